//
// Generated by NVIDIA NVVM Compiler
//
// Compiler Build ID: CL-36424714
// Cuda compilation tools, release 13.0, V13.0.88
// Based on NVVM 20.0.0
//

.version 9.0
.target sm_100
.address_size 64

	// .globl	cos_f64
.func  (.param .align 16 .b8 func_retval0[16]) __internal_trig_reduction_slowpathd
(
	.param .b64 __internal_trig_reduction_slowpathd_param_0
)
;
.global .align 4 .b8 __cudart_i2opi_f[24] = {65, 144, 67, 60, 153, 149, 98, 219, 192, 221, 52, 245, 209, 87, 39, 252, 41, 21, 68, 78, 110, 131, 249, 162};
.global .align 8 .b8 __cudart_i2opi_d[144] = {8, 93, 141, 31, 177, 95, 251, 107, 234, 146, 82, 138, 247, 57, 7, 61, 123, 241, 229, 235, 199, 186, 39, 117, 45, 234, 95, 158, 102, 63, 70, 79, 183, 9, 203, 39, 207, 126, 54, 109, 31, 109, 10, 90, 139, 17, 47, 239, 15, 152, 5, 222, 255, 151, 248, 31, 59, 40, 249, 189, 139, 95, 132, 156, 244, 57, 83, 131, 57, 214, 145, 57, 65, 126, 95, 180, 38, 112, 156, 233, 132, 68, 187, 46, 245, 53, 130, 232, 62, 167, 41, 177, 28, 235, 29, 254, 28, 146, 209, 9, 234, 46, 73, 6, 224, 210, 77, 66, 58, 110, 36, 183, 97, 197, 187, 222, 171, 99, 81, 254, 65, 144, 67, 60, 153, 149, 98, 219, 192, 221, 52, 245, 209, 87, 39, 252, 41, 21, 68, 78, 110, 131, 249, 162};
.global .align 16 .b8 __cudart_sin_cos_coeffs[128] = {70, 210, 176, 44, 241, 229, 90, 190, 146, 227, 172, 105, 227, 29, 199, 62, 161, 98, 219, 25, 160, 1, 42, 191, 24, 8, 17, 17, 17, 17, 129, 63, 84, 85, 85, 85, 85, 85, 197, 191, 0, 0, 0, 0, 0, 0, 0, 0, 0, 0, 0, 0, 0, 0, 0, 0, 100, 129, 253, 32, 131, 255, 168, 189, 40, 133, 239, 193, 167, 238, 33, 62, 217, 230, 6, 142, 79, 126, 146, 190, 233, 188, 221, 25, 160, 1, 250, 62, 71, 93, 193, 22, 108, 193, 86, 191, 81, 85, 85, 85, 85, 85, 165, 63, 0, 0, 0, 0, 0, 0, 224, 191, 0, 0, 0, 0, 0, 0, 240, 63};

.visible .entry cos_f64(
	.param .u64 .ptr .align 1 cos_f64_param_0,
	.param .u32 cos_f64_param_1
)
{
	.reg .pred 	%p<6>;
	.reg .b32 	%r<30>;
	.reg .b64 	%rd<9>;
	.reg .b64 	%fd<36>;

	ld.param.u64 	%rd2, [cos_f64_param_0];
	ld.param.u32 	%r7, [cos_f64_param_1];
	mov.u32 	%r8, %ctaid.x;
	mov.u32 	%r9, %ctaid.y;
	mov.u32 	%r10, %nctaid.x;
	mov.u32 	%r11, %nctaid.y;
	mov.u32 	%r12, %ctaid.z;
	mad.lo.s32 	%r13, %r12, %r11, %r9;
	mad.lo.s32 	%r14, %r13, %r10, %r8;
	mov.u32 	%r15, %ntid.x;
	mov.u32 	%r16, %ntid.y;
	mov.u32 	%r17, %ntid.z;
	mov.u32 	%r18, %tid.z;
	mov.u32 	%r19, %tid.y;
	mov.u32 	%r20, %tid.x;
	mad.lo.s32 	%r21, %r14, %r17, %r18;
	mad.lo.s32 	%r22, %r21, %r16, %r19;
	mad.lo.s32 	%r1, %r22, %r15, %r20;
	setp.ge.s32 	%p1, %r1, %r7;
	@%p1 bra 	$L__BB0_7;
	cvta.to.global.u64 	%rd3, %rd2;
	mul.wide.s32 	%rd4, %r1, 8;
	add.s64 	%rd1, %rd3, %rd4;
	ld.global.f64 	%fd1, [%rd1];
	abs.f64 	%fd2, %fd1;
	setp.neu.f64 	%p2, %fd2, 0d7FF0000000000000;
	@%p2 bra 	$L__BB0_3;
	mov.f64 	%fd13, 0d0000000000000000;
	mul.rn.f64 	%fd35, %fd1, %fd13;
	mov.b32 	%r29, 1;
	bra.uni 	$L__BB0_6;
$L__BB0_3:
	mul.f64 	%fd8, %fd1, 0d3FE45F306DC9C883;
	cvt.rni.s32.f64 	%r28, %fd8;
	cvt.rn.f64.s32 	%fd9, %r28;
	fma.rn.f64 	%fd10, %fd9, 0dBFF921FB54442D18, %fd1;
	fma.rn.f64 	%fd11, %fd9, 0dBC91A62633145C00, %fd10;
	fma.rn.f64 	%fd35, %fd9, 0dB97B839A252049C0, %fd11;
	setp.ltu.f64 	%p3, %fd2, 0d41E0000000000000;
	@%p3 bra 	$L__BB0_5;
	{ // callseq 0, 0
	.param .b64 param0;
	st.param.f64 	[param0], %fd1;
	.param .align 16 .b8 retval0[16];
	call.uni (retval0), 
	__internal_trig_reduction_slowpathd, 
	(
	param0
	);
	ld.param.f64 	%fd35, [retval0];
	ld.param.b32 	%r28, [retval0+8];
	} // callseq 0
$L__BB0_5:
	add.s32 	%r29, %r28, 1;
$L__BB0_6:
	shl.b32 	%r25, %r29, 6;
	cvt.u64.u32 	%rd5, %r25;
	and.b64  	%rd6, %rd5, 64;
	mov.u64 	%rd7, __cudart_sin_cos_coeffs;
	add.s64 	%rd8, %rd7, %rd6;
	mul.rn.f64 	%fd14, %fd35, %fd35;
	and.b32  	%r26, %r29, 1;
	setp.eq.b32 	%p4, %r26, 1;
	selp.f64 	%fd15, 0dBDA8FF8320FD8164, 0d3DE5DB65F9785EBA, %p4;
	ld.global.nc.v2.f64 	{%fd16, %fd17}, [%rd8];
	fma.rn.f64 	%fd18, %fd15, %fd14, %fd16;
	fma.rn.f64 	%fd19, %fd18, %fd14, %fd17;
	ld.global.nc.v2.f64 	{%fd20, %fd21}, [%rd8+16];
	fma.rn.f64 	%fd22, %fd19, %fd14, %fd20;
	fma.rn.f64 	%fd23, %fd22, %fd14, %fd21;
	ld.global.nc.v2.f64 	{%fd24, %fd25}, [%rd8+32];
	fma.rn.f64 	%fd26, %fd23, %fd14, %fd24;
	fma.rn.f64 	%fd27, %fd26, %fd14, %fd25;
	fma.rn.f64 	%fd28, %fd27, %fd35, %fd35;
	fma.rn.f64 	%fd29, %fd27, %fd14, 0d3FF0000000000000;
	selp.f64 	%fd30, %fd29, %fd28, %p4;
	and.b32  	%r27, %r29, 2;
	setp.eq.s32 	%p5, %r27, 0;
	mov.f64 	%fd31, 0d0000000000000000;
	sub.f64 	%fd32, %fd31, %fd30;
	selp.f64 	%fd33, %fd30, %fd32, %p5;
	st.global.f64 	[%rd1], %fd33;
$L__BB0_7:
	ret;

}
	// .globl	sin_f64
.visible .entry sin_f64(
	.param .u64 .ptr .align 1 sin_f64_param_0,
	.param .u32 sin_f64_param_1
)
{
	.reg .pred 	%p<6>;
	.reg .b32 	%r<27>;
	.reg .b64 	%rd<9>;
	.reg .b64 	%fd<34>;

	ld.param.u64 	%rd2, [sin_f64_param_0];
	ld.param.u32 	%r5, [sin_f64_param_1];
	mov.u32 	%r6, %ctaid.x;
	mov.u32 	%r7, %ctaid.y;
	mov.u32 	%r8, %nctaid.x;
	mov.u32 	%r9, %nctaid.y;
	mov.u32 	%r10, %ctaid.z;
	mad.lo.s32 	%r11, %r10, %r9, %r7;
	mad.lo.s32 	%r12, %r11, %r8, %r6;
	mov.u32 	%r13, %ntid.x;
	mov.u32 	%r14, %ntid.y;
	mov.u32 	%r15, %ntid.z;
	mov.u32 	%r16, %tid.z;
	mov.u32 	%r17, %tid.y;
	mov.u32 	%r18, %tid.x;
	mad.lo.s32 	%r19, %r12, %r15, %r16;
	mad.lo.s32 	%r20, %r19, %r14, %r17;
	mad.lo.s32 	%r1, %r20, %r13, %r18;
	setp.ge.s32 	%p1, %r1, %r5;
	@%p1 bra 	$L__BB1_6;
	cvta.to.global.u64 	%rd3, %rd2;
	mul.wide.s32 	%rd4, %r1, 8;
	add.s64 	%rd1, %rd3, %rd4;
	ld.global.f64 	%fd1, [%rd1];
	abs.f64 	%fd2, %fd1;
	setp.neu.f64 	%p2, %fd2, 0d7FF0000000000000;
	@%p2 bra 	$L__BB1_3;
	mov.f64 	%fd12, 0d0000000000000000;
	mul.rn.f64 	%fd33, %fd1, %fd12;
	mov.b32 	%r26, 0;
	bra.uni 	$L__BB1_5;
$L__BB1_3:
	mul.f64 	%fd7, %fd1, 0d3FE45F306DC9C883;
	cvt.rni.s32.f64 	%r26, %fd7;
	cvt.rn.f64.s32 	%fd8, %r26;
	fma.rn.f64 	%fd9, %fd8, 0dBFF921FB54442D18, %fd1;
	fma.rn.f64 	%fd10, %fd8, 0dBC91A62633145C00, %fd9;
	fma.rn.f64 	%fd33, %fd8, 0dB97B839A252049C0, %fd10;
	setp.ltu.f64 	%p3, %fd2, 0d41E0000000000000;
	@%p3 bra 	$L__BB1_5;
	{ // callseq 1, 0
	.param .b64 param0;
	st.param.f64 	[param0], %fd1;
	.param .align 16 .b8 retval0[16];
	call.uni (retval0), 
	__internal_trig_reduction_slowpathd, 
	(
	param0
	);
	ld.param.f64 	%fd33, [retval0];
	ld.param.b32 	%r26, [retval0+8];
	} // callseq 1
$L__BB1_5:
	shl.b32 	%r23, %r26, 6;
	cvt.u64.u32 	%rd5, %r23;
	and.b64  	%rd6, %rd5, 64;
	mov.u64 	%rd7, __cudart_sin_cos_coeffs;
	add.s64 	%rd8, %rd7, %rd6;
	mul.rn.f64 	%fd13, %fd33, %fd33;
	and.b32  	%r24, %r26, 1;
	setp.eq.b32 	%p4, %r24, 1;
	selp.f64 	%fd14, 0dBDA8FF8320FD8164, 0d3DE5DB65F9785EBA, %p4;
	ld.global.nc.v2.f64 	{%fd15, %fd16}, [%rd8];
	fma.rn.f64 	%fd17, %fd14, %fd13, %fd15;
	fma.rn.f64 	%fd18, %fd17, %fd13, %fd16;
	ld.global.nc.v2.f64 	{%fd19, %fd20}, [%rd8+16];
	fma.rn.f64 	%fd21, %fd18, %fd13, %fd19;
	fma.rn.f64 	%fd22, %fd21, %fd13, %fd20;
	ld.global.nc.v2.f64 	{%fd23, %fd24}, [%rd8+32];
	fma.rn.f64 	%fd25, %fd22, %fd13, %fd23;
	fma.rn.f64 	%fd26, %fd25, %fd13, %fd24;
	fma.rn.f64 	%fd27, %fd26, %fd33, %fd33;
	fma.rn.f64 	%fd28, %fd26, %fd13, 0d3FF0000000000000;
	selp.f64 	%fd29, %fd28, %fd27, %p4;
	and.b32  	%r25, %r26, 2;
	setp.eq.s32 	%p5, %r25, 0;
	mov.f64 	%fd30, 0d0000000000000000;
	sub.f64 	%fd31, %fd30, %fd29;
	selp.f64 	%fd32, %fd29, %fd31, %p5;
	st.global.f64 	[%rd1], %fd32;
$L__BB1_6:
	ret;

}
	// .globl	exp_f64
.visible .entry exp_f64(
	.param .u64 .ptr .align 1 exp_f64_param_0,
	.param .u32 exp_f64_param_1
)
{
	.reg .pred 	%p<5>;
	.reg .b32 	%r<33>;
	.reg .b32 	%f<3>;
	.reg .b64 	%rd<5>;
	.reg .b64 	%fd<26>;

	ld.param.u64 	%rd2, [exp_f64_param_0];
	ld.param.u32 	%r5, [exp_f64_param_1];
	mov.u32 	%r6, %ctaid.x;
	mov.u32 	%r7, %ctaid.y;
	mov.u32 	%r8, %nctaid.x;
	mov.u32 	%r9, %nctaid.y;
	mov.u32 	%r10, %ctaid.z;
	mad.lo.s32 	%r11, %r10, %r9, %r7;
	mad.lo.s32 	%r12, %r11, %r8, %r6;
	mov.u32 	%r13, %ntid.x;
	mov.u32 	%r14, %ntid.y;
	mov.u32 	%r15, %ntid.z;
	mov.u32 	%r16, %tid.z;
	mov.u32 	%r17, %tid.y;
	mov.u32 	%r18, %tid.x;
	mad.lo.s32 	%r19, %r12, %r15, %r16;
	mad.lo.s32 	%r20, %r19, %r14, %r17;
	mad.lo.s32 	%r1, %r20, %r13, %r18;
	setp.ge.s32 	%p1, %r1, %r5;
	@%p1 bra 	$L__BB2_5;
	cvta.to.global.u64 	%rd3, %rd2;
	mul.wide.s32 	%rd4, %r1, 8;
	add.s64 	%rd1, %rd3, %rd4;
	ld.global.f64 	%fd1, [%rd1];
	fma.rn.f64 	%fd6, %fd1, 0d3FF71547652B82FE, 0d4338000000000000;
	{
	.reg .b32 %temp; 
	mov.b64 	{%r2, %temp}, %fd6;
	}
	mov.f64 	%fd7, 0dC338000000000000;
	add.rn.f64 	%fd8, %fd6, %fd7;
	fma.rn.f64 	%fd9, %fd8, 0dBFE62E42FEFA39EF, %fd1;
	fma.rn.f64 	%fd10, %fd8, 0dBC7ABC9E3B39803F, %fd9;
	fma.rn.f64 	%fd11, %fd10, 0d3E5ADE1569CE2BDF, 0d3E928AF3FCA213EA;
	fma.rn.f64 	%fd12, %fd11, %fd10, 0d3EC71DEE62401315;
	fma.rn.f64 	%fd13, %fd12, %fd10, 0d3EFA01997C89EB71;
	fma.rn.f64 	%fd14, %fd13, %fd10, 0d3F2A01A014761F65;
	fma.rn.f64 	%fd15, %fd14, %fd10, 0d3F56C16C1852B7AF;
	fma.rn.f64 	%fd16, %fd15, %fd10, 0d3F81111111122322;
	fma.rn.f64 	%fd17, %fd16, %fd10, 0d3FA55555555502A1;
	fma.rn.f64 	%fd18, %fd17, %fd10, 0d3FC5555555555511;
	fma.rn.f64 	%fd19, %fd18, %fd10, 0d3FE000000000000B;
	fma.rn.f64 	%fd20, %fd19, %fd10, 0d3FF0000000000000;
	fma.rn.f64 	%fd21, %fd20, %fd10, 0d3FF0000000000000;
	{
	.reg .b32 %temp; 
	mov.b64 	{%r3, %temp}, %fd21;
	}
	{
	.reg .b32 %temp; 
	mov.b64 	{%temp, %r4}, %fd21;
	}
	shl.b32 	%r21, %r2, 20;
	add.s32 	%r22, %r21, %r4;
	mov.b64 	%fd25, {%r3, %r22};
	{
	.reg .b32 %temp; 
	mov.b64 	{%temp, %r23}, %fd1;
	}
	mov.b32 	%f2, %r23;
	abs.f32 	%f1, %f2;
	setp.lt.f32 	%p2, %f1, 0f4086232B;
	@%p2 bra 	$L__BB2_4;
	setp.lt.f64 	%p3, %fd1, 0d0000000000000000;
	add.f64 	%fd22, %fd1, 0d7FF0000000000000;
	selp.f64 	%fd25, 0d0000000000000000, %fd22, %p3;
	setp.geu.f32 	%p4, %f1, 0f40874800;
	@%p4 bra 	$L__BB2_4;
	shr.u32 	%r24, %r2, 31;
	add.s32 	%r25, %r2, %r24;
	shr.s32 	%r26, %r25, 1;
	shl.b32 	%r27, %r26, 20;
	add.s32 	%r28, %r4, %r27;
	mov.b64 	%fd23, {%r3, %r28};
	sub.s32 	%r29, %r2, %r26;
	shl.b32 	%r30, %r29, 20;
	add.s32 	%r31, %r30, 1072693248;
	mov.b32 	%r32, 0;
	mov.b64 	%fd24, {%r32, %r31};
	mul.f64 	%fd25, %fd24, %fd23;
$L__BB2_4:
	st.global.f64 	[%rd1], %fd25;
$L__BB2_5:
	ret;

}
	// .globl	ln_f64
.visible .entry ln_f64(
	.param .u64 .ptr .align 1 ln_f64_param_0,
	.param .u32 ln_f64_param_1
)
{
	.reg .pred 	%p<6>;
	.reg .b32 	%r<46>;
	.reg .b64 	%rd<5>;
	.reg .b64 	%fd<46>;

	ld.param.u64 	%rd2, [ln_f64_param_0];
	ld.param.u32 	%r12, [ln_f64_param_1];
	mov.u32 	%r13, %ctaid.x;
	mov.u32 	%r14, %ctaid.y;
	mov.u32 	%r15, %nctaid.x;
	mov.u32 	%r16, %nctaid.y;
	mov.u32 	%r17, %ctaid.z;
	mad.lo.s32 	%r18, %r17, %r16, %r14;
	mad.lo.s32 	%r19, %r18, %r15, %r13;
	mov.u32 	%r20, %ntid.x;
	mov.u32 	%r21, %ntid.y;
	mov.u32 	%r22, %ntid.z;
	mov.u32 	%r23, %tid.z;
	mov.u32 	%r24, %tid.y;
	mov.u32 	%r25, %tid.x;
	mad.lo.s32 	%r26, %r19, %r22, %r23;
	mad.lo.s32 	%r27, %r26, %r21, %r24;
	mad.lo.s32 	%r1, %r27, %r20, %r25;
	setp.ge.s32 	%p1, %r1, %r12;
	@%p1 bra 	$L__BB3_9;
	cvta.to.global.u64 	%rd3, %rd2;
	mul.wide.s32 	%rd4, %r1, 8;
	add.s64 	%rd1, %rd3, %rd4;
	ld.global.f64 	%fd43, [%rd1];
	{
	.reg .b32 %temp; 
	mov.b64 	{%temp, %r42}, %fd43;
	}
	{
	.reg .b32 %temp; 
	mov.b64 	{%r43, %temp}, %fd43;
	}
	setp.gt.s32 	%p2, %r42, 1048575;
	mov.b32 	%r44, -1023;
	@%p2 bra 	$L__BB3_3;
	mul.f64 	%fd43, %fd43, 0d4350000000000000;
	{
	.reg .b32 %temp; 
	mov.b64 	{%temp, %r42}, %fd43;
	}
	{
	.reg .b32 %temp; 
	mov.b64 	{%r43, %temp}, %fd43;
	}
	mov.b32 	%r44, -1077;
$L__BB3_3:
	add.s32 	%r30, %r42, -1;
	setp.gt.u32 	%p3, %r30, 2146435070;
	@%p3 bra 	$L__BB3_7;
	shr.u32 	%r33, %r42, 20;
	add.s32 	%r45, %r44, %r33;
	and.b32  	%r34, %r42, 1048575;
	or.b32  	%r35, %r34, 1072693248;
	mov.b64 	%fd44, {%r43, %r35};
	setp.lt.u32 	%p5, %r35, 1073127583;
	@%p5 bra 	$L__BB3_6;
	{
	.reg .b32 %temp; 
	mov.b64 	{%r36, %temp}, %fd44;
	}
	{
	.reg .b32 %temp; 
	mov.b64 	{%temp, %r37}, %fd44;
	}
	add.s32 	%r38, %r37, -1048576;
	mov.b64 	%fd44, {%r36, %r38};
	add.s32 	%r45, %r45, 1;
$L__BB3_6:
	add.f64 	%fd11, %fd44, 0dBFF0000000000000;
	add.f64 	%fd12, %fd44, 0d3FF0000000000000;
	rcp.approx.ftz.f64 	%fd13, %fd12;
	neg.f64 	%fd14, %fd12;
	fma.rn.f64 	%fd15, %fd14, %fd13, 0d3FF0000000000000;
	fma.rn.f64 	%fd16, %fd15, %fd15, %fd15;
	fma.rn.f64 	%fd17, %fd16, %fd13, %fd13;
	mul.f64 	%fd18, %fd11, %fd17;
	fma.rn.f64 	%fd19, %fd11, %fd17, %fd18;
	mul.f64 	%fd20, %fd19, %fd19;
	fma.rn.f64 	%fd21, %fd20, 0d3EB1380B3AE80F1E, 0d3ED0EE258B7A8B04;
	fma.rn.f64 	%fd22, %fd21, %fd20, 0d3EF3B2669F02676F;
	fma.rn.f64 	%fd23, %fd22, %fd20, 0d3F1745CBA9AB0956;
	fma.rn.f64 	%fd24, %fd23, %fd20, 0d3F3C71C72D1B5154;
	fma.rn.f64 	%fd25, %fd24, %fd20, 0d3F624924923BE72D;
	fma.rn.f64 	%fd26, %fd25, %fd20, 0d3F8999999999A3C4;
	fma.rn.f64 	%fd27, %fd26, %fd20, 0d3FB5555555555554;
	sub.f64 	%fd28, %fd11, %fd19;
	add.f64 	%fd29, %fd28, %fd28;
	neg.f64 	%fd30, %fd19;
	fma.rn.f64 	%fd31, %fd30, %fd11, %fd29;
	mul.f64 	%fd32, %fd17, %fd31;
	mul.f64 	%fd33, %fd20, %fd27;
	fma.rn.f64 	%fd34, %fd33, %fd19, %fd32;
	xor.b32  	%r39, %r45, -2147483648;
	mov.b32 	%r40, 1127219200;
	mov.b64 	%fd35, {%r39, %r40};
	mov.b32 	%r41, -2147483648;
	mov.b64 	%fd36, {%r41, %r40};
	sub.f64 	%fd37, %fd35, %fd36;
	fma.rn.f64 	%fd38, %fd37, 0d3FE62E42FEFA39EF, %fd19;
	fma.rn.f64 	%fd39, %fd37, 0dBFE62E42FEFA39EF, %fd38;
	sub.f64 	%fd40, %fd39, %fd19;
	sub.f64 	%fd41, %fd34, %fd40;
	fma.rn.f64 	%fd42, %fd37, 0d3C7ABC9E3B39803F, %fd41;
	add.f64 	%fd45, %fd38, %fd42;
	bra.uni 	$L__BB3_8;
$L__BB3_7:
	fma.rn.f64 	%fd10, %fd43, 0d7FF0000000000000, 0d7FF0000000000000;
	{
	.reg .b32 %temp; 
	mov.b64 	{%temp, %r31}, %fd43;
	}
	and.b32  	%r32, %r31, 2147483647;
	setp.eq.s32 	%p4, %r32, 0;
	selp.f64 	%fd45, 0dFFF0000000000000, %fd10, %p4;
$L__BB3_8:
	st.global.f64 	[%rd1], %fd45;
$L__BB3_9:
	ret;

}
	// .globl	log2_f64
.visible .entry log2_f64(
	.param .u64 .ptr .align 1 log2_f64_param_0,
	.param .u32 log2_f64_param_1
)
{
	.reg .pred 	%p<6>;
	.reg .b32 	%r<46>;
	.reg .b64 	%rd<5>;
	.reg .b64 	%fd<48>;

	ld.param.u64 	%rd2, [log2_f64_param_0];
	ld.param.u32 	%r12, [log2_f64_param_1];
	mov.u32 	%r13, %ctaid.x;
	mov.u32 	%r14, %ctaid.y;
	mov.u32 	%r15, %nctaid.x;
	mov.u32 	%r16, %nctaid.y;
	mov.u32 	%r17, %ctaid.z;
	mad.lo.s32 	%r18, %r17, %r16, %r14;
	mad.lo.s32 	%r19, %r18, %r15, %r13;
	mov.u32 	%r20, %ntid.x;
	mov.u32 	%r21, %ntid.y;
	mov.u32 	%r22, %ntid.z;
	mov.u32 	%r23, %tid.z;
	mov.u32 	%r24, %tid.y;
	mov.u32 	%r25, %tid.x;
	mad.lo.s32 	%r26, %r19, %r22, %r23;
	mad.lo.s32 	%r27, %r26, %r21, %r24;
	mad.lo.s32 	%r1, %r27, %r20, %r25;
	setp.ge.s32 	%p1, %r1, %r12;
	@%p1 bra 	$L__BB4_9;
	cvta.to.global.u64 	%rd3, %rd2;
	mul.wide.s32 	%rd4, %r1, 8;
	add.s64 	%rd1, %rd3, %rd4;
	ld.global.f64 	%fd45, [%rd1];
	{
	.reg .b32 %temp; 
	mov.b64 	{%temp, %r42}, %fd45;
	}
	{
	.reg .b32 %temp; 
	mov.b64 	{%r43, %temp}, %fd45;
	}
	setp.gt.s32 	%p2, %r42, 1048575;
	mov.b32 	%r44, -1023;
	@%p2 bra 	$L__BB4_3;
	mul.f64 	%fd45, %fd45, 0d4350000000000000;
	{
	.reg .b32 %temp; 
	mov.b64 	{%temp, %r42}, %fd45;
	}
	{
	.reg .b32 %temp; 
	mov.b64 	{%r43, %temp}, %fd45;
	}
	mov.b32 	%r44, -1077;
$L__BB4_3:
	add.s32 	%r30, %r42, -1;
	setp.gt.u32 	%p3, %r30, 2146435070;
	@%p3 bra 	$L__BB4_7;
	shr.u32 	%r33, %r42, 20;
	add.s32 	%r45, %r44, %r33;
	and.b32  	%r34, %r42, 1048575;
	or.b32  	%r35, %r34, 1072693248;
	mov.b64 	%fd46, {%r43, %r35};
	setp.lt.u32 	%p5, %r35, 1073127583;
	@%p5 bra 	$L__BB4_6;
	{
	.reg .b32 %temp; 
	mov.b64 	{%r36, %temp}, %fd46;
	}
	{
	.reg .b32 %temp; 
	mov.b64 	{%temp, %r37}, %fd46;
	}
	add.s32 	%r38, %r37, -1048576;
	mov.b64 	%fd46, {%r36, %r38};
	add.s32 	%r45, %r45, 1;
$L__BB4_6:
	add.f64 	%fd11, %fd46, 0dBFF0000000000000;
	add.f64 	%fd12, %fd46, 0d3FF0000000000000;
	rcp.approx.ftz.f64 	%fd13, %fd12;
	neg.f64 	%fd14, %fd12;
	fma.rn.f64 	%fd15, %fd14, %fd13, 0d3FF0000000000000;
	fma.rn.f64 	%fd16, %fd15, %fd15, %fd15;
	fma.rn.f64 	%fd17, %fd16, %fd13, %fd13;
	mul.f64 	%fd18, %fd11, %fd17;
	fma.rn.f64 	%fd19, %fd11, %fd17, %fd18;
	mul.f64 	%fd20, %fd19, %fd19;
	fma.rn.f64 	%fd21, %fd20, 0d3EB1380B3AE80F1E, 0d3ED0EE258B7A8B04;
	fma.rn.f64 	%fd22, %fd21, %fd20, 0d3EF3B2669F02676F;
	fma.rn.f64 	%fd23, %fd22, %fd20, 0d3F1745CBA9AB0956;
	fma.rn.f64 	%fd24, %fd23, %fd20, 0d3F3C71C72D1B5154;
	fma.rn.f64 	%fd25, %fd24, %fd20, 0d3F624924923BE72D;
	fma.rn.f64 	%fd26, %fd25, %fd20, 0d3F8999999999A3C4;
	fma.rn.f64 	%fd27, %fd26, %fd20, 0d3FB5555555555554;
	sub.f64 	%fd28, %fd11, %fd19;
	add.f64 	%fd29, %fd28, %fd28;
	neg.f64 	%fd30, %fd19;
	fma.rn.f64 	%fd31, %fd30, %fd11, %fd29;
	mul.f64 	%fd32, %fd17, %fd31;
	mul.f64 	%fd33, %fd20, %fd27;
	fma.rn.f64 	%fd34, %fd33, %fd19, %fd32;
	xor.b32  	%r39, %r45, -2147483648;
	mov.b32 	%r40, 1127219200;
	mov.b64 	%fd35, {%r39, %r40};
	mov.b32 	%r41, -2147483648;
	mov.b64 	%fd36, {%r41, %r40};
	sub.f64 	%fd37, %fd35, %fd36;
	fma.rn.f64 	%fd38, %fd37, 0d3FE62E42FEFA39EF, %fd19;
	fma.rn.f64 	%fd39, %fd37, 0dBFE62E42FEFA39EF, %fd38;
	sub.f64 	%fd40, %fd39, %fd19;
	sub.f64 	%fd41, %fd34, %fd40;
	fma.rn.f64 	%fd42, %fd37, 0d3C7ABC9E3B39803F, %fd41;
	add.f64 	%fd47, %fd38, %fd42;
	bra.uni 	$L__BB4_8;
$L__BB4_7:
	fma.rn.f64 	%fd10, %fd45, 0d7FF0000000000000, 0d7FF0000000000000;
	{
	.reg .b32 %temp; 
	mov.b64 	{%temp, %r31}, %fd45;
	}
	and.b32  	%r32, %r31, 2147483647;
	setp.eq.s32 	%p4, %r32, 0;
	selp.f64 	%fd47, 0dFFF0000000000000, %fd10, %p4;
$L__BB4_8:
	mul.f64 	%fd43, %fd47, 0d3C7777D0FFDA0D24;
	fma.rn.f64 	%fd44, %fd47, 0d3FF71547652B82FE, %fd43;
	st.global.f64 	[%rd1], %fd44;
$L__BB4_9:
	ret;

}
	// .globl	sqrt_f64
.visible .entry sqrt_f64(
	.param .u64 .ptr .align 1 sqrt_f64_param_0,
	.param .u32 sqrt_f64_param_1
)
{
	.reg .pred 	%p<2>;
	.reg .b32 	%r<18>;
	.reg .b64 	%rd<5>;
	.reg .b64 	%fd<3>;

	ld.param.u64 	%rd1, [sqrt_f64_param_0];
	ld.param.u32 	%r2, [sqrt_f64_param_1];
	mov.u32 	%r3, %ctaid.x;
	mov.u32 	%r4, %ctaid.y;
	mov.u32 	%r5, %nctaid.x;
	mov.u32 	%r6, %nctaid.y;
	mov.u32 	%r7, %ctaid.z;
	mad.lo.s32 	%r8, %r7, %r6, %r4;
	mad.lo.s32 	%r9, %r8, %r5, %r3;
	mov.u32 	%r10, %ntid.x;
	mov.u32 	%r11, %ntid.y;
	mov.u32 	%r12, %ntid.z;
	mov.u32 	%r13, %tid.z;
	mov.u32 	%r14, %tid.y;
	mov.u32 	%r15, %tid.x;
	mad.lo.s32 	%r16, %r9, %r12, %r13;
	mad.lo.s32 	%r17, %r16, %r11, %r14;
	mad.lo.s32 	%r1, %r17, %r10, %r15;
	setp.ge.s32 	%p1, %r1, %r2;
	@%p1 bra 	$L__BB5_2;
	cvta.to.global.u64 	%rd2, %rd1;
	mul.wide.s32 	%rd3, %r1, 8;
	add.s64 	%rd4, %rd2, %rd3;
	ld.global.f64 	%fd1, [%rd4];
	sqrt.rn.f64 	%fd2, %fd1;
	st.global.f64 	[%rd4], %fd2;
$L__BB5_2:
	ret;

}
	// .globl	tanh_f64
.visible .entry tanh_f64(
	.param .u64 .ptr .align 1 tanh_f64_param_0,
	.param .u32 tanh_f64_param_1
)
{
	.reg .pred 	%p<4>;
	.reg .b32 	%r<21>;
	.reg .b32 	%f<5>;
	.reg .b64 	%rd<5>;
	.reg .b64 	%fd<47>;

	ld.param.u64 	%rd2, [tanh_f64_param_0];
	ld.param.u32 	%r3, [tanh_f64_param_1];
	mov.u32 	%r4, %ctaid.x;
	mov.u32 	%r5, %ctaid.y;
	mov.u32 	%r6, %nctaid.x;
	mov.u32 	%r7, %nctaid.y;
	mov.u32 	%r8, %ctaid.z;
	mad.lo.s32 	%r9, %r8, %r7, %r5;
	mad.lo.s32 	%r10, %r9, %r6, %r4;
	mov.u32 	%r11, %ntid.x;
	mov.u32 	%r12, %ntid.y;
	mov.u32 	%r13, %ntid.z;
	mov.u32 	%r14, %tid.z;
	mov.u32 	%r15, %tid.y;
	mov.u32 	%r16, %tid.x;
	mad.lo.s32 	%r17, %r10, %r13, %r14;
	mad.lo.s32 	%r18, %r17, %r12, %r15;
	mad.lo.s32 	%r1, %r18, %r11, %r16;
	setp.ge.s32 	%p1, %r1, %r3;
	@%p1 bra 	$L__BB6_5;
	cvta.to.global.u64 	%rd3, %rd2;
	mul.wide.s32 	%rd4, %r1, 8;
	add.s64 	%rd1, %rd3, %rd4;
	ld.global.f64 	%fd1, [%rd1];
	{
	.reg .b32 %temp; 
	mov.b64 	{%temp, %r19}, %fd1;
	}
	and.b32  	%r2, %r19, 2147483647;
	{
	.reg .b32 %temp; 
	mov.b64 	{%r20, %temp}, %fd1;
	}
	mov.b64 	%fd2, {%r20, %r2};
	setp.ltu.f64 	%p2, %fd2, 0d3FE4F92224DD2F1A;
	@%p2 bra 	$L__BB6_3;
	add.f64 	%fd6, %fd2, %fd2;
	cvt.rn.f32.f64 	%f1, %fd6;
	mul.f32 	%f2, %f1, 0f3FB8AA3B;
	cvt.rni.f32.f32 	%f3, %f2;
	cvt.f64.f32 	%fd7, %f3;
	fma.rn.f64 	%fd8, %fd7, 0dBFE62E42FEFA39EF, %fd6;
	fma.rn.f64 	%fd9, %fd8, 0d3E5AE904A4741B81, 0d3E928A27F89B6999;
	fma.rn.f64 	%fd10, %fd9, %fd8, 0d3EC71DE715FF7E07;
	fma.rn.f64 	%fd11, %fd10, %fd8, 0d3EFA019A6B0AC45A;
	fma.rn.f64 	%fd12, %fd11, %fd8, 0d3F2A01A017EED94F;
	fma.rn.f64 	%fd13, %fd12, %fd8, 0d3F56C16C17F2A71B;
	fma.rn.f64 	%fd14, %fd13, %fd8, 0d3F811111111173C4;
	fma.rn.f64 	%fd15, %fd14, %fd8, 0d3FA555555555211A;
	fma.rn.f64 	%fd16, %fd15, %fd8, 0d3FC5555555555540;
	fma.rn.f64 	%fd17, %fd16, %fd8, 0d3FE0000000000005;
	mul.f64 	%fd18, %fd8, %fd17;
	fma.rn.f64 	%fd19, %fd18, %fd8, %fd8;
	ex2.approx.ftz.f32 	%f4, %f3;
	cvt.f64.f32 	%fd20, %f4;
	mov.f64 	%fd21, 0d3FF0000000000000;
	sub.f64 	%fd22, %fd21, %fd20;
	neg.f64 	%fd23, %fd19;
	fma.rn.f64 	%fd24, %fd23, %fd20, %fd22;
	mov.f64 	%fd25, 0d4000000000000000;
	sub.f64 	%fd26, %fd25, %fd24;
	rcp.approx.ftz.f64 	%fd27, %fd26;
	neg.f64 	%fd28, %fd26;
	fma.rn.f64 	%fd29, %fd28, %fd27, 0d3FF0000000000000;
	fma.rn.f64 	%fd30, %fd29, %fd29, %fd29;
	fma.rn.f64 	%fd31, %fd30, %fd27, %fd27;
	fma.rn.f64 	%fd32, %fd31, 0dC000000000000000, 0d3FF0000000000000;
	setp.gt.u32 	%p3, %r2, 1077088193;
	selp.f64 	%fd33, 0d3FF0000000000000, %fd32, %p3;
	copysign.f64 	%fd46, %fd1, %fd33;
	bra.uni 	$L__BB6_4;
$L__BB6_3:
	mul.f64 	%fd34, %fd1, %fd1;
	fma.rn.f64 	%fd35, %fd34, 0dBEF0BC46E2F5E964, 0d3F14359F420AFC3D;
	fma.rn.f64 	%fd36, %fd35, %fd34, 0dBF2DF9F0728C5D84;
	fma.rn.f64 	%fd37, %fd36, %fd34, 0d3F4337D1CEC4F033;
	fma.rn.f64 	%fd38, %fd37, %fd34, 0dBF57D6E9674335B3;
	fma.rn.f64 	%fd39, %fd38, %fd34, 0d3F6D6D000D7AAD3D;
	fma.rn.f64 	%fd40, %fd39, %fd34, 0dBF8226E1F3CF1EF5;
	fma.rn.f64 	%fd41, %fd40, %fd34, 0d3F9664F47EC0C8CF;
	fma.rn.f64 	%fd42, %fd41, %fd34, 0dBFABA1BA1B80AB40;
	fma.rn.f64 	%fd43, %fd42, %fd34, 0d3FC111111110FA4A;
	fma.rn.f64 	%fd44, %fd43, %fd34, 0dBFD5555555555550;
	fma.rn.f64 	%fd45, %fd44, %fd34, 0d0000000000000000;
	fma.rn.f64 	%fd46, %fd45, %fd1, %fd1;
$L__BB6_4:
	st.global.f64 	[%rd1], %fd46;
$L__BB6_5:
	ret;

}
	// .globl	cbrt_f64
.visible .entry cbrt_f64(
	.param .u64 .ptr .align 1 cbrt_f64_param_0,
	.param .u32 cbrt_f64_param_1
)
{
	.reg .pred 	%p<4>;
	.reg .b32 	%r<38>;
	.reg .b32 	%f<7>;
	.reg .b64 	%rd<5>;
	.reg .b64 	%fd<22>;

	ld.param.u64 	%rd1, [cbrt_f64_param_0];
	ld.param.u32 	%r2, [cbrt_f64_param_1];
	mov.u32 	%r3, %ctaid.x;
	mov.u32 	%r4, %ctaid.y;
	mov.u32 	%r5, %nctaid.x;
	mov.u32 	%r6, %nctaid.y;
	mov.u32 	%r7, %ctaid.z;
	mad.lo.s32 	%r8, %r7, %r6, %r4;
	mad.lo.s32 	%r9, %r8, %r5, %r3;
	mov.u32 	%r10, %ntid.x;
	mov.u32 	%r11, %ntid.y;
	mov.u32 	%r12, %ntid.z;
	mov.u32 	%r13, %tid.z;
	mov.u32 	%r14, %tid.y;
	mov.u32 	%r15, %tid.x;
	mad.lo.s32 	%r16, %r9, %r12, %r13;
	mad.lo.s32 	%r17, %r16, %r11, %r14;
	mad.lo.s32 	%r1, %r17, %r10, %r15;
	setp.ge.s32 	%p1, %r1, %r2;
	@%p1 bra 	$L__BB7_2;
	cvta.to.global.u64 	%rd2, %rd1;
	mul.wide.s32 	%rd3, %r1, 8;
	add.s64 	%rd4, %rd2, %rd3;
	ld.global.f64 	%fd1, [%rd4];
	{
	.reg .b32 %temp; 
	mov.b64 	{%r18, %temp}, %fd1;
	}
	{
	.reg .b32 %temp; 
	mov.b64 	{%temp, %r19}, %fd1;
	}
	and.b32  	%r20, %r19, 2147483647;
	setp.lt.u32 	%p2, %r20, 1048576;
	mov.b64 	%fd2, {%r18, %r20};
	mul.f64 	%fd3, %fd2, 0d4350000000000000;
	{
	.reg .b32 %temp; 
	mov.b64 	{%r21, %temp}, %fd3;
	}
	{
	.reg .b32 %temp; 
	mov.b64 	{%temp, %r22}, %fd3;
	}
	selp.b32 	%r23, %r21, %r18, %p2;
	selp.b32 	%r24, %r22, %r20, %p2;
	selp.b32 	%r25, 4078, 1048576, %p2;
	shr.u32 	%r26, %r24, 20;
	add.s32 	%r27, %r26, -1022;
	cvt.rn.f32.s32 	%f1, %r27;
	mul.f32 	%f2, %f1, 0f3EAAAAAB;
	cvt.rni.s32.f32 	%r28, %f2;
	mad.lo.s32 	%r29, %r28, -3145728, %r24;
	mov.b64 	%fd4, {%r23, %r29};
	cvt.rn.f32.f64 	%f3, %fd4;
	lg2.approx.ftz.f32 	%f4, %f3;
	mul.f32 	%f5, %f4, 0f3EAAAAAB;
	ex2.approx.ftz.f32 	%f6, %f5;
	cvt.f64.f32 	%fd5, %f6;
	mul.f64 	%fd6, %fd5, %fd5;
	{
	.reg .b32 %temp; 
	mov.b64 	{%r30, %temp}, %fd6;
	}
	{
	.reg .b32 %temp; 
	mov.b64 	{%temp, %r31}, %fd6;
	}
	add.s32 	%r32, %r31, 1048576;
	mov.b64 	%fd7, {%r30, %r32};
	fma.rn.f64 	%fd8, %fd7, %fd5, %fd4;
	rcp.approx.ftz.f64 	%fd9, %fd8;
	neg.f64 	%fd10, %fd8;
	fma.rn.f64 	%fd11, %fd10, %fd9, 0d3FF0000000000000;
	fma.rn.f64 	%fd12, %fd11, %fd11, %fd11;
	fma.rn.f64 	%fd13, %fd12, %fd9, %fd9;
	neg.f64 	%fd14, %fd5;
	fma.rn.f64 	%fd15, %fd6, %fd14, %fd4;
	mul.f64 	%fd16, %fd15, %fd13;
	fma.rn.f64 	%fd17, %fd5, %fd16, %fd5;
	{
	.reg .b32 %temp; 
	mov.b64 	{%r33, %temp}, %fd17;
	}
	{
	.reg .b32 %temp; 
	mov.b64 	{%temp, %r34}, %fd17;
	}
	add.s32 	%r35, %r28, %r25;
	shl.b32 	%r36, %r35, 20;
	add.s32 	%r37, %r34, %r36;
	mov.b64 	%fd18, {%r33, %r37};
	copysign.f64 	%fd19, %fd1, %fd18;
	add.f64 	%fd20, %fd1, %fd1;
	setp.equ.f64 	%p3, %fd20, %fd1;
	selp.f64 	%fd21, %fd20, %fd19, %p3;
	st.global.f64 	[%rd4], %fd21;
$L__BB7_2:
	ret;

}
	// .globl	log1p_f64
.visible .entry log1p_f64(
	.param .u64 .ptr .align 1 log1p_f64_param_0,
	.param .u32 log1p_f64_param_1
)
{
	.reg .pred 	%p<9>;
	.reg .b32 	%r<47>;
	.reg .b32 	%f<2>;
	.reg .b64 	%rd<5>;
	.reg .b64 	%fd<63>;

	ld.param.u64 	%rd2, [log1p_f64_param_0];
	ld.param.u32 	%r12, [log1p_f64_param_1];
	mov.u32 	%r13, %ctaid.x;
	mov.u32 	%r14, %ctaid.y;
	mov.u32 	%r15, %nctaid.x;
	mov.u32 	%r16, %nctaid.y;
	mov.u32 	%r17, %ctaid.z;
	mad.lo.s32 	%r18, %r17, %r16, %r14;
	mad.lo.s32 	%r19, %r18, %r15, %r13;
	mov.u32 	%r20, %ntid.x;
	mov.u32 	%r21, %ntid.y;
	mov.u32 	%r22, %ntid.z;
	mov.u32 	%r23, %tid.z;
	mov.u32 	%r24, %tid.y;
	mov.u32 	%r25, %tid.x;
	mad.lo.s32 	%r26, %r19, %r22, %r23;
	mad.lo.s32 	%r27, %r26, %r21, %r24;
	mad.lo.s32 	%r1, %r27, %r20, %r25;
	setp.ge.s32 	%p1, %r1, %r12;
	@%p1 bra 	$L__BB8_11;
	cvta.to.global.u64 	%rd3, %rd2;
	mul.wide.s32 	%rd4, %r1, 8;
	add.s64 	%rd1, %rd3, %rd4;
	ld.global.f64 	%fd1, [%rd1];
	{
	.reg .b32 %temp; 
	mov.b64 	{%temp, %r28}, %fd1;
	}
	mov.b32 	%f1, %r28;
	setp.geu.f32 	%p2, %f1, 0f3FE55555;
	setp.leu.f32 	%p3, %f1, 0fBFD99999;
	or.pred  	%p4, %p2, %p3;
	@%p4 bra 	$L__BB8_3;
	add.f64 	%fd45, %fd1, 0d4000000000000000;
	div.rn.f64 	%fd46, %fd1, %fd45;
	neg.f64 	%fd47, %fd1;
	mul.f64 	%fd48, %fd46, %fd47;
	add.f64 	%fd49, %fd1, %fd48;
	mul.f64 	%fd50, %fd49, %fd49;
	fma.rn.f64 	%fd51, %fd50, 0d3EB372FB2FBE14B5, 0d3ED087FFCEB2DC44;
	fma.rn.f64 	%fd52, %fd51, %fd50, 0d3EF3B9FF890F468C;
	fma.rn.f64 	%fd53, %fd52, %fd50, 0d3F17457EFD51BAF8;
	fma.rn.f64 	%fd54, %fd53, %fd50, 0d3F3C71C8DE3CE825;
	fma.rn.f64 	%fd55, %fd54, %fd50, 0d3F6249248FA4661F;
	fma.rn.f64 	%fd56, %fd55, %fd50, 0d3F899999999D70C4;
	fma.rn.f64 	%fd57, %fd56, %fd50, 0d3FB5555555555462;
	mul.f64 	%fd58, %fd50, %fd57;
	fma.rn.f64 	%fd59, %fd58, %fd49, %fd48;
	add.f64 	%fd62, %fd1, %fd59;
	bra.uni 	$L__BB8_10;
$L__BB8_3:
	add.f64 	%fd60, %fd1, 0d3FF0000000000000;
	{
	.reg .b32 %temp; 
	mov.b64 	{%temp, %r43}, %fd60;
	}
	{
	.reg .b32 %temp; 
	mov.b64 	{%r44, %temp}, %fd60;
	}
	setp.gt.s32 	%p5, %r43, 1048575;
	mov.b32 	%r45, -1023;
	@%p5 bra 	$L__BB8_5;
	mul.f64 	%fd60, %fd60, 0d4350000000000000;
	{
	.reg .b32 %temp; 
	mov.b64 	{%temp, %r43}, %fd60;
	}
	{
	.reg .b32 %temp; 
	mov.b64 	{%r44, %temp}, %fd60;
	}
	mov.b32 	%r45, -1077;
$L__BB8_5:
	add.s32 	%r31, %r43, -1;
	setp.gt.u32 	%p6, %r31, 2146435070;
	@%p6 bra 	$L__BB8_9;
	shr.u32 	%r34, %r43, 20;
	add.s32 	%r46, %r45, %r34;
	and.b32  	%r35, %r43, 1048575;
	or.b32  	%r36, %r35, 1072693248;
	mov.b64 	%fd61, {%r44, %r36};
	setp.lt.u32 	%p8, %r36, 1073127583;
	@%p8 bra 	$L__BB8_8;
	{
	.reg .b32 %temp; 
	mov.b64 	{%r37, %temp}, %fd61;
	}
	{
	.reg .b32 %temp; 
	mov.b64 	{%temp, %r38}, %fd61;
	}
	add.s32 	%r39, %r38, -1048576;
	mov.b64 	%fd61, {%r37, %r39};
	add.s32 	%r46, %r46, 1;
$L__BB8_8:
	add.f64 	%fd13, %fd61, 0dBFF0000000000000;
	add.f64 	%fd14, %fd61, 0d3FF0000000000000;
	rcp.approx.ftz.f64 	%fd15, %fd14;
	neg.f64 	%fd16, %fd14;
	fma.rn.f64 	%fd17, %fd16, %fd15, 0d3FF0000000000000;
	fma.rn.f64 	%fd18, %fd17, %fd17, %fd17;
	fma.rn.f64 	%fd19, %fd18, %fd15, %fd15;
	mul.f64 	%fd20, %fd13, %fd19;
	fma.rn.f64 	%fd21, %fd13, %fd19, %fd20;
	mul.f64 	%fd22, %fd21, %fd21;
	fma.rn.f64 	%fd23, %fd22, 0d3EB1380B3AE80F1E, 0d3ED0EE258B7A8B04;
	fma.rn.f64 	%fd24, %fd23, %fd22, 0d3EF3B2669F02676F;
	fma.rn.f64 	%fd25, %fd24, %fd22, 0d3F1745CBA9AB0956;
	fma.rn.f64 	%fd26, %fd25, %fd22, 0d3F3C71C72D1B5154;
	fma.rn.f64 	%fd27, %fd26, %fd22, 0d3F624924923BE72D;
	fma.rn.f64 	%fd28, %fd27, %fd22, 0d3F8999999999A3C4;
	fma.rn.f64 	%fd29, %fd28, %fd22, 0d3FB5555555555554;
	sub.f64 	%fd30, %fd13, %fd21;
	add.f64 	%fd31, %fd30, %fd30;
	neg.f64 	%fd32, %fd21;
	fma.rn.f64 	%fd33, %fd32, %fd13, %fd31;
	mul.f64 	%fd34, %fd19, %fd33;
	mul.f64 	%fd35, %fd22, %fd29;
	fma.rn.f64 	%fd36, %fd35, %fd21, %fd34;
	xor.b32  	%r40, %r46, -2147483648;
	mov.b32 	%r41, 1127219200;
	mov.b64 	%fd37, {%r40, %r41};
	mov.b32 	%r42, -2147483648;
	mov.b64 	%fd38, {%r42, %r41};
	sub.f64 	%fd39, %fd37, %fd38;
	fma.rn.f64 	%fd40, %fd39, 0d3FE62E42FEFA39EF, %fd21;
	fma.rn.f64 	%fd41, %fd39, 0dBFE62E42FEFA39EF, %fd40;
	sub.f64 	%fd42, %fd41, %fd21;
	sub.f64 	%fd43, %fd36, %fd42;
	fma.rn.f64 	%fd44, %fd39, 0d3C7ABC9E3B39803F, %fd43;
	add.f64 	%fd62, %fd40, %fd44;
	bra.uni 	$L__BB8_10;
$L__BB8_9:
	fma.rn.f64 	%fd12, %fd60, 0d7FF0000000000000, 0d7FF0000000000000;
	{
	.reg .b32 %temp; 
	mov.b64 	{%temp, %r32}, %fd60;
	}
	and.b32  	%r33, %r32, 2147483647;
	setp.eq.s32 	%p7, %r33, 0;
	selp.f64 	%fd62, 0dFFF0000000000000, %fd12, %p7;
$L__BB8_10:
	st.global.f64 	[%rd1], %fd62;
$L__BB8_11:
	ret;

}
	// .globl	expm1_f64
.visible .entry expm1_f64(
	.param .u64 .ptr .align 1 expm1_f64_param_0,
	.param .u32 expm1_f64_param_1
)
{
	.reg .pred 	%p<10>;
	.reg .b32 	%r<27>;
	.reg .b32 	%f<2>;
	.reg .b64 	%rd<5>;
	.reg .b64 	%fd<32>;

	ld.param.u64 	%rd2, [expm1_f64_param_0];
	ld.param.u32 	%r3, [expm1_f64_param_1];
	mov.u32 	%r4, %ctaid.x;
	mov.u32 	%r5, %ctaid.y;
	mov.u32 	%r6, %nctaid.x;
	mov.u32 	%r7, %nctaid.y;
	mov.u32 	%r8, %ctaid.z;
	mad.lo.s32 	%r9, %r8, %r7, %r5;
	mad.lo.s32 	%r10, %r9, %r6, %r4;
	mov.u32 	%r11, %ntid.x;
	mov.u32 	%r12, %ntid.y;
	mov.u32 	%r13, %ntid.z;
	mov.u32 	%r14, %tid.z;
	mov.u32 	%r15, %tid.y;
	mov.u32 	%r16, %tid.x;
	mad.lo.s32 	%r17, %r10, %r13, %r14;
	mad.lo.s32 	%r18, %r17, %r12, %r15;
	mad.lo.s32 	%r1, %r18, %r11, %r16;
	setp.ge.s32 	%p1, %r1, %r3;
	@%p1 bra 	$L__BB9_5;
	cvta.to.global.u64 	%rd3, %rd2;
	mul.wide.s32 	%rd4, %r1, 8;
	add.s64 	%rd1, %rd3, %rd4;
	ld.global.f64 	%fd1, [%rd1];
	{
	.reg .b32 %temp; 
	mov.b64 	{%temp, %r2}, %fd1;
	}
	mov.b32 	%f1, %r2;
	setp.geu.f32 	%p2, %f1, 0f40862E43;
	setp.leu.f32 	%p3, %f1, 0fC04A8000;
	or.pred  	%p4, %p2, %p3;
	@%p4 bra 	$L__BB9_3;
	fma.rn.f64 	%fd7, %fd1, 0d3FF71547652B82FE, 0d4338000000000000;
	{
	.reg .b32 %temp; 
	mov.b64 	{%r19, %temp}, %fd7;
	}
	mov.f64 	%fd8, 0dC338000000000000;
	add.rn.f64 	%fd9, %fd7, %fd8;
	fma.rn.f64 	%fd10, %fd9, 0dBFE62E42FEFA39EF, %fd1;
	fma.rn.f64 	%fd11, %fd9, 0dBC7ABC9E3B39803F, %fd10;
	shl.b32 	%r20, %r2, 1;
	setp.lt.u32 	%p7, %r20, 2142496327;
	selp.f64 	%fd12, %fd1, %fd11, %p7;
	selp.b32 	%r21, 0, %r19, %p7;
	fma.rn.f64 	%fd13, %fd12, 0d3E21F4076ACD15B6, 0d3E5AF86D8EBD13CD;
	fma.rn.f64 	%fd14, %fd13, %fd12, 0d3E927E5092BA033D;
	fma.rn.f64 	%fd15, %fd14, %fd12, 0d3EC71DDE6C5F9DA1;
	fma.rn.f64 	%fd16, %fd15, %fd12, 0d3EFA01A018D034E6;
	fma.rn.f64 	%fd17, %fd16, %fd12, 0d3F2A01A01B3B6940;
	fma.rn.f64 	%fd18, %fd17, %fd12, 0d3F56C16C16C1B5DD;
	fma.rn.f64 	%fd19, %fd18, %fd12, 0d3F8111111110F74D;
	fma.rn.f64 	%fd20, %fd19, %fd12, 0d3FA555555555554D;
	fma.rn.f64 	%fd21, %fd20, %fd12, 0d3FC5555555555557;
	fma.rn.f64 	%fd22, %fd21, %fd12, 0d3FE0000000000000;
	mul.f64 	%fd23, %fd12, %fd22;
	fma.rn.f64 	%fd24, %fd23, %fd12, %fd12;
	setp.eq.s32 	%p8, %r21, 1024;
	shl.b32 	%r22, %r21, 20;
	add.s32 	%r23, %r22, 1072693248;
	selp.b32 	%r24, 2145386496, %r23, %p8;
	mov.b32 	%r25, 0;
	mov.b64 	%fd25, {%r25, %r24};
	mov.b32 	%r26, 1072693248;
	mov.b64 	%fd26, {%r25, %r26};
	sub.f64 	%fd27, %fd25, %fd26;
	fma.rn.f64 	%fd28, %fd24, %fd25, %fd27;
	add.f64 	%fd29, %fd28, %fd28;
	setp.eq.s32 	%p9, %r20, 0;
	selp.f64 	%fd30, %fd29, %fd28, %p8;
	selp.f64 	%fd31, %fd1, %fd30, %p9;
	bra.uni 	$L__BB9_4;
$L__BB9_3:
	setp.lt.s32 	%p5, %r2, 0;
	setp.nan.f64 	%p6, %fd1, %fd1;
	add.f64 	%fd5, %fd1, %fd1;
	selp.f64 	%fd6, 0dBFF0000000000000, 0d7FF0000000000000, %p5;
	selp.f64 	%fd31, %fd5, %fd6, %p6;
$L__BB9_4:
	st.global.f64 	[%rd1], %fd31;
$L__BB9_5:
	ret;

}
	// .globl	abs_f64
.visible .entry abs_f64(
	.param .u64 .ptr .align 1 abs_f64_param_0,
	.param .u32 abs_f64_param_1
)
{
	.reg .pred 	%p<2>;
	.reg .b32 	%r<18>;
	.reg .b64 	%rd<5>;
	.reg .b64 	%fd<3>;

	ld.param.u64 	%rd1, [abs_f64_param_0];
	ld.param.u32 	%r2, [abs_f64_param_1];
	mov.u32 	%r3, %ctaid.x;
	mov.u32 	%r4, %ctaid.y;
	mov.u32 	%r5, %nctaid.x;
	mov.u32 	%r6, %nctaid.y;
	mov.u32 	%r7, %ctaid.z;
	mad.lo.s32 	%r8, %r7, %r6, %r4;
	mad.lo.s32 	%r9, %r8, %r5, %r3;
	mov.u32 	%r10, %ntid.x;
	mov.u32 	%r11, %ntid.y;
	mov.u32 	%r12, %ntid.z;
	mov.u32 	%r13, %tid.z;
	mov.u32 	%r14, %tid.y;
	mov.u32 	%r15, %tid.x;
	mad.lo.s32 	%r16, %r9, %r12, %r13;
	mad.lo.s32 	%r17, %r16, %r11, %r14;
	mad.lo.s32 	%r1, %r17, %r10, %r15;
	setp.ge.s32 	%p1, %r1, %r2;
	@%p1 bra 	$L__BB10_2;
	cvta.to.global.u64 	%rd2, %rd1;
	mul.wide.s32 	%rd3, %r1, 8;
	add.s64 	%rd4, %rd2, %rd3;
	ld.global.f64 	%fd1, [%rd4];
	abs.f64 	%fd2, %fd1;
	st.global.f64 	[%rd4], %fd2;
$L__BB10_2:
	ret;

}
	// .globl	ceil_f64
.visible .entry ceil_f64(
	.param .u64 .ptr .align 1 ceil_f64_param_0,
	.param .u32 ceil_f64_param_1
)
{
	.reg .pred 	%p<2>;
	.reg .b32 	%r<18>;
	.reg .b64 	%rd<5>;
	.reg .b64 	%fd<3>;

	ld.param.u64 	%rd1, [ceil_f64_param_0];
	ld.param.u32 	%r2, [ceil_f64_param_1];
	mov.u32 	%r3, %ctaid.x;
	mov.u32 	%r4, %ctaid.y;
	mov.u32 	%r5, %nctaid.x;
	mov.u32 	%r6, %nctaid.y;
	mov.u32 	%r7, %ctaid.z;
	mad.lo.s32 	%r8, %r7, %r6, %r4;
	mad.lo.s32 	%r9, %r8, %r5, %r3;
	mov.u32 	%r10, %ntid.x;
	mov.u32 	%r11, %ntid.y;
	mov.u32 	%r12, %ntid.z;
	mov.u32 	%r13, %tid.z;
	mov.u32 	%r14, %tid.y;
	mov.u32 	%r15, %tid.x;
	mad.lo.s32 	%r16, %r9, %r12, %r13;
	mad.lo.s32 	%r17, %r16, %r11, %r14;
	mad.lo.s32 	%r1, %r17, %r10, %r15;
	setp.ge.s32 	%p1, %r1, %r2;
	@%p1 bra 	$L__BB11_2;
	cvta.to.global.u64 	%rd2, %rd1;
	mul.wide.s32 	%rd3, %r1, 8;
	add.s64 	%rd4, %rd2, %rd3;
	ld.global.f64 	%fd1, [%rd4];
	cvt.rpi.f64.f64 	%fd2, %fd1;
	st.global.f64 	[%rd4], %fd2;
$L__BB11_2:
	ret;

}
	// .globl	floor_f64
.visible .entry floor_f64(
	.param .u64 .ptr .align 1 floor_f64_param_0,
	.param .u32 floor_f64_param_1
)
{
	.reg .pred 	%p<2>;
	.reg .b32 	%r<18>;
	.reg .b64 	%rd<5>;
	.reg .b64 	%fd<3>;

	ld.param.u64 	%rd1, [floor_f64_param_0];
	ld.param.u32 	%r2, [floor_f64_param_1];
	mov.u32 	%r3, %ctaid.x;
	mov.u32 	%r4, %ctaid.y;
	mov.u32 	%r5, %nctaid.x;
	mov.u32 	%r6, %nctaid.y;
	mov.u32 	%r7, %ctaid.z;
	mad.lo.s32 	%r8, %r7, %r6, %r4;
	mad.lo.s32 	%r9, %r8, %r5, %r3;
	mov.u32 	%r10, %ntid.x;
	mov.u32 	%r11, %ntid.y;
	mov.u32 	%r12, %ntid.z;
	mov.u32 	%r13, %tid.z;
	mov.u32 	%r14, %tid.y;
	mov.u32 	%r15, %tid.x;
	mad.lo.s32 	%r16, %r9, %r12, %r13;
	mad.lo.s32 	%r17, %r16, %r11, %r14;
	mad.lo.s32 	%r1, %r17, %r10, %r15;
	setp.ge.s32 	%p1, %r1, %r2;
	@%p1 bra 	$L__BB12_2;
	cvta.to.global.u64 	%rd2, %rd1;
	mul.wide.s32 	%rd3, %r1, 8;
	add.s64 	%rd4, %rd2, %rd3;
	ld.global.f64 	%fd1, [%rd4];
	cvt.rmi.f64.f64 	%fd2, %fd1;
	st.global.f64 	[%rd4], %fd2;
$L__BB12_2:
	ret;

}
	// .globl	sign_f64
.visible .entry sign_f64(
	.param .u64 .ptr .align 1 sign_f64_param_0,
	.param .u32 sign_f64_param_1
)
{
	.reg .pred 	%p<4>;
	.reg .b32 	%r<21>;
	.reg .b64 	%rd<5>;
	.reg .b64 	%fd<3>;

	ld.param.u64 	%rd1, [sign_f64_param_0];
	ld.param.u32 	%r2, [sign_f64_param_1];
	mov.u32 	%r3, %ctaid.x;
	mov.u32 	%r4, %ctaid.y;
	mov.u32 	%r5, %nctaid.x;
	mov.u32 	%r6, %nctaid.y;
	mov.u32 	%r7, %ctaid.z;
	mad.lo.s32 	%r8, %r7, %r6, %r4;
	mad.lo.s32 	%r9, %r8, %r5, %r3;
	mov.u32 	%r10, %ntid.x;
	mov.u32 	%r11, %ntid.y;
	mov.u32 	%r12, %ntid.z;
	mov.u32 	%r13, %tid.z;
	mov.u32 	%r14, %tid.y;
	mov.u32 	%r15, %tid.x;
	mad.lo.s32 	%r16, %r9, %r12, %r13;
	mad.lo.s32 	%r17, %r16, %r11, %r14;
	mad.lo.s32 	%r1, %r17, %r10, %r15;
	setp.ge.s32 	%p1, %r1, %r2;
	@%p1 bra 	$L__BB13_2;
	cvta.to.global.u64 	%rd2, %rd1;
	mul.wide.s32 	%rd3, %r1, 8;
	add.s64 	%rd4, %rd2, %rd3;
	ld.global.f64 	%fd1, [%rd4];
	setp.gt.f64 	%p2, %fd1, 0d0000000000000000;
	selp.u32 	%r18, 1, 0, %p2;
	setp.lt.f64 	%p3, %fd1, 0d0000000000000000;
	selp.s32 	%r19, -1, 0, %p3;
	add.s32 	%r20, %r19, %r18;
	cvt.rn.f64.s32 	%fd2, %r20;
	st.global.f64 	[%rd4], %fd2;
$L__BB13_2:
	ret;

}
	// .globl	square_f64
.visible .entry square_f64(
	.param .u64 .ptr .align 1 square_f64_param_0,
	.param .u32 square_f64_param_1
)
{
	.reg .pred 	%p<2>;
	.reg .b32 	%r<18>;
	.reg .b64 	%rd<5>;
	.reg .b64 	%fd<3>;

	ld.param.u64 	%rd1, [square_f64_param_0];
	ld.param.u32 	%r2, [square_f64_param_1];
	mov.u32 	%r3, %ctaid.x;
	mov.u32 	%r4, %ctaid.y;
	mov.u32 	%r5, %nctaid.x;
	mov.u32 	%r6, %nctaid.y;
	mov.u32 	%r7, %ctaid.z;
	mad.lo.s32 	%r8, %r7, %r6, %r4;
	mad.lo.s32 	%r9, %r8, %r5, %r3;
	mov.u32 	%r10, %ntid.x;
	mov.u32 	%r11, %ntid.y;
	mov.u32 	%r12, %ntid.z;
	mov.u32 	%r13, %tid.z;
	mov.u32 	%r14, %tid.y;
	mov.u32 	%r15, %tid.x;
	mad.lo.s32 	%r16, %r9, %r12, %r13;
	mad.lo.s32 	%r17, %r16, %r11, %r14;
	mad.lo.s32 	%r1, %r17, %r10, %r15;
	setp.ge.s32 	%p1, %r1, %r2;
	@%p1 bra 	$L__BB14_2;
	cvta.to.global.u64 	%rd2, %rd1;
	mul.wide.s32 	%rd3, %r1, 8;
	add.s64 	%rd4, %rd2, %rd3;
	ld.global.f64 	%fd1, [%rd4];
	mul.f64 	%fd2, %fd1, %fd1;
	st.global.f64 	[%rd4], %fd2;
$L__BB14_2:
	ret;

}
	// .globl	cube_f64
.visible .entry cube_f64(
	.param .u64 .ptr .align 1 cube_f64_param_0,
	.param .u32 cube_f64_param_1
)
{
	.reg .pred 	%p<2>;
	.reg .b32 	%r<18>;
	.reg .b64 	%rd<5>;
	.reg .b64 	%fd<4>;

	ld.param.u64 	%rd1, [cube_f64_param_0];
	ld.param.u32 	%r2, [cube_f64_param_1];
	mov.u32 	%r3, %ctaid.x;
	mov.u32 	%r4, %ctaid.y;
	mov.u32 	%r5, %nctaid.x;
	mov.u32 	%r6, %nctaid.y;
	mov.u32 	%r7, %ctaid.z;
	mad.lo.s32 	%r8, %r7, %r6, %r4;
	mad.lo.s32 	%r9, %r8, %r5, %r3;
	mov.u32 	%r10, %ntid.x;
	mov.u32 	%r11, %ntid.y;
	mov.u32 	%r12, %ntid.z;
	mov.u32 	%r13, %tid.z;
	mov.u32 	%r14, %tid.y;
	mov.u32 	%r15, %tid.x;
	mad.lo.s32 	%r16, %r9, %r12, %r13;
	mad.lo.s32 	%r17, %r16, %r11, %r14;
	mad.lo.s32 	%r1, %r17, %r10, %r15;
	setp.ge.s32 	%p1, %r1, %r2;
	@%p1 bra 	$L__BB15_2;
	cvta.to.global.u64 	%rd2, %rd1;
	mul.wide.s32 	%rd3, %r1, 8;
	add.s64 	%rd4, %rd2, %rd3;
	ld.global.f64 	%fd1, [%rd4];
	mul.f64 	%fd2, %fd1, %fd1;
	mul.f64 	%fd3, %fd1, %fd2;
	st.global.f64 	[%rd4], %fd3;
$L__BB15_2:
	ret;

}
	// .globl	neg_f64
.visible .entry neg_f64(
	.param .u64 .ptr .align 1 neg_f64_param_0,
	.param .u32 neg_f64_param_1
)
{
	.reg .pred 	%p<2>;
	.reg .b32 	%r<18>;
	.reg .b64 	%rd<5>;
	.reg .b64 	%fd<3>;

	ld.param.u64 	%rd1, [neg_f64_param_0];
	ld.param.u32 	%r2, [neg_f64_param_1];
	mov.u32 	%r3, %ctaid.x;
	mov.u32 	%r4, %ctaid.y;
	mov.u32 	%r5, %nctaid.x;
	mov.u32 	%r6, %nctaid.y;
	mov.u32 	%r7, %ctaid.z;
	mad.lo.s32 	%r8, %r7, %r6, %r4;
	mad.lo.s32 	%r9, %r8, %r5, %r3;
	mov.u32 	%r10, %ntid.x;
	mov.u32 	%r11, %ntid.y;
	mov.u32 	%r12, %ntid.z;
	mov.u32 	%r13, %tid.z;
	mov.u32 	%r14, %tid.y;
	mov.u32 	%r15, %tid.x;
	mad.lo.s32 	%r16, %r9, %r12, %r13;
	mad.lo.s32 	%r17, %r16, %r11, %r14;
	mad.lo.s32 	%r1, %r17, %r10, %r15;
	setp.ge.s32 	%p1, %r1, %r2;
	@%p1 bra 	$L__BB16_2;
	cvta.to.global.u64 	%rd2, %rd1;
	mul.wide.s32 	%rd3, %r1, 8;
	add.s64 	%rd4, %rd2, %rd3;
	ld.global.f64 	%fd1, [%rd4];
	neg.f64 	%fd2, %fd1;
	st.global.f64 	[%rd4], %fd2;
$L__BB16_2:
	ret;

}
	// .globl	inverse_f64
.visible .entry inverse_f64(
	.param .u64 .ptr .align 1 inverse_f64_param_0,
	.param .u32 inverse_f64_param_1
)
{
	.reg .pred 	%p<2>;
	.reg .b32 	%r<18>;
	.reg .b64 	%rd<5>;
	.reg .b64 	%fd<3>;

	ld.param.u64 	%rd1, [inverse_f64_param_0];
	ld.param.u32 	%r2, [inverse_f64_param_1];
	mov.u32 	%r3, %ctaid.x;
	mov.u32 	%r4, %ctaid.y;
	mov.u32 	%r5, %nctaid.x;
	mov.u32 	%r6, %nctaid.y;
	mov.u32 	%r7, %ctaid.z;
	mad.lo.s32 	%r8, %r7, %r6, %r4;
	mad.lo.s32 	%r9, %r8, %r5, %r3;
	mov.u32 	%r10, %ntid.x;
	mov.u32 	%r11, %ntid.y;
	mov.u32 	%r12, %ntid.z;
	mov.u32 	%r13, %tid.z;
	mov.u32 	%r14, %tid.y;
	mov.u32 	%r15, %tid.x;
	mad.lo.s32 	%r16, %r9, %r12, %r13;
	mad.lo.s32 	%r17, %r16, %r11, %r14;
	mad.lo.s32 	%r1, %r17, %r10, %r15;
	setp.ge.s32 	%p1, %r1, %r2;
	@%p1 bra 	$L__BB17_2;
	cvta.to.global.u64 	%rd2, %rd1;
	mul.wide.s32 	%rd3, %r1, 8;
	add.s64 	%rd4, %rd2, %rd3;
	ld.global.f64 	%fd1, [%rd4];
	rcp.rn.f64 	%fd2, %fd1;
	st.global.f64 	[%rd4], %fd2;
$L__BB17_2:
	ret;

}
	// .globl	softplus_f64
.visible .entry softplus_f64(
	.param .u64 .ptr .align 1 softplus_f64_param_0,
	.param .u32 softplus_f64_param_1
)
{
	.reg .pred 	%p<14>;
	.reg .b32 	%r<62>;
	.reg .b32 	%f<4>;
	.reg .b64 	%rd<6>;
	.reg .b64 	%fd<87>;

	ld.param.u64 	%rd2, [softplus_f64_param_0];
	ld.param.u32 	%r15, [softplus_f64_param_1];
	mov.u32 	%r16, %ctaid.x;
	mov.u32 	%r17, %ctaid.y;
	mov.u32 	%r18, %nctaid.x;
	mov.u32 	%r19, %nctaid.y;
	mov.u32 	%r20, %ctaid.z;
	mad.lo.s32 	%r21, %r20, %r19, %r17;
	mad.lo.s32 	%r22, %r21, %r18, %r16;
	mov.u32 	%r23, %ntid.x;
	mov.u32 	%r24, %ntid.y;
	mov.u32 	%r25, %ntid.z;
	mov.u32 	%r26, %tid.z;
	mov.u32 	%r27, %tid.y;
	mov.u32 	%r28, %tid.x;
	mad.lo.s32 	%r29, %r22, %r25, %r26;
	mad.lo.s32 	%r30, %r29, %r24, %r27;
	mad.lo.s32 	%r1, %r30, %r23, %r28;
	setp.ge.s32 	%p1, %r1, %r15;
	@%p1 bra 	$L__BB18_17;
	cvta.to.global.u64 	%rd3, %rd2;
	mul.wide.s32 	%rd4, %r1, 8;
	add.s64 	%rd1, %rd3, %rd4;
	ld.global.f64 	%fd1, [%rd1];
	setp.geu.f64 	%p2, %fd1, 0dC086200000000000;
	@%p2 bra 	$L__BB18_3;
	mov.b64 	%rd5, 0;
	st.global.u64 	[%rd1], %rd5;
	bra.uni 	$L__BB18_17;
$L__BB18_3:
	setp.gt.f64 	%p3, %fd1, 0d4030000000000000;
	@%p3 bra 	$L__BB18_17;
	fma.rn.f64 	%fd16, %fd1, 0d3FF71547652B82FE, 0d4338000000000000;
	{
	.reg .b32 %temp; 
	mov.b64 	{%r2, %temp}, %fd16;
	}
	mov.f64 	%fd17, 0dC338000000000000;
	add.rn.f64 	%fd18, %fd16, %fd17;
	fma.rn.f64 	%fd19, %fd18, 0dBFE62E42FEFA39EF, %fd1;
	fma.rn.f64 	%fd20, %fd18, 0dBC7ABC9E3B39803F, %fd19;
	fma.rn.f64 	%fd21, %fd20, 0d3E5ADE1569CE2BDF, 0d3E928AF3FCA213EA;
	fma.rn.f64 	%fd22, %fd21, %fd20, 0d3EC71DEE62401315;
	fma.rn.f64 	%fd23, %fd22, %fd20, 0d3EFA01997C89EB71;
	fma.rn.f64 	%fd24, %fd23, %fd20, 0d3F2A01A014761F65;
	fma.rn.f64 	%fd25, %fd24, %fd20, 0d3F56C16C1852B7AF;
	fma.rn.f64 	%fd26, %fd25, %fd20, 0d3F81111111122322;
	fma.rn.f64 	%fd27, %fd26, %fd20, 0d3FA55555555502A1;
	fma.rn.f64 	%fd28, %fd27, %fd20, 0d3FC5555555555511;
	fma.rn.f64 	%fd29, %fd28, %fd20, 0d3FE000000000000B;
	fma.rn.f64 	%fd30, %fd29, %fd20, 0d3FF0000000000000;
	fma.rn.f64 	%fd31, %fd30, %fd20, 0d3FF0000000000000;
	{
	.reg .b32 %temp; 
	mov.b64 	{%r3, %temp}, %fd31;
	}
	{
	.reg .b32 %temp; 
	mov.b64 	{%temp, %r4}, %fd31;
	}
	shl.b32 	%r31, %r2, 20;
	add.s32 	%r32, %r31, %r4;
	mov.b64 	%fd83, {%r3, %r32};
	{
	.reg .b32 %temp; 
	mov.b64 	{%temp, %r33}, %fd1;
	}
	mov.b32 	%f2, %r33;
	abs.f32 	%f1, %f2;
	setp.lt.f32 	%p4, %f1, 0f4086232B;
	@%p4 bra 	$L__BB18_7;
	setp.lt.f64 	%p5, %fd1, 0d0000000000000000;
	add.f64 	%fd32, %fd1, 0d7FF0000000000000;
	selp.f64 	%fd83, 0d0000000000000000, %fd32, %p5;
	setp.geu.f32 	%p6, %f1, 0f40874800;
	@%p6 bra 	$L__BB18_7;
	shr.u32 	%r34, %r2, 31;
	add.s32 	%r35, %r2, %r34;
	shr.s32 	%r36, %r35, 1;
	shl.b32 	%r37, %r36, 20;
	add.s32 	%r38, %r4, %r37;
	mov.b64 	%fd33, {%r3, %r38};
	sub.s32 	%r39, %r2, %r36;
	shl.b32 	%r40, %r39, 20;
	add.s32 	%r41, %r40, 1072693248;
	mov.b32 	%r42, 0;
	mov.b64 	%fd34, {%r42, %r41};
	mul.f64 	%fd83, %fd34, %fd33;
$L__BB18_7:
	{
	.reg .b32 %temp; 
	mov.b64 	{%temp, %r43}, %fd83;
	}
	mov.b32 	%f3, %r43;
	setp.geu.f32 	%p7, %f3, 0f3FE55555;
	setp.leu.f32 	%p8, %f3, 0fBFD99999;
	or.pred  	%p9, %p7, %p8;
	@%p9 bra 	$L__BB18_9;
	add.f64 	%fd68, %fd83, 0d4000000000000000;
	div.rn.f64 	%fd69, %fd83, %fd68;
	neg.f64 	%fd70, %fd83;
	mul.f64 	%fd71, %fd69, %fd70;
	add.f64 	%fd72, %fd83, %fd71;
	mul.f64 	%fd73, %fd72, %fd72;
	fma.rn.f64 	%fd74, %fd73, 0d3EB372FB2FBE14B5, 0d3ED087FFCEB2DC44;
	fma.rn.f64 	%fd75, %fd74, %fd73, 0d3EF3B9FF890F468C;
	fma.rn.f64 	%fd76, %fd75, %fd73, 0d3F17457EFD51BAF8;
	fma.rn.f64 	%fd77, %fd76, %fd73, 0d3F3C71C8DE3CE825;
	fma.rn.f64 	%fd78, %fd77, %fd73, 0d3F6249248FA4661F;
	fma.rn.f64 	%fd79, %fd78, %fd73, 0d3F899999999D70C4;
	fma.rn.f64 	%fd80, %fd79, %fd73, 0d3FB5555555555462;
	mul.f64 	%fd81, %fd73, %fd80;
	fma.rn.f64 	%fd82, %fd81, %fd72, %fd71;
	add.f64 	%fd86, %fd83, %fd82;
	bra.uni 	$L__BB18_16;
$L__BB18_9:
	add.f64 	%fd84, %fd83, 0d3FF0000000000000;
	{
	.reg .b32 %temp; 
	mov.b64 	{%temp, %r58}, %fd84;
	}
	{
	.reg .b32 %temp; 
	mov.b64 	{%r59, %temp}, %fd84;
	}
	setp.gt.s32 	%p10, %r58, 1048575;
	mov.b32 	%r60, -1023;
	@%p10 bra 	$L__BB18_11;
	mul.f64 	%fd84, %fd84, 0d4350000000000000;
	{
	.reg .b32 %temp; 
	mov.b64 	{%temp, %r58}, %fd84;
	}
	{
	.reg .b32 %temp; 
	mov.b64 	{%r59, %temp}, %fd84;
	}
	mov.b32 	%r60, -1077;
$L__BB18_11:
	add.s32 	%r46, %r58, -1;
	setp.gt.u32 	%p11, %r46, 2146435070;
	@%p11 bra 	$L__BB18_15;
	shr.u32 	%r49, %r58, 20;
	add.s32 	%r61, %r60, %r49;
	and.b32  	%r50, %r58, 1048575;
	or.b32  	%r51, %r50, 1072693248;
	mov.b64 	%fd85, {%r59, %r51};
	setp.lt.u32 	%p13, %r51, 1073127583;
	@%p13 bra 	$L__BB18_14;
	{
	.reg .b32 %temp; 
	mov.b64 	{%r52, %temp}, %fd85;
	}
	{
	.reg .b32 %temp; 
	mov.b64 	{%temp, %r53}, %fd85;
	}
	add.s32 	%r54, %r53, -1048576;
	mov.b64 	%fd85, {%r52, %r54};
	add.s32 	%r61, %r61, 1;
$L__BB18_14:
	add.f64 	%fd36, %fd85, 0dBFF0000000000000;
	add.f64 	%fd37, %fd85, 0d3FF0000000000000;
	rcp.approx.ftz.f64 	%fd38, %fd37;
	neg.f64 	%fd39, %fd37;
	fma.rn.f64 	%fd40, %fd39, %fd38, 0d3FF0000000000000;
	fma.rn.f64 	%fd41, %fd40, %fd40, %fd40;
	fma.rn.f64 	%fd42, %fd41, %fd38, %fd38;
	mul.f64 	%fd43, %fd36, %fd42;
	fma.rn.f64 	%fd44, %fd36, %fd42, %fd43;
	mul.f64 	%fd45, %fd44, %fd44;
	fma.rn.f64 	%fd46, %fd45, 0d3EB1380B3AE80F1E, 0d3ED0EE258B7A8B04;
	fma.rn.f64 	%fd47, %fd46, %fd45, 0d3EF3B2669F02676F;
	fma.rn.f64 	%fd48, %fd47, %fd45, 0d3F1745CBA9AB0956;
	fma.rn.f64 	%fd49, %fd48, %fd45, 0d3F3C71C72D1B5154;
	fma.rn.f64 	%fd50, %fd49, %fd45, 0d3F624924923BE72D;
	fma.rn.f64 	%fd51, %fd50, %fd45, 0d3F8999999999A3C4;
	fma.rn.f64 	%fd52, %fd51, %fd45, 0d3FB5555555555554;
	sub.f64 	%fd53, %fd36, %fd44;
	add.f64 	%fd54, %fd53, %fd53;
	neg.f64 	%fd55, %fd44;
	fma.rn.f64 	%fd56, %fd55, %fd36, %fd54;
	mul.f64 	%fd57, %fd42, %fd56;
	mul.f64 	%fd58, %fd45, %fd52;
	fma.rn.f64 	%fd59, %fd58, %fd44, %fd57;
	xor.b32  	%r55, %r61, -2147483648;
	mov.b32 	%r56, 1127219200;
	mov.b64 	%fd60, {%r55, %r56};
	mov.b32 	%r57, -2147483648;
	mov.b64 	%fd61, {%r57, %r56};
	sub.f64 	%fd62, %fd60, %fd61;
	fma.rn.f64 	%fd63, %fd62, 0d3FE62E42FEFA39EF, %fd44;
	fma.rn.f64 	%fd64, %fd62, 0dBFE62E42FEFA39EF, %fd63;
	sub.f64 	%fd65, %fd64, %fd44;
	sub.f64 	%fd66, %fd59, %fd65;
	fma.rn.f64 	%fd67, %fd62, 0d3C7ABC9E3B39803F, %fd66;
	add.f64 	%fd86, %fd63, %fd67;
	bra.uni 	$L__BB18_16;
$L__BB18_15:
	fma.rn.f64 	%fd35, %fd84, 0d7FF0000000000000, 0d7FF0000000000000;
	{
	.reg .b32 %temp; 
	mov.b64 	{%temp, %r47}, %fd84;
	}
	and.b32  	%r48, %r47, 2147483647;
	setp.eq.s32 	%p12, %r48, 0;
	selp.f64 	%fd86, 0dFFF0000000000000, %fd35, %p12;
$L__BB18_16:
	st.global.f64 	[%rd1], %fd86;
$L__BB18_17:
	ret;

}
	// .globl	sigmoid_f64
.visible .entry sigmoid_f64(
	.param .u64 .ptr .align 1 sigmoid_f64_param_0,
	.param .u32 sigmoid_f64_param_1
)
{
	.reg .pred 	%p<7>;
	.reg .b32 	%r<33>;
	.reg .b32 	%f<3>;
	.reg .b64 	%rd<7>;
	.reg .b64 	%fd<30>;

	ld.param.u64 	%rd2, [sigmoid_f64_param_0];
	ld.param.u32 	%r5, [sigmoid_f64_param_1];
	mov.u32 	%r6, %ctaid.x;
	mov.u32 	%r7, %ctaid.y;
	mov.u32 	%r8, %nctaid.x;
	mov.u32 	%r9, %nctaid.y;
	mov.u32 	%r10, %ctaid.z;
	mad.lo.s32 	%r11, %r10, %r9, %r7;
	mad.lo.s32 	%r12, %r11, %r8, %r6;
	mov.u32 	%r13, %ntid.x;
	mov.u32 	%r14, %ntid.y;
	mov.u32 	%r15, %ntid.z;
	mov.u32 	%r16, %tid.z;
	mov.u32 	%r17, %tid.y;
	mov.u32 	%r18, %tid.x;
	mad.lo.s32 	%r19, %r12, %r15, %r16;
	mad.lo.s32 	%r20, %r19, %r14, %r17;
	mad.lo.s32 	%r1, %r20, %r13, %r18;
	setp.ge.s32 	%p1, %r1, %r5;
	@%p1 bra 	$L__BB19_9;
	cvta.to.global.u64 	%rd3, %rd2;
	mul.wide.s32 	%rd4, %r1, 8;
	add.s64 	%rd1, %rd3, %rd4;
	ld.global.f64 	%fd1, [%rd1];
	setp.geu.f64 	%p2, %fd1, 0dC086280000000000;
	@%p2 bra 	$L__BB19_3;
	mov.b64 	%rd6, 0;
	st.global.u64 	[%rd1], %rd6;
	bra.uni 	$L__BB19_9;
$L__BB19_3:
	setp.leu.f64 	%p3, %fd1, 0d4033000000000000;
	@%p3 bra 	$L__BB19_5;
	mov.b64 	%rd5, 4607182418800017408;
	st.global.u64 	[%rd1], %rd5;
	bra.uni 	$L__BB19_9;
$L__BB19_5:
	neg.f64 	%fd6, %fd1;
	fma.rn.f64 	%fd7, %fd1, 0dBFF71547652B82FE, 0d4338000000000000;
	{
	.reg .b32 %temp; 
	mov.b64 	{%r2, %temp}, %fd7;
	}
	mov.f64 	%fd8, 0dC338000000000000;
	add.rn.f64 	%fd9, %fd7, %fd8;
	fma.rn.f64 	%fd10, %fd9, 0dBFE62E42FEFA39EF, %fd6;
	fma.rn.f64 	%fd11, %fd9, 0dBC7ABC9E3B39803F, %fd10;
	fma.rn.f64 	%fd12, %fd11, 0d3E5ADE1569CE2BDF, 0d3E928AF3FCA213EA;
	fma.rn.f64 	%fd13, %fd12, %fd11, 0d3EC71DEE62401315;
	fma.rn.f64 	%fd14, %fd13, %fd11, 0d3EFA01997C89EB71;
	fma.rn.f64 	%fd15, %fd14, %fd11, 0d3F2A01A014761F65;
	fma.rn.f64 	%fd16, %fd15, %fd11, 0d3F56C16C1852B7AF;
	fma.rn.f64 	%fd17, %fd16, %fd11, 0d3F81111111122322;
	fma.rn.f64 	%fd18, %fd17, %fd11, 0d3FA55555555502A1;
	fma.rn.f64 	%fd19, %fd18, %fd11, 0d3FC5555555555511;
	fma.rn.f64 	%fd20, %fd19, %fd11, 0d3FE000000000000B;
	fma.rn.f64 	%fd21, %fd20, %fd11, 0d3FF0000000000000;
	fma.rn.f64 	%fd22, %fd21, %fd11, 0d3FF0000000000000;
	{
	.reg .b32 %temp; 
	mov.b64 	{%r3, %temp}, %fd22;
	}
	{
	.reg .b32 %temp; 
	mov.b64 	{%temp, %r4}, %fd22;
	}
	shl.b32 	%r21, %r2, 20;
	add.s32 	%r22, %r21, %r4;
	mov.b64 	%fd29, {%r3, %r22};
	{
	.reg .b32 %temp; 
	mov.b64 	{%temp, %r23}, %fd6;
	}
	mov.b32 	%f2, %r23;
	abs.f32 	%f1, %f2;
	setp.lt.f32 	%p4, %f1, 0f4086232B;
	@%p4 bra 	$L__BB19_8;
	setp.gt.f64 	%p5, %fd1, 0d0000000000000000;
	mov.f64 	%fd23, 0d7FF0000000000000;
	sub.f64 	%fd24, %fd23, %fd1;
	selp.f64 	%fd29, 0d0000000000000000, %fd24, %p5;
	setp.geu.f32 	%p6, %f1, 0f40874800;
	@%p6 bra 	$L__BB19_8;
	shr.u32 	%r24, %r2, 31;
	add.s32 	%r25, %r2, %r24;
	shr.s32 	%r26, %r25, 1;
	shl.b32 	%r27, %r26, 20;
	add.s32 	%r28, %r4, %r27;
	mov.b64 	%fd25, {%r3, %r28};
	sub.s32 	%r29, %r2, %r26;
	shl.b32 	%r30, %r29, 20;
	add.s32 	%r31, %r30, 1072693248;
	mov.b32 	%r32, 0;
	mov.b64 	%fd26, {%r32, %r31};
	mul.f64 	%fd29, %fd26, %fd25;
$L__BB19_8:
	add.f64 	%fd27, %fd29, 0d3FF0000000000000;
	rcp.rn.f64 	%fd28, %fd27;
	st.global.f64 	[%rd1], %fd28;
$L__BB19_9:
	ret;

}
	// .globl	invsqrt_f64
.visible .entry invsqrt_f64(
	.param .u64 .ptr .align 1 invsqrt_f64_param_0,
	.param .u32 invsqrt_f64_param_1
)
{
	.reg .pred 	%p<2>;
	.reg .b32 	%r<18>;
	.reg .b64 	%rd<5>;
	.reg .b64 	%fd<4>;

	ld.param.u64 	%rd1, [invsqrt_f64_param_0];
	ld.param.u32 	%r2, [invsqrt_f64_param_1];
	mov.u32 	%r3, %ctaid.x;
	mov.u32 	%r4, %ctaid.y;
	mov.u32 	%r5, %nctaid.x;
	mov.u32 	%r6, %nctaid.y;
	mov.u32 	%r7, %ctaid.z;
	mad.lo.s32 	%r8, %r7, %r6, %r4;
	mad.lo.s32 	%r9, %r8, %r5, %r3;
	mov.u32 	%r10, %ntid.x;
	mov.u32 	%r11, %ntid.y;
	mov.u32 	%r12, %ntid.z;
	mov.u32 	%r13, %tid.z;
	mov.u32 	%r14, %tid.y;
	mov.u32 	%r15, %tid.x;
	mad.lo.s32 	%r16, %r9, %r12, %r13;
	mad.lo.s32 	%r17, %r16, %r11, %r14;
	mad.lo.s32 	%r1, %r17, %r10, %r15;
	setp.ge.s32 	%p1, %r1, %r2;
	@%p1 bra 	$L__BB20_2;
	cvta.to.global.u64 	%rd2, %rd1;
	mul.wide.s32 	%rd3, %r1, 8;
	add.s64 	%rd4, %rd2, %rd3;
	ld.global.f64 	%fd1, [%rd4];
	sqrt.rn.f64 	%fd2, %fd1;
	rcp.rn.f64 	%fd3, %fd2;
	st.global.f64 	[%rd4], %fd3;
$L__BB20_2:
	ret;

}
	// .globl	cos_f32
.visible .entry cos_f32(
	.param .u64 .ptr .align 1 cos_f32_param_0,
	.param .u32 cos_f32_param_1
)
{
	.local .align 4 .b8 	__local_depot21[28];
	.reg .b64 	%SP;
	.reg .b64 	%SPL;
	.reg .pred 	%p<10>;
	.reg .b32 	%r<58>;
	.reg .b32 	%f<28>;
	.reg .b64 	%rd<25>;
	.reg .b64 	%fd<3>;

	mov.u64 	%SPL, __local_depot21;
	ld.param.u64 	%rd10, [cos_f32_param_0];
	ld.param.u32 	%r16, [cos_f32_param_1];
	add.u64 	%rd1, %SPL, 0;
	mov.u32 	%r17, %ctaid.x;
	mov.u32 	%r18, %ctaid.y;
	mov.u32 	%r19, %nctaid.x;
	mov.u32 	%r20, %nctaid.y;
	mov.u32 	%r21, %ctaid.z;
	mad.lo.s32 	%r22, %r21, %r20, %r18;
	mad.lo.s32 	%r23, %r22, %r19, %r17;
	mov.u32 	%r24, %ntid.x;
	mov.u32 	%r25, %ntid.y;
	mov.u32 	%r26, %ntid.z;
	mov.u32 	%r27, %tid.z;
	mov.u32 	%r28, %tid.y;
	mov.u32 	%r29, %tid.x;
	mad.lo.s32 	%r30, %r23, %r26, %r27;
	mad.lo.s32 	%r31, %r30, %r25, %r28;
	mad.lo.s32 	%r1, %r31, %r24, %r29;
	setp.ge.s32 	%p1, %r1, %r16;
	@%p1 bra 	$L__BB21_10;
	cvta.to.global.u64 	%rd12, %rd10;
	mul.wide.s32 	%rd13, %r1, 4;
	add.s64 	%rd2, %rd12, %rd13;
	ld.global.f32 	%f1, [%rd2];
	mul.f32 	%f7, %f1, 0f3F22F983;
	cvt.rni.s32.f32 	%r57, %f7;
	cvt.rn.f32.s32 	%f8, %r57;
	fma.rn.f32 	%f9, %f8, 0fBFC90FDA, %f1;
	fma.rn.f32 	%f10, %f8, 0fB3A22168, %f9;
	fma.rn.f32 	%f27, %f8, 0fA7C234C5, %f10;
	abs.f32 	%f3, %f1;
	setp.ltu.f32 	%p2, %f3, 0f47CE4780;
	@%p2 bra 	$L__BB21_9;
	setp.neu.f32 	%p3, %f3, 0f7F800000;
	@%p3 bra 	$L__BB21_4;
	mov.f32 	%f13, 0f00000000;
	mul.rn.f32 	%f27, %f1, %f13;
	mov.b32 	%r57, 0;
	bra.uni 	$L__BB21_9;
$L__BB21_4:
	mov.b32 	%r3, %f1;
	shl.b32 	%r33, %r3, 8;
	or.b32  	%r4, %r33, -2147483648;
	mov.b64 	%rd24, 0;
	mov.b32 	%r54, 0;
	mov.u64 	%rd22, __cudart_i2opi_f;
	mov.u64 	%rd23, %rd1;
$L__BB21_5:
	.pragma "nounroll";
	ld.global.nc.u32 	%r34, [%rd22];
	mad.wide.u32 	%rd16, %r34, %r4, %rd24;
	shr.u64 	%rd24, %rd16, 32;
	st.local.u32 	[%rd23], %rd16;
	add.s32 	%r54, %r54, 1;
	add.s64 	%rd23, %rd23, 4;
	add.s64 	%rd22, %rd22, 4;
	setp.ne.s32 	%p4, %r54, 6;
	@%p4 bra 	$L__BB21_5;
	shr.u32 	%r35, %r3, 23;
	st.local.u32 	[%rd1+24], %rd24;
	and.b32  	%r7, %r35, 31;
	and.b32  	%r36, %r35, 224;
	add.s32 	%r37, %r36, -128;
	shr.u32 	%r38, %r37, 5;
	mul.wide.u32 	%rd17, %r38, 4;
	sub.s64 	%rd9, %rd1, %rd17;
	ld.local.u32 	%r55, [%rd9+24];
	ld.local.u32 	%r56, [%rd9+20];
	setp.eq.s32 	%p5, %r7, 0;
	@%p5 bra 	$L__BB21_8;
	shf.l.wrap.b32 	%r55, %r56, %r55, %r7;
	ld.local.u32 	%r39, [%rd9+16];
	shf.l.wrap.b32 	%r56, %r39, %r56, %r7;
$L__BB21_8:
	shr.u32 	%r40, %r55, 30;
	shf.l.wrap.b32 	%r41, %r56, %r55, 2;
	shl.b32 	%r42, %r56, 2;
	shr.u32 	%r43, %r41, 31;
	add.s32 	%r44, %r43, %r40;
	neg.s32 	%r45, %r44;
	setp.lt.s32 	%p6, %r3, 0;
	selp.b32 	%r57, %r45, %r44, %p6;
	xor.b32  	%r46, %r41, %r3;
	shr.s32 	%r47, %r41, 31;
	xor.b32  	%r48, %r47, %r41;
	xor.b32  	%r49, %r47, %r42;
	cvt.u64.u32 	%rd18, %r48;
	shl.b64 	%rd19, %rd18, 32;
	cvt.u64.u32 	%rd20, %r49;
	or.b64  	%rd21, %rd19, %rd20;
	cvt.rn.f64.s64 	%fd1, %rd21;
	mul.f64 	%fd2, %fd1, 0d3BF921FB54442D19;
	cvt.rn.f32.f64 	%f11, %fd2;
	neg.f32 	%f12, %f11;
	setp.lt.s32 	%p7, %r46, 0;
	selp.f32 	%f27, %f12, %f11, %p7;
$L__BB21_9:
	add.s32 	%r51, %r57, 1;
	mul.rn.f32 	%f14, %f27, %f27;
	and.b32  	%r52, %r57, 1;
	setp.eq.b32 	%p8, %r52, 1;
	selp.f32 	%f15, %f27, 0f3F800000, %p8;
	fma.rn.f32 	%f16, %f14, %f15, 0f00000000;
	fma.rn.f32 	%f17, %f14, 0f37CBAC00, 0fBAB607ED;
	selp.f32 	%f18, 0fB94D4153, %f17, %p8;
	selp.f32 	%f19, 0f3C0885E4, 0f3D2AAABB, %p8;
	fma.rn.f32 	%f20, %f18, %f14, %f19;
	selp.f32 	%f21, 0fBE2AAAA8, 0fBEFFFFFF, %p8;
	fma.rn.f32 	%f22, %f20, %f14, %f21;
	fma.rn.f32 	%f23, %f22, %f16, %f15;
	and.b32  	%r53, %r51, 2;
	setp.eq.s32 	%p9, %r53, 0;
	mov.f32 	%f24, 0f00000000;
	sub.f32 	%f25, %f24, %f23;
	selp.f32 	%f26, %f23, %f25, %p9;
	st.global.f32 	[%rd2], %f26;
$L__BB21_10:
	ret;

}
	// .globl	sin_f32
.visible .entry sin_f32(
	.param .u64 .ptr .align 1 sin_f32_param_0,
	.param .u32 sin_f32_param_1
)
{
	.local .align 4 .b8 	__local_depot22[28];
	.reg .b64 	%SP;
	.reg .b64 	%SPL;
	.reg .pred 	%p<10>;
	.reg .b32 	%r<57>;
	.reg .b32 	%f<28>;
	.reg .b64 	%rd<25>;
	.reg .b64 	%fd<3>;

	mov.u64 	%SPL, __local_depot22;
	ld.param.u64 	%rd10, [sin_f32_param_0];
	ld.param.u32 	%r16, [sin_f32_param_1];
	add.u64 	%rd1, %SPL, 0;
	mov.u32 	%r17, %ctaid.x;
	mov.u32 	%r18, %ctaid.y;
	mov.u32 	%r19, %nctaid.x;
	mov.u32 	%r20, %nctaid.y;
	mov.u32 	%r21, %ctaid.z;
	mad.lo.s32 	%r22, %r21, %r20, %r18;
	mad.lo.s32 	%r23, %r22, %r19, %r17;
	mov.u32 	%r24, %ntid.x;
	mov.u32 	%r25, %ntid.y;
	mov.u32 	%r26, %ntid.z;
	mov.u32 	%r27, %tid.z;
	mov.u32 	%r28, %tid.y;
	mov.u32 	%r29, %tid.x;
	mad.lo.s32 	%r30, %r23, %r26, %r27;
	mad.lo.s32 	%r31, %r30, %r25, %r28;
	mad.lo.s32 	%r1, %r31, %r24, %r29;
	setp.ge.s32 	%p1, %r1, %r16;
	@%p1 bra 	$L__BB22_10;
	cvta.to.global.u64 	%rd12, %rd10;
	mul.wide.s32 	%rd13, %r1, 4;
	add.s64 	%rd2, %rd12, %rd13;
	ld.global.f32 	%f1, [%rd2];
	mul.f32 	%f7, %f1, 0f3F22F983;
	cvt.rni.s32.f32 	%r56, %f7;
	cvt.rn.f32.s32 	%f8, %r56;
	fma.rn.f32 	%f9, %f8, 0fBFC90FDA, %f1;
	fma.rn.f32 	%f10, %f8, 0fB3A22168, %f9;
	fma.rn.f32 	%f27, %f8, 0fA7C234C5, %f10;
	abs.f32 	%f3, %f1;
	setp.ltu.f32 	%p2, %f3, 0f47CE4780;
	@%p2 bra 	$L__BB22_9;
	setp.neu.f32 	%p3, %f3, 0f7F800000;
	@%p3 bra 	$L__BB22_4;
	mov.f32 	%f13, 0f00000000;
	mul.rn.f32 	%f27, %f1, %f13;
	mov.b32 	%r56, 0;
	bra.uni 	$L__BB22_9;
$L__BB22_4:
	mov.b32 	%r3, %f1;
	shl.b32 	%r33, %r3, 8;
	or.b32  	%r4, %r33, -2147483648;
	mov.b64 	%rd24, 0;
	mov.b32 	%r53, 0;
	mov.u64 	%rd22, __cudart_i2opi_f;
	mov.u64 	%rd23, %rd1;
$L__BB22_5:
	.pragma "nounroll";
	ld.global.nc.u32 	%r34, [%rd22];
	mad.wide.u32 	%rd16, %r34, %r4, %rd24;
	shr.u64 	%rd24, %rd16, 32;
	st.local.u32 	[%rd23], %rd16;
	add.s32 	%r53, %r53, 1;
	add.s64 	%rd23, %rd23, 4;
	add.s64 	%rd22, %rd22, 4;
	setp.ne.s32 	%p4, %r53, 6;
	@%p4 bra 	$L__BB22_5;
	shr.u32 	%r35, %r3, 23;
	st.local.u32 	[%rd1+24], %rd24;
	and.b32  	%r7, %r35, 31;
	and.b32  	%r36, %r35, 224;
	add.s32 	%r37, %r36, -128;
	shr.u32 	%r38, %r37, 5;
	mul.wide.u32 	%rd17, %r38, 4;
	sub.s64 	%rd9, %rd1, %rd17;
	ld.local.u32 	%r54, [%rd9+24];
	ld.local.u32 	%r55, [%rd9+20];
	setp.eq.s32 	%p5, %r7, 0;
	@%p5 bra 	$L__BB22_8;
	shf.l.wrap.b32 	%r54, %r55, %r54, %r7;
	ld.local.u32 	%r39, [%rd9+16];
	shf.l.wrap.b32 	%r55, %r39, %r55, %r7;
$L__BB22_8:
	shr.u32 	%r40, %r54, 30;
	shf.l.wrap.b32 	%r41, %r55, %r54, 2;
	shl.b32 	%r42, %r55, 2;
	shr.u32 	%r43, %r41, 31;
	add.s32 	%r44, %r43, %r40;
	neg.s32 	%r45, %r44;
	setp.lt.s32 	%p6, %r3, 0;
	selp.b32 	%r56, %r45, %r44, %p6;
	xor.b32  	%r46, %r41, %r3;
	shr.s32 	%r47, %r41, 31;
	xor.b32  	%r48, %r47, %r41;
	xor.b32  	%r49, %r47, %r42;
	cvt.u64.u32 	%rd18, %r48;
	shl.b64 	%rd19, %rd18, 32;
	cvt.u64.u32 	%rd20, %r49;
	or.b64  	%rd21, %rd19, %rd20;
	cvt.rn.f64.s64 	%fd1, %rd21;
	mul.f64 	%fd2, %fd1, 0d3BF921FB54442D19;
	cvt.rn.f32.f64 	%f11, %fd2;
	neg.f32 	%f12, %f11;
	setp.lt.s32 	%p7, %r46, 0;
	selp.f32 	%f27, %f12, %f11, %p7;
$L__BB22_9:
	mul.rn.f32 	%f14, %f27, %f27;
	and.b32  	%r51, %r56, 1;
	setp.eq.b32 	%p8, %r51, 1;
	selp.f32 	%f15, 0f3F800000, %f27, %p8;
	fma.rn.f32 	%f16, %f14, %f15, 0f00000000;
	fma.rn.f32 	%f17, %f14, 0f37CBAC00, 0fBAB607ED;
	selp.f32 	%f18, %f17, 0fB94D4153, %p8;
	selp.f32 	%f19, 0f3D2AAABB, 0f3C0885E4, %p8;
	fma.rn.f32 	%f20, %f18, %f14, %f19;
	selp.f32 	%f21, 0fBEFFFFFF, 0fBE2AAAA8, %p8;
	fma.rn.f32 	%f22, %f20, %f14, %f21;
	fma.rn.f32 	%f23, %f22, %f16, %f15;
	and.b32  	%r52, %r56, 2;
	setp.eq.s32 	%p9, %r52, 0;
	mov.f32 	%f24, 0f00000000;
	sub.f32 	%f25, %f24, %f23;
	selp.f32 	%f26, %f23, %f25, %p9;
	st.global.f32 	[%rd2], %f26;
$L__BB22_10:
	ret;

}
	// .globl	exp_f32
.visible .entry exp_f32(
	.param .u64 .ptr .align 1 exp_f32_param_0,
	.param .u32 exp_f32_param_1
)
{
	.reg .pred 	%p<2>;
	.reg .b32 	%r<20>;
	.reg .b32 	%f<14>;
	.reg .b64 	%rd<5>;

	ld.param.u64 	%rd1, [exp_f32_param_0];
	ld.param.u32 	%r2, [exp_f32_param_1];
	mov.u32 	%r3, %ctaid.x;
	mov.u32 	%r4, %ctaid.y;
	mov.u32 	%r5, %nctaid.x;
	mov.u32 	%r6, %nctaid.y;
	mov.u32 	%r7, %ctaid.z;
	mad.lo.s32 	%r8, %r7, %r6, %r4;
	mad.lo.s32 	%r9, %r8, %r5, %r3;
	mov.u32 	%r10, %ntid.x;
	mov.u32 	%r11, %ntid.y;
	mov.u32 	%r12, %ntid.z;
	mov.u32 	%r13, %tid.z;
	mov.u32 	%r14, %tid.y;
	mov.u32 	%r15, %tid.x;
	mad.lo.s32 	%r16, %r9, %r12, %r13;
	mad.lo.s32 	%r17, %r16, %r11, %r14;
	mad.lo.s32 	%r1, %r17, %r10, %r15;
	setp.ge.s32 	%p1, %r1, %r2;
	@%p1 bra 	$L__BB23_2;
	cvta.to.global.u64 	%rd2, %rd1;
	mul.wide.s32 	%rd3, %r1, 4;
	add.s64 	%rd4, %rd2, %rd3;
	ld.global.f32 	%f1, [%rd4];
	fma.rn.f32 	%f2, %f1, 0f3BBB989D, 0f3F000000;
	cvt.sat.f32.f32 	%f3, %f2;
	mov.f32 	%f4, 0f4B400001;
	mov.f32 	%f5, 0f437C0000;
	fma.rm.f32 	%f6, %f3, %f5, %f4;
	add.f32 	%f7, %f6, 0fCB40007F;
	neg.f32 	%f8, %f7;
	fma.rn.f32 	%f9, %f1, 0f3FB8AA3B, %f8;
	fma.rn.f32 	%f10, %f1, 0f32A57060, %f9;
	mov.b32 	%r18, %f6;
	shl.b32 	%r19, %r18, 23;
	mov.b32 	%f11, %r19;
	ex2.approx.ftz.f32 	%f12, %f10;
	mul.f32 	%f13, %f12, %f11;
	st.global.f32 	[%rd4], %f13;
$L__BB23_2:
	ret;

}
	// .globl	ln_f32
.visible .entry ln_f32(
	.param .u64 .ptr .align 1 ln_f32_param_0,
	.param .u32 ln_f32_param_1
)
{
	.reg .pred 	%p<5>;
	.reg .b32 	%r<22>;
	.reg .b32 	%f<23>;
	.reg .b64 	%rd<5>;

	ld.param.u64 	%rd1, [ln_f32_param_0];
	ld.param.u32 	%r2, [ln_f32_param_1];
	mov.u32 	%r3, %ctaid.x;
	mov.u32 	%r4, %ctaid.y;
	mov.u32 	%r5, %nctaid.x;
	mov.u32 	%r6, %nctaid.y;
	mov.u32 	%r7, %ctaid.z;
	mad.lo.s32 	%r8, %r7, %r6, %r4;
	mad.lo.s32 	%r9, %r8, %r5, %r3;
	mov.u32 	%r10, %ntid.x;
	mov.u32 	%r11, %ntid.y;
	mov.u32 	%r12, %ntid.z;
	mov.u32 	%r13, %tid.z;
	mov.u32 	%r14, %tid.y;
	mov.u32 	%r15, %tid.x;
	mad.lo.s32 	%r16, %r9, %r12, %r13;
	mad.lo.s32 	%r17, %r16, %r11, %r14;
	mad.lo.s32 	%r1, %r17, %r10, %r15;
	setp.ge.s32 	%p1, %r1, %r2;
	@%p1 bra 	$L__BB24_2;
	cvta.to.global.u64 	%rd2, %rd1;
	mul.wide.s32 	%rd3, %r1, 4;
	add.s64 	%rd4, %rd2, %rd3;
	ld.global.f32 	%f1, [%rd4];
	setp.lt.f32 	%p2, %f1, 0f00800000;
	mul.f32 	%f2, %f1, 0f4B000000;
	selp.f32 	%f3, %f2, %f1, %p2;
	selp.f32 	%f4, 0fC1B80000, 0f00000000, %p2;
	mov.b32 	%r18, %f3;
	add.s32 	%r19, %r18, -1059760811;
	and.b32  	%r20, %r19, -8388608;
	sub.s32 	%r21, %r18, %r20;
	mov.b32 	%f5, %r21;
	cvt.rn.f32.s32 	%f6, %r20;
	fma.rn.f32 	%f7, %f6, 0f34000000, %f4;
	add.f32 	%f8, %f5, 0fBF800000;
	fma.rn.f32 	%f9, %f8, 0fBE055027, 0f3E1039F6;
	fma.rn.f32 	%f10, %f9, %f8, 0fBDF8CDCC;
	fma.rn.f32 	%f11, %f10, %f8, 0f3E0F2955;
	fma.rn.f32 	%f12, %f11, %f8, 0fBE2AD8B9;
	fma.rn.f32 	%f13, %f12, %f8, 0f3E4CED0B;
	fma.rn.f32 	%f14, %f13, %f8, 0fBE7FFF22;
	fma.rn.f32 	%f15, %f14, %f8, 0f3EAAAA78;
	fma.rn.f32 	%f16, %f15, %f8, 0fBF000000;
	mul.f32 	%f17, %f8, %f16;
	fma.rn.f32 	%f18, %f17, %f8, %f8;
	fma.rn.f32 	%f19, %f7, 0f3F317218, %f18;
	setp.gt.u32 	%p3, %r18, 2139095039;
	fma.rn.f32 	%f20, %f3, 0f7F800000, 0f7F800000;
	selp.f32 	%f21, %f20, %f19, %p3;
	setp.eq.f32 	%p4, %f3, 0f00000000;
	selp.f32 	%f22, 0fFF800000, %f21, %p4;
	st.global.f32 	[%rd4], %f22;
$L__BB24_2:
	ret;

}
	// .globl	log2_f32
.visible .entry log2_f32(
	.param .u64 .ptr .align 1 log2_f32_param_0,
	.param .u32 log2_f32_param_1
)
{
	.reg .pred 	%p<5>;
	.reg .b32 	%r<22>;
	.reg .b32 	%f<25>;
	.reg .b64 	%rd<5>;

	ld.param.u64 	%rd1, [log2_f32_param_0];
	ld.param.u32 	%r2, [log2_f32_param_1];
	mov.u32 	%r3, %ctaid.x;
	mov.u32 	%r4, %ctaid.y;
	mov.u32 	%r5, %nctaid.x;
	mov.u32 	%r6, %nctaid.y;
	mov.u32 	%r7, %ctaid.z;
	mad.lo.s32 	%r8, %r7, %r6, %r4;
	mad.lo.s32 	%r9, %r8, %r5, %r3;
	mov.u32 	%r10, %ntid.x;
	mov.u32 	%r11, %ntid.y;
	mov.u32 	%r12, %ntid.z;
	mov.u32 	%r13, %tid.z;
	mov.u32 	%r14, %tid.y;
	mov.u32 	%r15, %tid.x;
	mad.lo.s32 	%r16, %r9, %r12, %r13;
	mad.lo.s32 	%r17, %r16, %r11, %r14;
	mad.lo.s32 	%r1, %r17, %r10, %r15;
	setp.ge.s32 	%p1, %r1, %r2;
	@%p1 bra 	$L__BB25_2;
	cvta.to.global.u64 	%rd2, %rd1;
	mul.wide.s32 	%rd3, %r1, 4;
	add.s64 	%rd4, %rd2, %rd3;
	ld.global.f32 	%f1, [%rd4];
	setp.lt.f32 	%p2, %f1, 0f00800000;
	mul.f32 	%f2, %f1, 0f4B000000;
	selp.f32 	%f3, %f2, %f1, %p2;
	selp.f32 	%f4, 0fC1B80000, 0f00000000, %p2;
	mov.b32 	%r18, %f3;
	add.s32 	%r19, %r18, -1060439283;
	and.b32  	%r20, %r19, -8388608;
	sub.s32 	%r21, %r18, %r20;
	mov.b32 	%f5, %r21;
	cvt.rn.f32.s32 	%f6, %r20;
	fma.rn.f32 	%f7, %f6, 0f34000000, %f4;
	add.f32 	%f8, %f5, 0fBF800000;
	fma.rn.f32 	%f9, %f8, 0f3DC6B27F, 0fBE2C7F30;
	fma.rn.f32 	%f10, %f9, %f8, 0f3E2FCF2A;
	fma.rn.f32 	%f11, %f10, %f8, 0fBE374E43;
	fma.rn.f32 	%f12, %f11, %f8, 0f3E520BF4;
	fma.rn.f32 	%f13, %f12, %f8, 0fBE763C8B;
	fma.rn.f32 	%f14, %f13, %f8, 0f3E93BF99;
	fma.rn.f32 	%f15, %f14, %f8, 0fBEB8AA49;
	fma.rn.f32 	%f16, %f15, %f8, 0f3EF6384A;
	fma.rn.f32 	%f17, %f16, %f8, 0fBF38AA3B;
	mul.f32 	%f18, %f8, %f17;
	mul.f32 	%f19, %f8, %f18;
	fma.rn.f32 	%f20, %f8, 0f3FB8AA3B, %f19;
	add.f32 	%f21, %f7, %f20;
	setp.gt.u32 	%p3, %r18, 2139095039;
	fma.rn.f32 	%f22, %f3, 0f7F800000, 0f7F800000;
	selp.f32 	%f23, %f22, %f21, %p3;
	setp.eq.f32 	%p4, %f3, 0f00000000;
	selp.f32 	%f24, 0fFF800000, %f23, %p4;
	st.global.f32 	[%rd4], %f24;
$L__BB25_2:
	ret;

}
	// .globl	sqrt_f32
.visible .entry sqrt_f32(
	.param .u64 .ptr .align 1 sqrt_f32_param_0,
	.param .u32 sqrt_f32_param_1
)
{
	.reg .pred 	%p<2>;
	.reg .b32 	%r<18>;
	.reg .b32 	%f<3>;
	.reg .b64 	%rd<5>;

	ld.param.u64 	%rd1, [sqrt_f32_param_0];
	ld.param.u32 	%r2, [sqrt_f32_param_1];
	mov.u32 	%r3, %ctaid.x;
	mov.u32 	%r4, %ctaid.y;
	mov.u32 	%r5, %nctaid.x;
	mov.u32 	%r6, %nctaid.y;
	mov.u32 	%r7, %ctaid.z;
	mad.lo.s32 	%r8, %r7, %r6, %r4;
	mad.lo.s32 	%r9, %r8, %r5, %r3;
	mov.u32 	%r10, %ntid.x;
	mov.u32 	%r11, %ntid.y;
	mov.u32 	%r12, %ntid.z;
	mov.u32 	%r13, %tid.z;
	mov.u32 	%r14, %tid.y;
	mov.u32 	%r15, %tid.x;
	mad.lo.s32 	%r16, %r9, %r12, %r13;
	mad.lo.s32 	%r17, %r16, %r11, %r14;
	mad.lo.s32 	%r1, %r17, %r10, %r15;
	setp.ge.s32 	%p1, %r1, %r2;
	@%p1 bra 	$L__BB26_2;
	cvta.to.global.u64 	%rd2, %rd1;
	mul.wide.s32 	%rd3, %r1, 4;
	add.s64 	%rd4, %rd2, %rd3;
	ld.global.f32 	%f1, [%rd4];
	sqrt.rn.f32 	%f2, %f1;
	st.global.f32 	[%rd4], %f2;
$L__BB26_2:
	ret;

}
	// .globl	tanh_f32
.visible .entry tanh_f32(
	.param .u64 .ptr .align 1 tanh_f32_param_0,
	.param .u32 tanh_f32_param_1
)
{
	.reg .pred 	%p<4>;
	.reg .b32 	%r<18>;
	.reg .b32 	%f<17>;
	.reg .b64 	%rd<5>;

	ld.param.u64 	%rd1, [tanh_f32_param_0];
	ld.param.u32 	%r2, [tanh_f32_param_1];
	mov.u32 	%r3, %ctaid.x;
	mov.u32 	%r4, %ctaid.y;
	mov.u32 	%r5, %nctaid.x;
	mov.u32 	%r6, %nctaid.y;
	mov.u32 	%r7, %ctaid.z;
	mad.lo.s32 	%r8, %r7, %r6, %r4;
	mad.lo.s32 	%r9, %r8, %r5, %r3;
	mov.u32 	%r10, %ntid.x;
	mov.u32 	%r11, %ntid.y;
	mov.u32 	%r12, %ntid.z;
	mov.u32 	%r13, %tid.z;
	mov.u32 	%r14, %tid.y;
	mov.u32 	%r15, %tid.x;
	mad.lo.s32 	%r16, %r9, %r12, %r13;
	mad.lo.s32 	%r17, %r16, %r11, %r14;
	mad.lo.s32 	%r1, %r17, %r10, %r15;
	setp.ge.s32 	%p1, %r1, %r2;
	@%p1 bra 	$L__BB27_2;
	cvta.to.global.u64 	%rd2, %rd1;
	mul.wide.s32 	%rd3, %r1, 4;
	add.s64 	%rd4, %rd2, %rd3;
	ld.global.f32 	%f1, [%rd4];
	abs.f32 	%f2, %f1;
	mul.f32 	%f3, %f2, 0f4038AA3B;
	ex2.approx.ftz.f32 	%f4, %f3;
	add.f32 	%f5, %f4, 0f3F800000;
	rcp.approx.ftz.f32 	%f6, %f5;
	fma.rn.f32 	%f7, %f6, 0fC0000000, 0f3F800000;
	setp.ge.f32 	%p2, %f2, 0f41102CB4;
	selp.f32 	%f8, 0f3F800000, %f7, %p2;
	copysign.f32 	%f9, %f1, %f8;
	mul.f32 	%f10, %f1, %f1;
	fma.rn.f32 	%f11, %f10, 0f3C80F082, 0fBD563CAE;
	fma.rn.f32 	%f12, %f11, %f10, 0f3E085941;
	fma.rn.f32 	%f13, %f12, %f10, 0fBEAAA9ED;
	fma.rn.f32 	%f14, %f13, %f10, 0f00000000;
	fma.rn.f32 	%f15, %f14, %f1, %f1;
	setp.ge.f32 	%p3, %f2, 0f3F19999A;
	selp.f32 	%f16, %f9, %f15, %p3;
	st.global.f32 	[%rd4], %f16;
$L__BB27_2:
	ret;

}
	// .globl	cbrt_f32
.visible .entry cbrt_f32(
	.param .u64 .ptr .align 1 cbrt_f32_param_0,
	.param .u32 cbrt_f32_param_1
)
{
	.reg .pred 	%p<4>;
	.reg .b32 	%r<18>;
	.reg .b32 	%f<16>;
	.reg .b64 	%rd<5>;

	ld.param.u64 	%rd1, [cbrt_f32_param_0];
	ld.param.u32 	%r2, [cbrt_f32_param_1];
	mov.u32 	%r3, %ctaid.x;
	mov.u32 	%r4, %ctaid.y;
	mov.u32 	%r5, %nctaid.x;
	mov.u32 	%r6, %nctaid.y;
	mov.u32 	%r7, %ctaid.z;
	mad.lo.s32 	%r8, %r7, %r6, %r4;
	mad.lo.s32 	%r9, %r8, %r5, %r3;
	mov.u32 	%r10, %ntid.x;
	mov.u32 	%r11, %ntid.y;
	mov.u32 	%r12, %ntid.z;
	mov.u32 	%r13, %tid.z;
	mov.u32 	%r14, %tid.y;
	mov.u32 	%r15, %tid.x;
	mad.lo.s32 	%r16, %r9, %r12, %r13;
	mad.lo.s32 	%r17, %r16, %r11, %r14;
	mad.lo.s32 	%r1, %r17, %r10, %r15;
	setp.ge.s32 	%p1, %r1, %r2;
	@%p1 bra 	$L__BB28_2;
	cvta.to.global.u64 	%rd2, %rd1;
	mul.wide.s32 	%rd3, %r1, 4;
	add.s64 	%rd4, %rd2, %rd3;
	ld.global.f32 	%f1, [%rd4];
	abs.f32 	%f2, %f1;
	lg2.approx.f32 	%f3, %f2;
	mul.f32 	%f4, %f3, 0fBF2AAAAB;
	ex2.approx.ftz.f32 	%f5, %f4;
	mul.f32 	%f6, %f2, %f5;
	neg.f32 	%f7, %f6;
	mul.f32 	%f8, %f5, %f7;
	fma.rn.f32 	%f9, %f6, %f8, 0f3F800000;
	mul.f32 	%f10, %f9, 0f3EAAAAAB;
	fma.rn.f32 	%f11, %f6, %f10, %f6;
	setp.lt.f32 	%p2, %f1, 0f00000000;
	neg.f32 	%f12, %f11;
	selp.f32 	%f13, %f12, %f11, %p2;
	add.f32 	%f14, %f1, %f1;
	setp.eq.f32 	%p3, %f14, %f1;
	selp.f32 	%f15, %f14, %f13, %p3;
	st.global.f32 	[%rd4], %f15;
$L__BB28_2:
	ret;

}
	// .globl	log1p_f32
.visible .entry log1p_f32(
	.param .u64 .ptr .align 1 log1p_f32_param_0,
	.param .u32 log1p_f32_param_1
)
{
	.reg .pred 	%p<5>;
	.reg .b32 	%r<24>;
	.reg .b32 	%f<26>;
	.reg .b64 	%rd<5>;

	ld.param.u64 	%rd2, [log1p_f32_param_0];
	ld.param.u32 	%r3, [log1p_f32_param_1];
	mov.u32 	%r4, %ctaid.x;
	mov.u32 	%r5, %ctaid.y;
	mov.u32 	%r6, %nctaid.x;
	mov.u32 	%r7, %nctaid.y;
	mov.u32 	%r8, %ctaid.z;
	mad.lo.s32 	%r9, %r8, %r7, %r5;
	mad.lo.s32 	%r10, %r9, %r6, %r4;
	mov.u32 	%r11, %ntid.x;
	mov.u32 	%r12, %ntid.y;
	mov.u32 	%r13, %ntid.z;
	mov.u32 	%r14, %tid.z;
	mov.u32 	%r15, %tid.y;
	mov.u32 	%r16, %tid.x;
	mad.lo.s32 	%r17, %r10, %r13, %r14;
	mad.lo.s32 	%r18, %r17, %r12, %r15;
	mad.lo.s32 	%r1, %r18, %r11, %r16;
	setp.ge.s32 	%p1, %r1, %r3;
	@%p1 bra 	$L__BB29_4;
	cvta.to.global.u64 	%rd3, %rd2;
	mul.wide.s32 	%rd4, %r1, 4;
	add.s64 	%rd1, %rd3, %rd4;
	ld.global.f32 	%f1, [%rd1];
	mov.f32 	%f5, 0f3F800000;
	add.rz.f32 	%f6, %f1, %f5;
	mov.b32 	%r19, %f6;
	add.s32 	%r20, %r19, -1061158912;
	and.b32  	%r21, %r20, -8388608;
	mov.b32 	%r2, %f1;
	sub.s32 	%r22, %r2, %r21;
	mov.b32 	%f7, %r22;
	sub.s32 	%r23, 1082130432, %r21;
	mov.b32 	%f8, %r23;
	fma.rn.f32 	%f9, %f8, 0f3E800000, 0fBF800000;
	add.f32 	%f10, %f9, %f7;
	cvt.rn.f32.s32 	%f11, %r21;
	mul.f32 	%f12, %f11, 0f34000000;
	fma.rn.f32 	%f13, %f10, 0fBD39BF78, 0f3DD80012;
	fma.rn.f32 	%f14, %f13, %f10, 0fBE0778E0;
	fma.rn.f32 	%f15, %f14, %f10, 0f3E146475;
	fma.rn.f32 	%f16, %f15, %f10, 0fBE2A68DD;
	fma.rn.f32 	%f17, %f16, %f10, 0f3E4CAF9E;
	fma.rn.f32 	%f18, %f17, %f10, 0fBE800042;
	fma.rn.f32 	%f19, %f18, %f10, 0f3EAAAAE6;
	fma.rn.f32 	%f20, %f19, %f10, 0fBF000000;
	mul.f32 	%f21, %f10, %f20;
	fma.rn.f32 	%f22, %f21, %f10, %f10;
	fma.rn.f32 	%f25, %f12, 0f3F317218, %f22;
	setp.lt.u32 	%p2, %r2, 2139095040;
	@%p2 bra 	$L__BB29_3;
	setp.gt.s32 	%p3, %r2, -1082130432;
	fma.rn.f32 	%f23, %f1, 0f7F800000, 0f7F800000;
	selp.f32 	%f24, %f23, %f25, %p3;
	setp.eq.f32 	%p4, %f1, 0f00000000;
	selp.f32 	%f25, 0f80000000, %f24, %p4;
$L__BB29_3:
	st.global.f32 	[%rd1], %f25;
$L__BB29_4:
	ret;

}
	// .globl	expm1_f32
.visible .entry expm1_f32(
	.param .u64 .ptr .align 1 expm1_f32_param_0,
	.param .u32 expm1_f32_param_1
)
{
	.reg .pred 	%p<7>;
	.reg .b32 	%r<18>;
	.reg .b32 	%f<24>;
	.reg .b64 	%rd<5>;

	ld.param.u64 	%rd1, [expm1_f32_param_0];
	ld.param.u32 	%r2, [expm1_f32_param_1];
	mov.u32 	%r3, %ctaid.x;
	mov.u32 	%r4, %ctaid.y;
	mov.u32 	%r5, %nctaid.x;
	mov.u32 	%r6, %nctaid.y;
	mov.u32 	%r7, %ctaid.z;
	mad.lo.s32 	%r8, %r7, %r6, %r4;
	mad.lo.s32 	%r9, %r8, %r5, %r3;
	mov.u32 	%r10, %ntid.x;
	mov.u32 	%r11, %ntid.y;
	mov.u32 	%r12, %ntid.z;
	mov.u32 	%r13, %tid.z;
	mov.u32 	%r14, %tid.y;
	mov.u32 	%r15, %tid.x;
	mad.lo.s32 	%r16, %r9, %r12, %r13;
	mad.lo.s32 	%r17, %r16, %r11, %r14;
	mad.lo.s32 	%r1, %r17, %r10, %r15;
	setp.ge.s32 	%p1, %r1, %r2;
	@%p1 bra 	$L__BB30_2;
	cvta.to.global.u64 	%rd2, %rd1;
	mul.wide.s32 	%rd3, %r1, 4;
	add.s64 	%rd4, %rd2, %rd3;
	ld.global.f32 	%f1, [%rd4];
	mul.f32 	%f2, %f1, 0f3FB8AA3B;
	cvt.rni.f32.f32 	%f3, %f2;
	abs.f32 	%f4, %f1;
	setp.lt.f32 	%p2, %f4, 0f3ED1EB85;
	selp.f32 	%f5, 0f00000000, %f3, %p2;
	fma.rn.f32 	%f6, %f5, 0fBF317200, %f1;
	fma.rn.f32 	%f7, %f5, 0fB5BFBE8E, %f6;
	setp.eq.f32 	%p3, %f5, 0f43000000;
	selp.f32 	%f8, 0f42FE0000, %f5, %p3;
	fma.rn.f32 	%f9, %f7, 0f3AB5EBE6, 0f3C095663;
	fma.rn.f32 	%f10, %f9, %f7, 0f3D2AABE3;
	fma.rn.f32 	%f11, %f10, %f7, 0f3E2AA9F6;
	fma.rn.f32 	%f12, %f11, %f7, 0f3EFFFFFE;
	mul.f32 	%f13, %f7, %f12;
	fma.rn.f32 	%f14, %f13, %f7, %f7;
	ex2.approx.f32 	%f15, %f8;
	add.f32 	%f16, %f15, 0fBF800000;
	fma.rn.f32 	%f17, %f14, %f15, %f16;
	add.f32 	%f18, %f17, %f17;
	selp.f32 	%f19, %f18, %f17, %p3;
	setp.gt.f32 	%p4, %f8, 0f43000000;
	selp.f32 	%f20, 0f7F800000, %f19, %p4;
	setp.lt.f32 	%p5, %f8, 0fC1C80000;
	selp.f32 	%f21, 0fBF800000, %f20, %p5;
	setp.eq.f32 	%p6, %f1, 0f00000000;
	add.f32 	%f22, %f1, %f1;
	selp.f32 	%f23, %f22, %f21, %p6;
	st.global.f32 	[%rd4], %f23;
$L__BB30_2:
	ret;

}
	// .globl	abs_f32
.visible .entry abs_f32(
	.param .u64 .ptr .align 1 abs_f32_param_0,
	.param .u32 abs_f32_param_1
)
{
	.reg .pred 	%p<2>;
	.reg .b32 	%r<18>;
	.reg .b32 	%f<3>;
	.reg .b64 	%rd<5>;

	ld.param.u64 	%rd1, [abs_f32_param_0];
	ld.param.u32 	%r2, [abs_f32_param_1];
	mov.u32 	%r3, %ctaid.x;
	mov.u32 	%r4, %ctaid.y;
	mov.u32 	%r5, %nctaid.x;
	mov.u32 	%r6, %nctaid.y;
	mov.u32 	%r7, %ctaid.z;
	mad.lo.s32 	%r8, %r7, %r6, %r4;
	mad.lo.s32 	%r9, %r8, %r5, %r3;
	mov.u32 	%r10, %ntid.x;
	mov.u32 	%r11, %ntid.y;
	mov.u32 	%r12, %ntid.z;
	mov.u32 	%r13, %tid.z;
	mov.u32 	%r14, %tid.y;
	mov.u32 	%r15, %tid.x;
	mad.lo.s32 	%r16, %r9, %r12, %r13;
	mad.lo.s32 	%r17, %r16, %r11, %r14;
	mad.lo.s32 	%r1, %r17, %r10, %r15;
	setp.ge.s32 	%p1, %r1, %r2;
	@%p1 bra 	$L__BB31_2;
	cvta.to.global.u64 	%rd2, %rd1;
	mul.wide.s32 	%rd3, %r1, 4;
	add.s64 	%rd4, %rd2, %rd3;
	ld.global.f32 	%f1, [%rd4];
	abs.f32 	%f2, %f1;
	st.global.f32 	[%rd4], %f2;
$L__BB31_2:
	ret;

}
	// .globl	ceil_f32
.visible .entry ceil_f32(
	.param .u64 .ptr .align 1 ceil_f32_param_0,
	.param .u32 ceil_f32_param_1
)
{
	.reg .pred 	%p<2>;
	.reg .b32 	%r<18>;
	.reg .b32 	%f<3>;
	.reg .b64 	%rd<5>;

	ld.param.u64 	%rd1, [ceil_f32_param_0];
	ld.param.u32 	%r2, [ceil_f32_param_1];
	mov.u32 	%r3, %ctaid.x;
	mov.u32 	%r4, %ctaid.y;
	mov.u32 	%r5, %nctaid.x;
	mov.u32 	%r6, %nctaid.y;
	mov.u32 	%r7, %ctaid.z;
	mad.lo.s32 	%r8, %r7, %r6, %r4;
	mad.lo.s32 	%r9, %r8, %r5, %r3;
	mov.u32 	%r10, %ntid.x;
	mov.u32 	%r11, %ntid.y;
	mov.u32 	%r12, %ntid.z;
	mov.u32 	%r13, %tid.z;
	mov.u32 	%r14, %tid.y;
	mov.u32 	%r15, %tid.x;
	mad.lo.s32 	%r16, %r9, %r12, %r13;
	mad.lo.s32 	%r17, %r16, %r11, %r14;
	mad.lo.s32 	%r1, %r17, %r10, %r15;
	setp.ge.s32 	%p1, %r1, %r2;
	@%p1 bra 	$L__BB32_2;
	cvta.to.global.u64 	%rd2, %rd1;
	mul.wide.s32 	%rd3, %r1, 4;
	add.s64 	%rd4, %rd2, %rd3;
	ld.global.f32 	%f1, [%rd4];
	cvt.rpi.f32.f32 	%f2, %f1;
	st.global.f32 	[%rd4], %f2;
$L__BB32_2:
	ret;

}
	// .globl	floor_f32
.visible .entry floor_f32(
	.param .u64 .ptr .align 1 floor_f32_param_0,
	.param .u32 floor_f32_param_1
)
{
	.reg .pred 	%p<2>;
	.reg .b32 	%r<18>;
	.reg .b32 	%f<3>;
	.reg .b64 	%rd<5>;

	ld.param.u64 	%rd1, [floor_f32_param_0];
	ld.param.u32 	%r2, [floor_f32_param_1];
	mov.u32 	%r3, %ctaid.x;
	mov.u32 	%r4, %ctaid.y;
	mov.u32 	%r5, %nctaid.x;
	mov.u32 	%r6, %nctaid.y;
	mov.u32 	%r7, %ctaid.z;
	mad.lo.s32 	%r8, %r7, %r6, %r4;
	mad.lo.s32 	%r9, %r8, %r5, %r3;
	mov.u32 	%r10, %ntid.x;
	mov.u32 	%r11, %ntid.y;
	mov.u32 	%r12, %ntid.z;
	mov.u32 	%r13, %tid.z;
	mov.u32 	%r14, %tid.y;
	mov.u32 	%r15, %tid.x;
	mad.lo.s32 	%r16, %r9, %r12, %r13;
	mad.lo.s32 	%r17, %r16, %r11, %r14;
	mad.lo.s32 	%r1, %r17, %r10, %r15;
	setp.ge.s32 	%p1, %r1, %r2;
	@%p1 bra 	$L__BB33_2;
	cvta.to.global.u64 	%rd2, %rd1;
	mul.wide.s32 	%rd3, %r1, 4;
	add.s64 	%rd4, %rd2, %rd3;
	ld.global.f32 	%f1, [%rd4];
	cvt.rmi.f32.f32 	%f2, %f1;
	st.global.f32 	[%rd4], %f2;
$L__BB33_2:
	ret;

}
	// .globl	sign_f32
.visible .entry sign_f32(
	.param .u64 .ptr .align 1 sign_f32_param_0,
	.param .u32 sign_f32_param_1
)
{
	.reg .pred 	%p<4>;
	.reg .b32 	%r<21>;
	.reg .b32 	%f<3>;
	.reg .b64 	%rd<5>;

	ld.param.u64 	%rd1, [sign_f32_param_0];
	ld.param.u32 	%r2, [sign_f32_param_1];
	mov.u32 	%r3, %ctaid.x;
	mov.u32 	%r4, %ctaid.y;
	mov.u32 	%r5, %nctaid.x;
	mov.u32 	%r6, %nctaid.y;
	mov.u32 	%r7, %ctaid.z;
	mad.lo.s32 	%r8, %r7, %r6, %r4;
	mad.lo.s32 	%r9, %r8, %r5, %r3;
	mov.u32 	%r10, %ntid.x;
	mov.u32 	%r11, %ntid.y;
	mov.u32 	%r12, %ntid.z;
	mov.u32 	%r13, %tid.z;
	mov.u32 	%r14, %tid.y;
	mov.u32 	%r15, %tid.x;
	mad.lo.s32 	%r16, %r9, %r12, %r13;
	mad.lo.s32 	%r17, %r16, %r11, %r14;
	mad.lo.s32 	%r1, %r17, %r10, %r15;
	setp.ge.s32 	%p1, %r1, %r2;
	@%p1 bra 	$L__BB34_2;
	cvta.to.global.u64 	%rd2, %rd1;
	mul.wide.s32 	%rd3, %r1, 4;
	add.s64 	%rd4, %rd2, %rd3;
	ld.global.f32 	%f1, [%rd4];
	setp.gt.f32 	%p2, %f1, 0f00000000;
	selp.u32 	%r18, 1, 0, %p2;
	setp.lt.f32 	%p3, %f1, 0f00000000;
	selp.s32 	%r19, -1, 0, %p3;
	add.s32 	%r20, %r19, %r18;
	cvt.rn.f32.s32 	%f2, %r20;
	st.global.f32 	[%rd4], %f2;
$L__BB34_2:
	ret;

}
	// .globl	square_f32
.visible .entry square_f32(
	.param .u64 .ptr .align 1 square_f32_param_0,
	.param .u32 square_f32_param_1
)
{
	.reg .pred 	%p<2>;
	.reg .b32 	%r<18>;
	.reg .b32 	%f<3>;
	.reg .b64 	%rd<5>;

	ld.param.u64 	%rd1, [square_f32_param_0];
	ld.param.u32 	%r2, [square_f32_param_1];
	mov.u32 	%r3, %ctaid.x;
	mov.u32 	%r4, %ctaid.y;
	mov.u32 	%r5, %nctaid.x;
	mov.u32 	%r6, %nctaid.y;
	mov.u32 	%r7, %ctaid.z;
	mad.lo.s32 	%r8, %r7, %r6, %r4;
	mad.lo.s32 	%r9, %r8, %r5, %r3;
	mov.u32 	%r10, %ntid.x;
	mov.u32 	%r11, %ntid.y;
	mov.u32 	%r12, %ntid.z;
	mov.u32 	%r13, %tid.z;
	mov.u32 	%r14, %tid.y;
	mov.u32 	%r15, %tid.x;
	mad.lo.s32 	%r16, %r9, %r12, %r13;
	mad.lo.s32 	%r17, %r16, %r11, %r14;
	mad.lo.s32 	%r1, %r17, %r10, %r15;
	setp.ge.s32 	%p1, %r1, %r2;
	@%p1 bra 	$L__BB35_2;
	cvta.to.global.u64 	%rd2, %rd1;
	mul.wide.s32 	%rd3, %r1, 4;
	add.s64 	%rd4, %rd2, %rd3;
	ld.global.f32 	%f1, [%rd4];
	mul.f32 	%f2, %f1, %f1;
	st.global.f32 	[%rd4], %f2;
$L__BB35_2:
	ret;

}
	// .globl	cube_f32
.visible .entry cube_f32(
	.param .u64 .ptr .align 1 cube_f32_param_0,
	.param .u32 cube_f32_param_1
)
{
	.reg .pred 	%p<2>;
	.reg .b32 	%r<18>;
	.reg .b32 	%f<4>;
	.reg .b64 	%rd<5>;

	ld.param.u64 	%rd1, [cube_f32_param_0];
	ld.param.u32 	%r2, [cube_f32_param_1];
	mov.u32 	%r3, %ctaid.x;
	mov.u32 	%r4, %ctaid.y;
	mov.u32 	%r5, %nctaid.x;
	mov.u32 	%r6, %nctaid.y;
	mov.u32 	%r7, %ctaid.z;
	mad.lo.s32 	%r8, %r7, %r6, %r4;
	mad.lo.s32 	%r9, %r8, %r5, %r3;
	mov.u32 	%r10, %ntid.x;
	mov.u32 	%r11, %ntid.y;
	mov.u32 	%r12, %ntid.z;
	mov.u32 	%r13, %tid.z;
	mov.u32 	%r14, %tid.y;
	mov.u32 	%r15, %tid.x;
	mad.lo.s32 	%r16, %r9, %r12, %r13;
	mad.lo.s32 	%r17, %r16, %r11, %r14;
	mad.lo.s32 	%r1, %r17, %r10, %r15;
	setp.ge.s32 	%p1, %r1, %r2;
	@%p1 bra 	$L__BB36_2;
	cvta.to.global.u64 	%rd2, %rd1;
	mul.wide.s32 	%rd3, %r1, 4;
	add.s64 	%rd4, %rd2, %rd3;
	ld.global.f32 	%f1, [%rd4];
	mul.f32 	%f2, %f1, %f1;
	mul.f32 	%f3, %f1, %f2;
	st.global.f32 	[%rd4], %f3;
$L__BB36_2:
	ret;

}
	// .globl	neg_f32
.visible .entry neg_f32(
	.param .u64 .ptr .align 1 neg_f32_param_0,
	.param .u32 neg_f32_param_1
)
{
	.reg .pred 	%p<2>;
	.reg .b32 	%r<18>;
	.reg .b32 	%f<3>;
	.reg .b64 	%rd<5>;

	ld.param.u64 	%rd1, [neg_f32_param_0];
	ld.param.u32 	%r2, [neg_f32_param_1];
	mov.u32 	%r3, %ctaid.x;
	mov.u32 	%r4, %ctaid.y;
	mov.u32 	%r5, %nctaid.x;
	mov.u32 	%r6, %nctaid.y;
	mov.u32 	%r7, %ctaid.z;
	mad.lo.s32 	%r8, %r7, %r6, %r4;
	mad.lo.s32 	%r9, %r8, %r5, %r3;
	mov.u32 	%r10, %ntid.x;
	mov.u32 	%r11, %ntid.y;
	mov.u32 	%r12, %ntid.z;
	mov.u32 	%r13, %tid.z;
	mov.u32 	%r14, %tid.y;
	mov.u32 	%r15, %tid.x;
	mad.lo.s32 	%r16, %r9, %r12, %r13;
	mad.lo.s32 	%r17, %r16, %r11, %r14;
	mad.lo.s32 	%r1, %r17, %r10, %r15;
	setp.ge.s32 	%p1, %r1, %r2;
	@%p1 bra 	$L__BB37_2;
	cvta.to.global.u64 	%rd2, %rd1;
	mul.wide.s32 	%rd3, %r1, 4;
	add.s64 	%rd4, %rd2, %rd3;
	ld.global.f32 	%f1, [%rd4];
	neg.f32 	%f2, %f1;
	st.global.f32 	[%rd4], %f2;
$L__BB37_2:
	ret;

}
	// .globl	inverse_f32
.visible .entry inverse_f32(
	.param .u64 .ptr .align 1 inverse_f32_param_0,
	.param .u32 inverse_f32_param_1
)
{
	.reg .pred 	%p<2>;
	.reg .b32 	%r<18>;
	.reg .b32 	%f<3>;
	.reg .b64 	%rd<5>;

	ld.param.u64 	%rd1, [inverse_f32_param_0];
	ld.param.u32 	%r2, [inverse_f32_param_1];
	mov.u32 	%r3, %ctaid.x;
	mov.u32 	%r4, %ctaid.y;
	mov.u32 	%r5, %nctaid.x;
	mov.u32 	%r6, %nctaid.y;
	mov.u32 	%r7, %ctaid.z;
	mad.lo.s32 	%r8, %r7, %r6, %r4;
	mad.lo.s32 	%r9, %r8, %r5, %r3;
	mov.u32 	%r10, %ntid.x;
	mov.u32 	%r11, %ntid.y;
	mov.u32 	%r12, %ntid.z;
	mov.u32 	%r13, %tid.z;
	mov.u32 	%r14, %tid.y;
	mov.u32 	%r15, %tid.x;
	mad.lo.s32 	%r16, %r9, %r12, %r13;
	mad.lo.s32 	%r17, %r16, %r11, %r14;
	mad.lo.s32 	%r1, %r17, %r10, %r15;
	setp.ge.s32 	%p1, %r1, %r2;
	@%p1 bra 	$L__BB38_2;
	cvta.to.global.u64 	%rd2, %rd1;
	mul.wide.s32 	%rd3, %r1, 4;
	add.s64 	%rd4, %rd2, %rd3;
	ld.global.f32 	%f1, [%rd4];
	rcp.rn.f32 	%f2, %f1;
	st.global.f32 	[%rd4], %f2;
$L__BB38_2:
	ret;

}
	// .globl	softplus_f32
.visible .entry softplus_f32(
	.param .u64 .ptr .align 1 softplus_f32_param_0,
	.param .u32 softplus_f32_param_1
)
{
	.reg .pred 	%p<7>;
	.reg .b32 	%r<27>;
	.reg .b32 	%f<38>;
	.reg .b64 	%rd<5>;

	ld.param.u64 	%rd2, [softplus_f32_param_0];
	ld.param.u32 	%r3, [softplus_f32_param_1];
	mov.u32 	%r4, %ctaid.x;
	mov.u32 	%r5, %ctaid.y;
	mov.u32 	%r6, %nctaid.x;
	mov.u32 	%r7, %nctaid.y;
	mov.u32 	%r8, %ctaid.z;
	mad.lo.s32 	%r9, %r8, %r7, %r5;
	mad.lo.s32 	%r10, %r9, %r6, %r4;
	mov.u32 	%r11, %ntid.x;
	mov.u32 	%r12, %ntid.y;
	mov.u32 	%r13, %ntid.z;
	mov.u32 	%r14, %tid.z;
	mov.u32 	%r15, %tid.y;
	mov.u32 	%r16, %tid.x;
	mad.lo.s32 	%r17, %r10, %r13, %r14;
	mad.lo.s32 	%r18, %r17, %r12, %r15;
	mad.lo.s32 	%r1, %r18, %r11, %r16;
	setp.ge.s32 	%p1, %r1, %r3;
	@%p1 bra 	$L__BB39_7;
	cvta.to.global.u64 	%rd3, %rd2;
	mul.wide.s32 	%rd4, %r1, 4;
	add.s64 	%rd1, %rd3, %rd4;
	ld.global.f32 	%f1, [%rd1];
	setp.geu.f32 	%p2, %f1, 0fC2CE0000;
	@%p2 bra 	$L__BB39_3;
	mov.b32 	%r26, 0;
	st.global.u32 	[%rd1], %r26;
	bra.uni 	$L__BB39_7;
$L__BB39_3:
	setp.gt.f32 	%p3, %f1, 0f41600000;
	@%p3 bra 	$L__BB39_7;
	fma.rn.f32 	%f6, %f1, 0f3BBB989D, 0f3F000000;
	cvt.sat.f32.f32 	%f7, %f6;
	mov.f32 	%f8, 0f4B400001;
	mov.f32 	%f9, 0f437C0000;
	fma.rm.f32 	%f10, %f7, %f9, %f8;
	add.f32 	%f11, %f10, 0fCB40007F;
	neg.f32 	%f12, %f11;
	fma.rn.f32 	%f13, %f1, 0f3FB8AA3B, %f12;
	fma.rn.f32 	%f14, %f1, 0f32A57060, %f13;
	mov.b32 	%r19, %f10;
	shl.b32 	%r20, %r19, 23;
	mov.b32 	%f15, %r20;
	ex2.approx.ftz.f32 	%f16, %f14;
	mul.f32 	%f2, %f16, %f15;
	mov.f32 	%f17, 0f3F800000;
	add.rz.f32 	%f18, %f2, %f17;
	mov.b32 	%r21, %f18;
	add.s32 	%r22, %r21, -1061158912;
	and.b32  	%r23, %r22, -8388608;
	mov.b32 	%r2, %f2;
	sub.s32 	%r24, %r2, %r23;
	mov.b32 	%f19, %r24;
	sub.s32 	%r25, 1082130432, %r23;
	mov.b32 	%f20, %r25;
	fma.rn.f32 	%f21, %f20, 0f3E800000, 0fBF800000;
	add.f32 	%f22, %f21, %f19;
	cvt.rn.f32.s32 	%f23, %r23;
	mul.f32 	%f24, %f23, 0f34000000;
	fma.rn.f32 	%f25, %f22, 0fBD39BF78, 0f3DD80012;
	fma.rn.f32 	%f26, %f25, %f22, 0fBE0778E0;
	fma.rn.f32 	%f27, %f26, %f22, 0f3E146475;
	fma.rn.f32 	%f28, %f27, %f22, 0fBE2A68DD;
	fma.rn.f32 	%f29, %f28, %f22, 0f3E4CAF9E;
	fma.rn.f32 	%f30, %f29, %f22, 0fBE800042;
	fma.rn.f32 	%f31, %f30, %f22, 0f3EAAAAE6;
	fma.rn.f32 	%f32, %f31, %f22, 0fBF000000;
	mul.f32 	%f33, %f22, %f32;
	fma.rn.f32 	%f34, %f33, %f22, %f22;
	fma.rn.f32 	%f37, %f24, 0f3F317218, %f34;
	setp.lt.u32 	%p4, %r2, 2139095040;
	@%p4 bra 	$L__BB39_6;
	setp.gt.s32 	%p5, %r2, -1082130432;
	fma.rn.f32 	%f35, %f2, 0f7F800000, 0f7F800000;
	selp.f32 	%f36, %f35, %f37, %p5;
	setp.eq.f32 	%p6, %f2, 0f00000000;
	selp.f32 	%f37, 0f80000000, %f36, %p6;
$L__BB39_6:
	st.global.f32 	[%rd1], %f37;
$L__BB39_7:
	ret;

}
	// .globl	sigmoid_f32
.visible .entry sigmoid_f32(
	.param .u64 .ptr .align 1 sigmoid_f32_param_0,
	.param .u32 sigmoid_f32_param_1
)
{
	.reg .pred 	%p<4>;
	.reg .b32 	%r<22>;
	.reg .b32 	%f<15>;
	.reg .b64 	%rd<5>;

	ld.param.u64 	%rd2, [sigmoid_f32_param_0];
	ld.param.u32 	%r2, [sigmoid_f32_param_1];
	mov.u32 	%r3, %ctaid.x;
	mov.u32 	%r4, %ctaid.y;
	mov.u32 	%r5, %nctaid.x;
	mov.u32 	%r6, %nctaid.y;
	mov.u32 	%r7, %ctaid.z;
	mad.lo.s32 	%r8, %r7, %r6, %r4;
	mad.lo.s32 	%r9, %r8, %r5, %r3;
	mov.u32 	%r10, %ntid.x;
	mov.u32 	%r11, %ntid.y;
	mov.u32 	%r12, %ntid.z;
	mov.u32 	%r13, %tid.z;
	mov.u32 	%r14, %tid.y;
	mov.u32 	%r15, %tid.x;
	mad.lo.s32 	%r16, %r9, %r12, %r13;
	mad.lo.s32 	%r17, %r16, %r11, %r14;
	mad.lo.s32 	%r1, %r17, %r10, %r15;
	setp.ge.s32 	%p1, %r1, %r2;
	@%p1 bra 	$L__BB40_6;
	cvta.to.global.u64 	%rd3, %rd2;
	mul.wide.s32 	%rd4, %r1, 4;
	add.s64 	%rd1, %rd3, %rd4;
	ld.global.f32 	%f1, [%rd1];
	setp.geu.f32 	%p2, %f1, 0fC2B00000;
	@%p2 bra 	$L__BB40_3;
	mov.b32 	%r21, 0;
	st.global.u32 	[%rd1], %r21;
	bra.uni 	$L__BB40_6;
$L__BB40_3:
	setp.leu.f32 	%p3, %f1, 0f41700000;
	@%p3 bra 	$L__BB40_5;
	mov.b32 	%r20, 1065353216;
	st.global.u32 	[%rd1], %r20;
	bra.uni 	$L__BB40_6;
$L__BB40_5:
	fma.rn.f32 	%f2, %f1, 0fBBBB989D, 0f3F000000;
	cvt.sat.f32.f32 	%f3, %f2;
	mov.f32 	%f4, 0f4B400001;
	mov.f32 	%f5, 0f437C0000;
	fma.rm.f32 	%f6, %f3, %f5, %f4;
	add.f32 	%f7, %f6, 0fCB40007F;
	neg.f32 	%f8, %f7;
	fma.rn.f32 	%f9, %f1, 0fBFB8AA3B, %f8;
	fma.rn.f32 	%f10, %f1, 0fB2A57060, %f9;
	mov.b32 	%r18, %f6;
	shl.b32 	%r19, %r18, 23;
	mov.b32 	%f11, %r19;
	ex2.approx.ftz.f32 	%f12, %f10;
	fma.rn.f32 	%f13, %f12, %f11, 0f3F800000;
	rcp.rn.f32 	%f14, %f13;
	st.global.f32 	[%rd1], %f14;
$L__BB40_6:
	ret;

}
	// .globl	invsqrt_f32
.visible .entry invsqrt_f32(
	.param .u64 .ptr .align 1 invsqrt_f32_param_0,
	.param .u32 invsqrt_f32_param_1
)
{
	.reg .pred 	%p<2>;
	.reg .b32 	%r<18>;
	.reg .b32 	%f<4>;
	.reg .b64 	%rd<5>;

	ld.param.u64 	%rd1, [invsqrt_f32_param_0];
	ld.param.u32 	%r2, [invsqrt_f32_param_1];
	mov.u32 	%r3, %ctaid.x;
	mov.u32 	%r4, %ctaid.y;
	mov.u32 	%r5, %nctaid.x;
	mov.u32 	%r6, %nctaid.y;
	mov.u32 	%r7, %ctaid.z;
	mad.lo.s32 	%r8, %r7, %r6, %r4;
	mad.lo.s32 	%r9, %r8, %r5, %r3;
	mov.u32 	%r10, %ntid.x;
	mov.u32 	%r11, %ntid.y;
	mov.u32 	%r12, %ntid.z;
	mov.u32 	%r13, %tid.z;
	mov.u32 	%r14, %tid.y;
	mov.u32 	%r15, %tid.x;
	mad.lo.s32 	%r16, %r9, %r12, %r13;
	mad.lo.s32 	%r17, %r16, %r11, %r14;
	mad.lo.s32 	%r1, %r17, %r10, %r15;
	setp.ge.s32 	%p1, %r1, %r2;
	@%p1 bra 	$L__BB41_2;
	cvta.to.global.u64 	%rd2, %rd1;
	mul.wide.s32 	%rd3, %r1, 4;
	add.s64 	%rd4, %rd2, %rd3;
	ld.global.f32 	%f1, [%rd4];
	sqrt.rn.f32 	%f2, %f1;
	rcp.rn.f32 	%f3, %f2;
	st.global.f32 	[%rd4], %f3;
$L__BB41_2:
	ret;

}
.func  (.param .align 16 .b8 func_retval0[16]) __internal_trig_reduction_slowpathd(
	.param .b64 __internal_trig_reduction_slowpathd_param_0
)
{
	.local .align 8 .b8 	__local_depot42[40];
	.reg .b64 	%SP;
	.reg .b64 	%SPL;
	.reg .pred 	%p<10>;
	.reg .b32 	%r<47>;
	.reg .b64 	%rd<74>;
	.reg .b64 	%fd<5>;

	mov.u64 	%SPL, __local_depot42;
	ld.param.f64 	%fd4, [__internal_trig_reduction_slowpathd_param_0];
	add.u64 	%rd1, %SPL, 0;
	{
	.reg .b32 %temp; 
	mov.b64 	{%temp, %r1}, %fd4;
	}
	shr.u32 	%r2, %r1, 20;
	and.b32  	%r3, %r2, 2047;
	setp.eq.s32 	%p1, %r3, 2047;
	mov.b32 	%r46, 0;
	@%p1 bra 	$L__BB42_9;
	add.s32 	%r20, %r3, -1024;
	mov.b64 	%rd20, %fd4;
	shl.b64 	%rd2, %rd20, 11;
	shr.u32 	%r4, %r20, 6;
	sub.s32 	%r45, 15, %r4;
	sub.s32 	%r21, 19, %r4;
	setp.lt.u32 	%p2, %r20, 128;
	selp.b32 	%r6, 18, %r21, %p2;
	setp.ge.s32 	%p3, %r45, %r6;
	mov.b64 	%rd70, 0;
	@%p3 bra 	$L__BB42_4;
	add.s32 	%r23, %r6, %r4;
	neg.s32 	%r43, %r23;
	or.b64  	%rd3, %rd2, -9223372036854775808;
	mov.b64 	%rd70, 0;
	mov.b32 	%r42, 0;
	mov.u64 	%rd25, __cudart_i2opi_d;
	mov.u32 	%r44, %r45;
$L__BB42_3:
	.pragma "nounroll";
	mul.wide.s32 	%rd22, %r42, 8;
	add.s64 	%rd23, %rd1, %rd22;
	mul.wide.s32 	%rd24, %r44, 8;
	add.s64 	%rd26, %rd25, %rd24;
	ld.global.nc.u64 	%rd27, [%rd26];
	{
	.reg .u32 %r0, %r1, %r2, %r3, %alo, %ahi, %blo, %bhi, %clo, %chi;
	mov.b64 	{%alo,%ahi}, %rd27;
	mov.b64 	{%blo,%bhi}, %rd3;
	mov.b64 	{%clo,%chi}, %rd70;
	mad.lo.cc.u32 	%r0, %alo, %blo, %clo;
	madc.hi.cc.u32 	%r1, %alo, %blo, %chi;
	madc.hi.u32 	%r2, %alo, %bhi, 0;
	mad.lo.cc.u32 	%r1, %alo, %bhi, %r1;
	madc.hi.cc.u32 	%r2, %ahi, %blo, %r2;
	madc.hi.u32 	%r3, %ahi, %bhi, 0;
	mad.lo.cc.u32 	%r1, %ahi, %blo, %r1;
	madc.lo.cc.u32 	%r2, %ahi, %bhi, %r2;
	addc.u32 	%r3, %r3, 0;
	mov.b64 	%rd28, {%r0,%r1};
	mov.b64 	%rd70, {%r2,%r3};
	}
	st.local.u64 	[%rd23], %rd28;
	add.s32 	%r44, %r44, 1;
	add.s32 	%r43, %r43, 1;
	add.s32 	%r42, %r42, 1;
	setp.ne.s32 	%p4, %r43, -15;
	mov.u32 	%r45, %r6;
	@%p4 bra 	$L__BB42_3;
$L__BB42_4:
	cvt.s64.s32 	%rd29, %r45;
	cvt.u64.u32 	%rd30, %r4;
	add.s64 	%rd31, %rd30, %rd29;
	shl.b64 	%rd32, %rd31, 3;
	add.s64 	%rd33, %rd1, %rd32;
	st.local.u64 	[%rd33+-120], %rd70;
	and.b32  	%r15, %r2, 63;
	ld.local.u64 	%rd72, [%rd1+16];
	ld.local.u64 	%rd71, [%rd1+24];
	setp.eq.s32 	%p5, %r15, 0;
	@%p5 bra 	$L__BB42_6;
	shl.b64 	%rd34, %rd71, %r15;
	shr.u64 	%rd35, %rd72, 1;
	xor.b32  	%r24, %r15, 63;
	shr.u64 	%rd36, %rd35, %r24;
	or.b64  	%rd71, %rd34, %rd36;
	ld.local.u64 	%rd37, [%rd1+8];
	shl.b64 	%rd38, %rd72, %r15;
	shr.u64 	%rd39, %rd37, 1;
	shr.u64 	%rd40, %rd39, %r24;
	or.b64  	%rd72, %rd38, %rd40;
$L__BB42_6:
	and.b32  	%r25, %r1, -2147483648;
	shr.u64 	%rd41, %rd71, 62;
	cvt.u32.u64 	%r26, %rd41;
	mov.b64 	{%r27, %r28}, %rd71;
	mov.b64 	{%r29, %r30}, %rd72;
	shf.l.wrap.b32 	%r31, %r30, %r27, 2;
	shf.l.wrap.b32 	%r32, %r27, %r28, 2;
	mov.b64 	%rd42, {%r31, %r32};
	shl.b64 	%rd43, %rd72, 2;
	shr.u64 	%rd44, %rd42, 63;
	cvt.u32.u64 	%r33, %rd44;
	add.s32 	%r34, %r33, %r26;
	setp.eq.s32 	%p6, %r25, 0;
	neg.s32 	%r35, %r34;
	selp.b32 	%r46, %r34, %r35, %p6;
	setp.gt.s64 	%p7, %rd42, -1;
	mov.b64 	%rd45, 0;
	{
	.reg .u32 %r0, %r1, %r2, %r3, %a0, %a1, %a2, %a3, %b0, %b1, %b2, %b3;
	mov.b64 	{%a0,%a1}, %rd45;
	mov.b64 	{%a2,%a3}, %rd45;
	mov.b64 	{%b0,%b1}, %rd43;
	mov.b64 	{%b2,%b3}, %rd42;
	sub.cc.u32 	%r0, %a0, %b0;
	subc.cc.u32 	%r1, %a1, %b1;
	subc.cc.u32 	%r2, %a2, %b2;
	subc.u32 	%r3, %a3, %b3;
	mov.b64 	%rd46, {%r0,%r1};
	mov.b64 	%rd47, {%r2,%r3};
	}
	xor.b32  	%r36, %r25, -2147483648;
	selp.b64 	%rd73, %rd42, %rd47, %p7;
	selp.b64 	%rd14, %rd43, %rd46, %p7;
	selp.b32 	%r17, %r25, %r36, %p7;
	clz.b64 	%r37, %rd73;
	cvt.u64.u32 	%rd15, %r37;
	setp.eq.s32 	%p8, %r37, 0;
	@%p8 bra 	$L__BB42_8;
	cvt.u32.u64 	%r38, %rd15;
	and.b32  	%r39, %r38, 63;
	shl.b64 	%rd48, %rd73, %r39;
	shr.u64 	%rd49, %rd14, 1;
	not.b32 	%r40, %r38;
	and.b32  	%r41, %r40, 63;
	shr.u64 	%rd50, %rd49, %r41;
	or.b64  	%rd73, %rd48, %rd50;
$L__BB42_8:
	mov.b64 	%rd51, -3958705157555305931;
	{
	.reg .u32 %r0, %r1, %r2, %r3, %alo, %ahi, %blo, %bhi;
	mov.b64 	{%alo,%ahi}, %rd73;
	mov.b64 	{%blo,%bhi}, %rd51;
	mul.lo.u32 	%r0, %alo, %blo;
	mul.hi.u32 	%r1, %alo, %blo;
	mad.lo.cc.u32 	%r1, %alo, %bhi, %r1;
	madc.hi.u32 	%r2, %alo, %bhi, 0;
	mad.lo.cc.u32 	%r1, %ahi, %blo, %r1;
	madc.hi.cc.u32 	%r2, %ahi, %blo, %r2;
	madc.hi.u32 	%r3, %ahi, %bhi, 0;
	mad.lo.cc.u32 	%r2, %ahi, %bhi, %r2;
	addc.u32 	%r3, %r3, 0;
	mov.b64 	%rd52, {%r0,%r1};
	mov.b64 	%rd53, {%r2,%r3};
	}
	setp.gt.s64 	%p9, %rd53, 0;
	{
	.reg .u32 %r0, %r1, %r2, %r3, %a0, %a1, %a2, %a3, %b0, %b1, %b2, %b3;
	mov.b64 	{%a0,%a1}, %rd52;
	mov.b64 	{%a2,%a3}, %rd53;
	mov.b64 	{%b0,%b1}, %rd52;
	mov.b64 	{%b2,%b3}, %rd53;
	add.cc.u32 	%r0, %a0, %b0;
	addc.cc.u32 	%r1, %a1, %b1;
	addc.cc.u32 	%r2, %a2, %b2;
	addc.u32 	%r3, %a3, %b3;
	mov.b64 	%rd54, {%r0,%r1};
	mov.b64 	%rd55, {%r2,%r3};
	}
	selp.b64 	%rd56, %rd55, %rd53, %p9;
	selp.s64 	%rd57, -1, 0, %p9;
	sub.s64 	%rd58, %rd57, %rd15;
	cvt.u64.u32 	%rd59, %r17;
	shl.b64 	%rd60, %rd59, 32;
	add.s64 	%rd61, %rd56, 1;
	shr.u64 	%rd62, %rd61, 10;
	add.s64 	%rd63, %rd62, 1;
	shr.u64 	%rd64, %rd63, 1;
	shl.b64 	%rd65, %rd58, 52;
	add.s64 	%rd66, %rd65, %rd64;
	add.s64 	%rd67, %rd66, 4602678819172646912;
	or.b64  	%rd68, %rd67, %rd60;
	mov.b64 	%fd4, %rd68;
$L__BB42_9:
	st.param.f64 	[func_retval0], %fd4;
	st.param.b32 	[func_retval0+8], %r46;
	ret;

}


// ===== COMPILED SASS (sm_100) =====

	.target	sm_100

	.elftype	@"ET_EXEC"


//--------------------- .note.nv.tkinfo           --------------------------
	.section	.note.nv.tkinfo,"",@"SHT_NOTE"
	.sectionflags	@"SHF_NOTE_NV_TKINFO"
	.tkinfo
        /*0018*/ 	.word	0x00000002
        /*0030*/ 	.string	""
        /*0030*/ 	.string	"ptxas"
        /*0030*/ 	.string	"Cuda compilation tools, release 13.0, V13.0.88"
        /*0030*/ 	.string	"Build cuda_13.0.r13.0/compiler.36424714_0"
        /*0030*/ 	.string	"-arch sm_100 -m 64 "



//--------------------- .note.nv.cuinfo           --------------------------
	.section	.note.nv.cuinfo,"",@"SHT_NOTE"
	.sectionflags	@"SHF_NOTE_NV_CUINFO"
        /*0018*/ 	.short	0x0002
        /*001a*/ 	.short	0x0064
        /*001c*/ 	.short	0x0082
	.zero		2


//--------------------- .nv.info                  --------------------------
	.section	.nv.info,"",@"SHT_CUDA_INFO"
	.align	4


	//----- nvinfo : EIATTR_REGCOUNT
	.align		4
        /*0000*/ 	.byte	0x04, 0x2f
        /*0002*/ 	.short	(.L_4 - .L_3)
	.align		4
.L_3:
        /*0004*/ 	.word	index@(cos_f64)
        /*0008*/ 	.word	0x0000001c


	//----- nvinfo : EIATTR_FRAME_SIZE
	.align		4
.L_4:
        /*000c*/ 	.byte	0x04, 0x11
        /*000e*/ 	.short	(.L_6 - .L_5)
	.align		4
.L_5:
        /*0010*/ 	.word	index@($cos_f64$__internal_trig_reduction_slowpathd)
        /*0014*/ 	.word	0x00000028


	//----- nvinfo : EIATTR_FRAME_SIZE
	.align		4
.L_6:
        /*0018*/ 	.byte	0x04, 0x11
        /*001a*/ 	.short	(.L_8 - .L_7)
	.align		4
.L_7:
        /*001c*/ 	.word	index@(cos_f64)
        /*0020*/ 	.word	0x00000028


	//----- nvinfo : EIATTR_REGCOUNT
	.align		4
.L_8:
        /*0024*/ 	.byte	0x04, 0x2f
        /*0026*/ 	.short	(.L_10 - .L_9)
	.align		4
.L_9:
        /*0028*/ 	.word	index@(sin_f64)
        /*002c*/ 	.word	0x0000001c


	//----- nvinfo : EIATTR_FRAME_SIZE
	.align		4
.L_10:
        /*0030*/ 	.byte	0x04, 0x11
        /*0032*/ 	.short	(.L_12 - .L_11)
	.align		4
.L_11:
        /*0034*/ 	.word	index@($sin_f64$__internal_trig_reduction_slowpathd)
        /*0038*/ 	.word	0x00000028


	//----- nvinfo : EIATTR_FRAME_SIZE
	.align		4
.L_12:
        /*003c*/ 	.byte	0x04, 0x11
        /*003e*/ 	.short	(.L_14 - .L_13)
	.align		4
.L_13:
        /*0040*/ 	.word	index@(sin_f64)
        /*0044*/ 	.word	0x00000028


	//----- nvinfo : EIATTR_REGCOUNT
	.align		4
.L_14:
        /*0048*/ 	.byte	0x04, 0x2f
        /*004a*/ 	.short	(.L_16 - .L_15)
	.align		4
.L_15:
        /*004c*/ 	.word	index@(exp_f64)
        /*0050*/ 	.word	0x0000000e


	//----- nvinfo : EIATTR_FRAME_SIZE
	.align		4
.L_16:
        /*0054*/ 	.byte	0x04, 0x11
        /*0056*/ 	.short	(.L_18 - .L_17)
	.align		4
.L_17:
        /*0058*/ 	.word	index@(exp_f64)
        /*005c*/ 	.word	0x00000000


	//----- nvinfo : EIATTR_REGCOUNT
	.align		4
.L_18:
        /*0060*/ 	.byte	0x04, 0x2f
        /*0062*/ 	.short	(.L_20 - .L_19)
	.align		4
.L_19:
        /*0064*/ 	.word	index@(ln_f64)
        /*0068*/ 	.word	0x00000016


	//----- nvinfo : EIATTR_FRAME_SIZE
	.align		4
.L_20:
        /*006c*/ 	.byte	0x04, 0x11
        /*006e*/ 	.short	(.L_22 - .L_21)
	.align		4
.L_21:
        /*0070*/ 	.word	index@(ln_f64)
        /*0074*/ 	.word	0x00000000


	//----- nvinfo : EIATTR_REGCOUNT
	.align		4
.L_22:
        /*0078*/ 	.byte	0x04, 0x2f
        /*007a*/ 	.short	(.L_24 - .L_23)
	.align		4
.L_23:
        /*007c*/ 	.word	index@(log2_f64)
        /*0080*/ 	.word	0x00000016


	//----- nvinfo : EIATTR_FRAME_SIZE
	.align		4
.L_24:
        /*0084*/ 	.byte	0x04, 0x11
        /*0086*/ 	.short	(.L_26 - .L_25)
	.align		4
.L_25:
        /*0088*/ 	.word	index@(log2_f64)
        /*008c*/ 	.word	0x00000000


	//----- nvinfo : EIATTR_REGCOUNT
	.align		4
.L_26:
        /*0090*/ 	.byte	0x04, 0x2f
        /*0092*/ 	.short	(.L_28 - .L_27)
	.align		4
.L_27:
        /*0094*/ 	.word	index@(sqrt_f64)
        /*0098*/ 	.word	0x00000014


	//----- nvinfo : EIATTR_FRAME_SIZE
	.align		4
.L_28:
        /*009c*/ 	.byte	0x04, 0x11
        /*009e*/ 	.short	(.L_30 - .L_29)
	.align		4
.L_29:
        /*00a0*/ 	.word	index@($__internal_11_$__cuda_sm20_dsqrt_rn_f64_mediumpath_v1)
        /*00a4*/ 	.word	0x00000000


	//----- nvinfo : EIATTR_FRAME_SIZE
	.align		4
.L_30:
        /*00a8*/ 	.byte	0x04, 0x11
        /*00aa*/ 	.short	(.L_32 - .L_31)
	.align		4
.L_31:
        /*00ac*/ 	.word	index@(sqrt_f64)
        /*00b0*/ 	.word	0x00000000


	//----- nvinfo : EIATTR_REGCOUNT
	.align		4
.L_32:
        /*00b4*/ 	.byte	0x04, 0x2f
        /*00b6*/ 	.short	(.L_34 - .L_33)
	.align		4
.L_33:
        /*00b8*/ 	.word	index@(tanh_f64)
        /*00bc*/ 	.word	0x00000012


	//----- nvinfo : EIATTR_FRAME_SIZE
	.align		4
.L_34:
        /*00c0*/ 	.byte	0x04, 0x11
        /*00c2*/ 	.short	(.L_36 - .L_35)
	.align		4
.L_35:
        /*00c4*/ 	.word	index@(tanh_f64)
        /*00c8*/ 	.word	0x00000000


	//----- nvinfo : EIATTR_REGCOUNT
	.align		4
.L_36:
        /*00cc*/ 	.byte	0x04, 0x2f
        /*00ce*/ 	.short	(.L_38 - .L_37)
	.align		4
.L_37:
        /*00d0*/ 	.word	index@(cbrt_f64)
        /*00d4*/ 	.word	0x00000016


	//----- nvinfo : EIATTR_FRAME_SIZE
	.align		4
.L_38:
        /*00d8*/ 	.byte	0x04, 0x11
        /*00da*/ 	.short	(.L_40 - .L_39)
	.align		4
.L_39:
        /*00dc*/ 	.word	index@(cbrt_f64)
        /*00e0*/ 	.word	0x00000000


	//----- nvinfo : EIATTR_REGCOUNT
	.align		4
.L_40:
        /*00e4*/ 	.byte	0x04, 0x2f
        /*00e6*/ 	.short	(.L_42 - .L_41)
	.align		4
.L_41:
        /*00e8*/ 	.word	index@(log1p_f64)
        /*00ec*/ 	.word	0x0000001a


	//----- nvinfo : EIATTR_FRAME_SIZE
	.align		4
.L_42:
        /*00f0*/ 	.byte	0x04, 0x11
        /*00f2*/ 	.short	(.L_44 - .L_43)
	.align		4
.L_43:
        /*00f4*/ 	.word	index@($__internal_10_$__cuda_sm20_div_rn_f64_full)
        /*00f8*/ 	.word	0x00000000


	//----- nvinfo : EIATTR_FRAME_SIZE
	.align		4
.L_44:
        /*00fc*/ 	.byte	0x04, 0x11
        /*00fe*/ 	.short	(.L_46 - .L_45)
	.align		4
.L_45:
        /*0100*/ 	.word	index@(log1p_f64)
        /*0104*/ 	.word	0x00000000


	//----- nvinfo : EIATTR_REGCOUNT
	.align		4
.L_46:
        /*0108*/ 	.byte	0x04, 0x2f
        /*010a*/ 	.short	(.L_48 - .L_47)
	.align		4
.L_47:
        /*010c*/ 	.word	index@(expm1_f64)
        /*0110*/ 	.word	0x00000010


	//----- nvinfo : EIATTR_FRAME_SIZE
	.align		4
.L_48:
        /*0114*/ 	.byte	0x04, 0x11
        /*0116*/ 	.short	(.L_50 - .L_49)
	.align		4
.L_49:
        /*0118*/ 	.word	index@(expm1_f64)
        /*011c*/ 	.word	0x00000000


	//----- nvinfo : EIATTR_REGCOUNT
	.align		4
.L_50:
        /*0120*/ 	.byte	0x04, 0x2f
        /*0122*/ 	.short	(.L_52 - .L_51)
	.align		4
.L_51:
        /*0124*/ 	.word	index@(abs_f64)
        /*0128*/ 	.word	0x0000000a


	//----- nvinfo : EIATTR_FRAME_SIZE
	.align		4
.L_52:
        /*012c*/ 	.byte	0x04, 0x11
        /*012e*/ 	.short	(.L_54 - .L_53)
	.align		4
.L_53:
        /*0130*/ 	.word	index@(abs_f64)
        /*0134*/ 	.word	0x00000000


	//----- nvinfo : EIATTR_REGCOUNT
	.align		4
.L_54:
        /*0138*/ 	.byte	0x04, 0x2f
        /*013a*/ 	.short	(.L_56 - .L_55)
	.align		4
.L_55:
        /*013c*/ 	.word	index@(ceil_f64)
        /*0140*/ 	.word	0x0000000a


	//----- nvinfo : EIATTR_FRAME_SIZE
	.align		4
.L_56:
        /*0144*/ 	.byte	0x04, 0x11
        /*0146*/ 	.short	(.L_58 - .L_57)
	.align		4
.L_57:
        /*0148*/ 	.word	index@(ceil_f64)
        /*014c*/ 	.word	0x00000000


	//----- nvinfo : EIATTR_REGCOUNT
	.align		4
.L_58:
        /*0150*/ 	.byte	0x04, 0x2f
        /*0152*/ 	.short	(.L_60 - .L_59)
	.align		4
.L_59:
        /*0154*/ 	.word	index@(floor_f64)
        /*0158*/ 	.word	0x0000000a


	//----- nvinfo : EIATTR_FRAME_SIZE
	.align		4
.L_60:
        /*015c*/ 	.byte	0x04, 0x11
        /*015e*/ 	.short	(.L_62 - .L_61)
	.align		4
.L_61:
        /*0160*/ 	.word	index@(floor_f64)
        /*0164*/ 	.word	0x00000000


	//----- nvinfo : EIATTR_REGCOUNT
	.align		4
.L_62:
        /*0168*/ 	.byte	0x04, 0x2f
        /*016a*/ 	.short	(.L_64 - .L_63)
	.align		4
.L_63:
        /*016c*/ 	.word	index@(sign_f64)
        /*0170*/ 	.word	0x0000000a


	//----- nvinfo : EIATTR_FRAME_SIZE
	.align		4
.L_64:
        /*0174*/ 	.byte	0x04, 0x11
        /*0176*/ 	.short	(.L_66 - .L_65)
	.align		4
.L_65:
        /*0178*/ 	.word	index@(sign_f64)
        /*017c*/ 	.word	0x00000000


	//----- nvinfo : EIATTR_REGCOUNT
	.align		4
.L_66:
        /*0180*/ 	.byte	0x04, 0x2f
        /*0182*/ 	.short	(.L_68 - .L_67)
	.align		4
.L_67:
        /*0184*/ 	.word	index@(square_f64)
        /*0188*/ 	.word	0x0000000a


	//----- nvinfo : EIATTR_FRAME_SIZE
	.align		4
.L_68:
        /*018c*/ 	.byte	0x04, 0x11
        /*018e*/ 	.short	(.L_70 - .L_69)
	.align		4
.L_69:
        /*0190*/ 	.word	index@(square_f64)
        /*0194*/ 	.word	0x00000000


	//----- nvinfo : EIATTR_REGCOUNT
	.align		4
.L_70:
        /*0198*/ 	.byte	0x04, 0x2f
        /*019a*/ 	.short	(.L_72 - .L_71)
	.align		4
.L_71:
        /*019c*/ 	.word	index@(cube_f64)
        /*01a0*/ 	.word	0x0000000a


	//----- nvinfo : EIATTR_FRAME_SIZE
	.align		4
.L_72:
        /*01a4*/ 	.byte	0x04, 0x11
        /*01a6*/ 	.short	(.L_74 - .L_73)
	.align		4
.L_73:
        /*01a8*/ 	.word	index@(cube_f64)
        /*01ac*/ 	.word	0x00000000


	//----- nvinfo : EIATTR_REGCOUNT
	.align		4
.L_74:
        /*01b0*/ 	.byte	0x04, 0x2f
        /*01b2*/ 	.short	(.L_76 - .L_75)
	.align		4
.L_75:
        /*01b4*/ 	.word	index@(neg_f64)
        /*01b8*/ 	.word	0x0000000a


	//----- nvinfo : EIATTR_FRAME_SIZE
	.align		4
.L_76:
        /*01bc*/ 	.byte	0x04, 0x11
        /*01be*/ 	.short	(.L_78 - .L_77)
	.align		4
.L_77:
        /*01c0*/ 	.word	index@(neg_f64)
        /*01c4*/ 	.word	0x00000000


	//----- nvinfo : EIATTR_REGCOUNT
	.align		4
.L_78:
        /*01c8*/ 	.byte	0x04, 0x2f
        /*01ca*/ 	.short	(.L_80 - .L_79)
	.align		4
.L_79:
        /*01cc*/ 	.word	index@(inverse_f64)
        /*01d0*/ 	.word	0x0000000e


	//----- nvinfo : EIATTR_FRAME_SIZE
	.align		4
.L_80:
        /*01d4*/ 	.byte	0x04, 0x11
        /*01d6*/ 	.short	(.L_82 - .L_81)
	.align		4
.L_81:
        /*01d8*/ 	.word	index@($__internal_9_$__cuda_sm20_dblrcp_rn_slowpath_v3)
        /*01dc*/ 	.word	0x00000000


	//----- nvinfo : EIATTR_FRAME_SIZE
	.align		4
.L_82:
        /*01e0*/ 	.byte	0x04, 0x11
        /*01e2*/ 	.short	(.L_84 - .L_83)
	.align		4
.L_83:
        /*01e4*/ 	.word	index@(inverse_f64)
        /*01e8*/ 	.word	0x00000000


	//----- nvinfo : EIATTR_REGCOUNT
	.align		4
.L_84:
        /*01ec*/ 	.byte	0x04, 0x2f
        /*01ee*/ 	.short	(.L_86 - .L_85)
	.align		4
.L_85:
        /*01f0*/ 	.word	index@(softplus_f64)
        /*01f4*/ 	.word	0x0000001c


	//----- nvinfo : EIATTR_FRAME_SIZE
	.align		4
.L_86:
        /*01f8*/ 	.byte	0x04, 0x11
        /*01fa*/ 	.short	(.L_88 - .L_87)
	.align		4
.L_87:
        /*01fc*/ 	.word	index@($__internal_8_$__cuda_sm20_div_rn_f64_full)
        /*0200*/ 	.word	0x00000000


	//----- nvinfo : EIATTR_FRAME_SIZE
	.align		4
.L_88:
        /*0204*/ 	.byte	0x04, 0x11
        /*0206*/ 	.short	(.L_90 - .L_89)
	.align		4
.L_89:
        /*0208*/ 	.word	index@(softplus_f64)
        /*020c*/ 	.word	0x00000000


	//----- nvinfo : EIATTR_REGCOUNT
	.align		4
.L_90:
        /*0210*/ 	.byte	0x04, 0x2f
        /*0212*/ 	.short	(.L_92 - .L_91)
	.align		4
.L_91:
        /*0214*/ 	.word	index@(sigmoid_f64)
        /*0218*/ 	.word	0x00000010


	//----- nvinfo : EIATTR_FRAME_SIZE
	.align		4
.L_92:
        /*021c*/ 	.byte	0x04, 0x11
        /*021e*/ 	.short	(.L_94 - .L_93)
	.align		4
.L_93:
        /*0220*/ 	.word	index@($__internal_7_$__cuda_sm20_dblrcp_rn_slowpath_v3)
        /*0224*/ 	.word	0x00000000


	//----- nvinfo : EIATTR_FRAME_SIZE
	.align		4
.L_94:
        /*0228*/ 	.byte	0x04, 0x11
        /*022a*/ 	.short	(.L_96 - .L_95)
	.align		4
.L_95:
        /*022c*/ 	.word	index@(sigmoid_f64)
        /*0230*/ 	.word	0x00000000


	//----- nvinfo : EIATTR_REGCOUNT
	.align		4
.L_96:
        /*0234*/ 	.byte	0x04, 0x2f
        /*0236*/ 	.short	(.L_98 - .L_97)
	.align		4
.L_97:
        /*0238*/ 	.word	index@(invsqrt_f64)
        /*023c*/ 	.word	0x00000014


	//----- nvinfo : EIATTR_FRAME_SIZE
	.align		4
.L_98:
        /*0240*/ 	.byte	0x04, 0x11
        /*0242*/ 	.short	(.L_100 - .L_99)
	.align		4
.L_99:
        /*0244*/ 	.word	index@($__internal_6_$__cuda_sm20_dsqrt_rn_f64_mediumpath_v1)
        /*0248*/ 	.word	0x00000000


	//----- nvinfo : EIATTR_FRAME_SIZE
	.align		4
.L_100:
        /*024c*/ 	.byte	0x04, 0x11
        /*024e*/ 	.short	(.L_102 - .L_101)
	.align		4
.L_101:
        /*0250*/ 	.word	index@($__internal_5_$__cuda_sm20_dblrcp_rn_slowpath_v3)
        /*0254*/ 	.word	0x00000000


	//----- nvinfo : EIATTR_FRAME_SIZE
	.align		4
.L_102:
        /*0258*/ 	.byte	0x04, 0x11
        /*025a*/ 	.short	(.L_104 - .L_103)
	.align		4
.L_103:
        /*025c*/ 	.word	index@(invsqrt_f64)
        /*0260*/ 	.word	0x00000000


	//----- nvinfo : EIATTR_REGCOUNT
	.align		4
.L_104:
        /*0264*/ 	.byte	0x04, 0x2f
        /*0266*/ 	.short	(.L_106 - .L_105)
	.align		4
.L_105:
        /*0268*/ 	.word	index@(cos_f32)
        /*026c*/ 	.word	0x00000013


	//----- nvinfo : EIATTR_FRAME_SIZE
	.align		4
.L_106:
        /*0270*/ 	.byte	0x04, 0x11
        /*0272*/ 	.short	(.L_108 - .L_107)
	.align		4
.L_107:
        /*0274*/ 	.word	index@(cos_f32)
        /*0278*/ 	.word	0x00000000


	//----- nvinfo : EIATTR_REGCOUNT
	.align		4
.L_108:
        /*027c*/ 	.byte	0x04, 0x2f
        /*027e*/ 	.short	(.L_110 - .L_109)
	.align		4
.L_109:
        /*0280*/ 	.word	index@(sin_f32)
        /*0284*/ 	.word	0x00000013


	//----- nvinfo : EIATTR_FRAME_SIZE
	.align		4
.L_110:
        /*0288*/ 	.byte	0x04, 0x11
        /*028a*/ 	.short	(.L_112 - .L_111)
	.align		4
.L_111:
        /*028c*/ 	.word	index@(sin_f32)
        /*0290*/ 	.word	0x00000000


	//----- nvinfo : EIATTR_REGCOUNT
	.align		4
.L_112:
        /*0294*/ 	.byte	0x04, 0x2f
        /*0296*/ 	.short	(.L_114 - .L_113)
	.align		4
.L_113:
        /*0298*/ 	.word	index@(exp_f32)
        /*029c*/ 	.word	0x0000000a


	//----- nvinfo : EIATTR_FRAME_SIZE
	.align		4
.L_114:
        /*02a0*/ 	.byte	0x04, 0x11
        /*02a2*/ 	.short	(.L_116 - .L_115)
	.align		4
.L_115:
        /*02a4*/ 	.word	index@(exp_f32)
        /*02a8*/ 	.word	0x00000000


	//----- nvinfo : EIATTR_REGCOUNT
	.align		4
.L_116:
        /*02ac*/ 	.byte	0x04, 0x2f
        /*02ae*/ 	.short	(.L_118 - .L_117)
	.align		4
.L_117:
        /*02b0*/ 	.word	index@(ln_f32)
        /*02b4*/ 	.word	0x0000000a


	//----- nvinfo : EIATTR_FRAME_SIZE
	.align		4
.L_118:
        /*02b8*/ 	.byte	0x04, 0x11
        /*02ba*/ 	.short	(.L_120 - .L_119)
	.align		4
.L_119:
        /*02bc*/ 	.word	index@(ln_f32)
        /*02c0*/ 	.word	0x00000000


	//----- nvinfo : EIATTR_REGCOUNT
	.align		4
.L_120:
        /*02c4*/ 	.byte	0x04, 0x2f
        /*02c6*/ 	.short	(.L_122 - .L_121)
	.align		4
.L_121:
        /*02c8*/ 	.word	index@(log2_f32)
        /*02cc*/ 	.word	0x0000000a


	//----- nvinfo : EIATTR_FRAME_SIZE
	.align		4
.L_122:
        /*02d0*/ 	.byte	0x04, 0x11
        /*02d2*/ 	.short	(.L_124 - .L_123)
	.align		4
.L_123:
        /*02d4*/ 	.word	index@(log2_f32)
        /*02d8*/ 	.word	0x00000000


	//----- nvinfo : EIATTR_REGCOUNT
	.align		4
.L_124:
        /*02dc*/ 	.byte	0x04, 0x2f
        /*02de*/ 	.short	(.L_126 - .L_125)
	.align		4
.L_125:
        /*02e0*/ 	.word	index@(sqrt_f32)
        /*02e4*/ 	.word	0x0000000c


	//----- nvinfo : EIATTR_FRAME_SIZE
	.align		4
.L_126:
        /*02e8*/ 	.byte	0x04, 0x11
        /*02ea*/ 	.short	(.L_128 - .L_127)
	.align		4
.L_127:
        /*02ec*/ 	.word	index@($__internal_4_$__cuda_sm20_sqrt_rn_f32_slowpath)
        /*02f0*/ 	.word	0x00000000


	//----- nvinfo : EIATTR_FRAME_SIZE
	.align		4
.L_128:
        /*02f4*/ 	.byte	0x04, 0x11
        /*02f6*/ 	.short	(.L_130 - .L_129)
	.align		4
.L_129:
        /*02f8*/ 	.word	index@(sqrt_f32)
        /*02fc*/ 	.word	0x00000000


	//----- nvinfo : EIATTR_REGCOUNT
	.align		4
.L_130:
        /*0300*/ 	.byte	0x04, 0x2f
        /*0302*/ 	.short	(.L_132 - .L_131)
	.align		4
.L_131:
        /*0304*/ 	.word	index@(tanh_f32)
        /*0308*/ 	.word	0x0000000c


	//----- nvinfo : EIATTR_FRAME_SIZE
	.align		4
.L_132:
        /*030c*/ 	.byte	0x04, 0x11
        /*030e*/ 	.short	(.L_134 - .L_133)
	.align		4
.L_133:
        /*0310*/ 	.word	index@(tanh_f32)
        /*0314*/ 	.word	0x00000000


	//----- nvinfo : EIATTR_REGCOUNT
	.align		4
.L_134:
        /*0318*/ 	.byte	0x04, 0x2f
        /*031a*/ 	.short	(.L_136 - .L_135)
	.align		4
.L_135:
        /*031c*/ 	.word	index@(cbrt_f32)
        /*0320*/ 	.word	0x0000000c


	//----- nvinfo : EIATTR_FRAME_SIZE
	.align		4
.L_136:
        /*0324*/ 	.byte	0x04, 0x11
        /*0326*/ 	.short	(.L_138 - .L_137)
	.align		4
.L_137:
        /*0328*/ 	.word	index@(cbrt_f32)
        /*032c*/ 	.word	0x00000000


	//----- nvinfo : EIATTR_REGCOUNT
	.align		4
.L_138:
        /*0330*/ 	.byte	0x04, 0x2f
        /*0332*/ 	.short	(.L_140 - .L_139)
	.align		4
.L_139:
        /*0334*/ 	.word	index@(log1p_f32)
        /*0338*/ 	.word	0x0000000c


	//----- nvinfo : EIATTR_FRAME_SIZE
	.align		4
.L_140:
        /*033c*/ 	.byte	0x04, 0x11
        /*033e*/ 	.short	(.L_142 - .L_141)
	.align		4
.L_141:
        /*0340*/ 	.word	index@(log1p_f32)
        /*0344*/ 	.word	0x00000000


	//----- nvinfo : EIATTR_REGCOUNT
	.align		4
.L_142:
        /*0348*/ 	.byte	0x04, 0x2f
        /*034a*/ 	.short	(.L_144 - .L_143)
	.align		4
.L_143:
        /*034c*/ 	.word	index@(expm1_f32)
        /*0350*/ 	.word	0x0000000d


	//----- nvinfo : EIATTR_FRAME_SIZE
	.align		4
.L_144:
        /*0354*/ 	.byte	0x04, 0x11
        /*0356*/ 	.short	(.L_146 - .L_145)
	.align		4
.L_145:
        /*0358*/ 	.word	index@(expm1_f32)
        /*035c*/ 	.word	0x00000000


	//----- nvinfo : EIATTR_REGCOUNT
	.align		4
.L_146:
        /*0360*/ 	.byte	0x04, 0x2f
        /*0362*/ 	.short	(.L_148 - .L_147)
	.align		4
.L_147:
        /*0364*/ 	.word	index@(abs_f32)
        /*0368*/ 	.word	0x0000000a


	//----- nvinfo : EIATTR_FRAME_SIZE
	.align		4
.L_148:
        /*036c*/ 	.byte	0x04, 0x11
        /*036e*/ 	.short	(.L_150 - .L_149)
	.align		4
.L_149:
        /*0370*/ 	.word	index@(abs_f32)
        /*0374*/ 	.word	0x00000000


	//----- nvinfo : EIATTR_REGCOUNT
	.align		4
.L_150:
        /*0378*/ 	.byte	0x04, 0x2f
        /*037a*/ 	.short	(.L_152 - .L_151)
	.align		4
.L_151:
        /*037c*/ 	.word	index@(ceil_f32)
        /*0380*/ 	.word	0x0000000a


	//----- nvinfo : EIATTR_FRAME_SIZE
	.align		4
.L_152:
        /*0384*/ 	.byte	0x04, 0x11
        /*0386*/ 	.short	(.L_154 - .L_153)
	.align		4
.L_153:
        /*0388*/ 	.word	index@(ceil_f32)
        /*038c*/ 	.word	0x00000000


	//----- nvinfo : EIATTR_REGCOUNT
	.align		4
.L_154:
        /*0390*/ 	.byte	0x04, 0x2f
        /*0392*/ 	.short	(.L_156 - .L_155)
	.align		4
.L_155:
        /*0394*/ 	.word	index@(floor_f32)
        /*0398*/ 	.word	0x0000000a


	//----- nvinfo : EIATTR_FRAME_SIZE
	.align		4
.L_156:
        /*039c*/ 	.byte	0x04, 0x11
        /*039e*/ 	.short	(.L_158 - .L_157)
	.align		4
.L_157:
        /*03a0*/ 	.word	index@(floor_f32)
        /*03a4*/ 	.word	0x00000000


	//----- nvinfo : EIATTR_REGCOUNT
	.align		4
.L_158:
        /*03a8*/ 	.byte	0x04, 0x2f
        /*03aa*/ 	.short	(.L_160 - .L_159)
	.align		4
.L_159:
        /*03ac*/ 	.word	index@(sign_f32)
        /*03b0*/ 	.word	0x0000000a


	//----- nvinfo : EIATTR_FRAME_SIZE
	.align		4
.L_160:
        /*03b4*/ 	.byte	0x04, 0x11
        /*03b6*/ 	.short	(.L_162 - .L_161)
	.align		4
.L_161:
        /*03b8*/ 	.word	index@(sign_f32)
        /*03bc*/ 	.word	0x00000000


	//----- nvinfo : EIATTR_REGCOUNT
	.align		4
.L_162:
        /*03c0*/ 	.byte	0x04, 0x2f
        /*03c2*/ 	.short	(.L_164 - .L_163)
	.align		4
.L_163:
        /*03c4*/ 	.word	index@(square_f32)
        /*03c8*/ 	.word	0x0000000a


	//----- nvinfo : EIATTR_FRAME_SIZE
	.align		4
.L_164:
        /*03cc*/ 	.byte	0x04, 0x11
        /*03ce*/ 	.short	(.L_166 - .L_165)
	.align		4
.L_165:
        /*03d0*/ 	.word	index@(square_f32)
        /*03d4*/ 	.word	0x00000000


	//----- nvinfo : EIATTR_REGCOUNT
	.align		4
.L_166:
        /*03d8*/ 	.byte	0x04, 0x2f
        /*03da*/ 	.short	(.L_168 - .L_167)
	.align		4
.L_167:
        /*03dc*/ 	.word	index@(cube_f32)
        /*03e0*/ 	.word	0x0000000a


	//----- nvinfo : EIATTR_FRAME_SIZE
	.align		4
.L_168:
        /*03e4*/ 	.byte	0x04, 0x11
        /*03e6*/ 	.short	(.L_170 - .L_169)
	.align		4
.L_169:
        /*03e8*/ 	.word	index@(cube_f32)
        /*03ec*/ 	.word	0x00000000


	//----- nvinfo : EIATTR_REGCOUNT
	.align		4
.L_170:
        /*03f0*/ 	.byte	0x04, 0x2f
        /*03f2*/ 	.short	(.L_172 - .L_171)
	.align		4
.L_171:
        /*03f4*/ 	.word	index@(neg_f32)
        /*03f8*/ 	.word	0x0000000a


	//----- nvinfo : EIATTR_FRAME_SIZE
	.align		4
.L_172:
        /*03fc*/ 	.byte	0x04, 0x11
        /*03fe*/ 	.short	(.L_174 - .L_173)
	.align		4
.L_173:
        /*0400*/ 	.word	index@(neg_f32)
        /*0404*/ 	.word	0x00000000


	//----- nvinfo : EIATTR_REGCOUNT
	.align		4
.L_174:
        /*0408*/ 	.byte	0x04, 0x2f
        /*040a*/ 	.short	(.L_176 - .L_175)
	.align		4
.L_175:
        /*040c*/ 	.word	index@(inverse_f32)
        /*0410*/ 	.word	0x0000000f


	//----- nvinfo : EIATTR_FRAME_SIZE
	.align		4
.L_176:
        /*0414*/ 	.byte	0x04, 0x11
        /*0416*/ 	.short	(.L_178 - .L_177)
	.align		4
.L_177:
        /*0418*/ 	.word	index@($__internal_3_$__cuda_sm20_rcp_rn_f32_slowpath)
        /*041c*/ 	.word	0x00000000


	//----- nvinfo : EIATTR_FRAME_SIZE
	.align		4
.L_178:
        /*0420*/ 	.byte	0x04, 0x11
        /*0422*/ 	.short	(.L_180 - .L_179)
	.align		4
.L_179:
        /*0424*/ 	.word	index@(inverse_f32)
        /*0428*/ 	.word	0x00000000


	//----- nvinfo : EIATTR_REGCOUNT
	.align		4
.L_180:
        /*042c*/ 	.byte	0x04, 0x2f
        /*042e*/ 	.short	(.L_182 - .L_181)
	.align		4
.L_181:
        /*0430*/ 	.word	index@(softplus_f32)
        /*0434*/ 	.word	0x0000000e


	//----- nvinfo : EIATTR_FRAME_SIZE
	.align		4
.L_182:
        /*0438*/ 	.byte	0x04, 0x11
        /*043a*/ 	.short	(.L_184 - .L_183)
	.align		4
.L_183:
        /*043c*/ 	.word	index@(softplus_f32)
        /*0440*/ 	.word	0x00000000


	//----- nvinfo : EIATTR_REGCOUNT
	.align		4
.L_184:
        /*0444*/ 	.byte	0x04, 0x2f
        /*0446*/ 	.short	(.L_186 - .L_185)
	.align		4
.L_185:
        /*0448*/ 	.word	index@(sigmoid_f32)
        /*044c*/ 	.word	0x0000000f


	//----- nvinfo : EIATTR_FRAME_SIZE
	.align		4
.L_186:
        /*0450*/ 	.byte	0x04, 0x11
        /*0452*/ 	.short	(.L_188 - .L_187)
	.align		4
.L_187:
        /*0454*/ 	.word	index@($__internal_2_$__cuda_sm20_rcp_rn_f32_slowpath)
        /*0458*/ 	.word	0x00000000


	//----- nvinfo : EIATTR_FRAME_SIZE
	.align		4
.L_188:
        /*045c*/ 	.byte	0x04, 0x11
        /*045e*/ 	.short	(.L_190 - .L_189)
	.align		4
.L_189:
        /*0460*/ 	.word	index@(sigmoid_f32)
        /*0464*/ 	.word	0x00000000


	//----- nvinfo : EIATTR_REGCOUNT
	.align		4
.L_190:
        /*0468*/ 	.byte	0x04, 0x2f
        /*046a*/ 	.short	(.L_192 - .L_191)
	.align		4
.L_191:
        /*046c*/ 	.word	index@(invsqrt_f32)
        /*0470*/ 	.word	0x0000000e


	//----- nvinfo : EIATTR_FRAME_SIZE
	.align		4
.L_192:
        /*0474*/ 	.byte	0x04, 0x11
        /*0476*/ 	.short	(.L_194 - .L_193)
	.align		4
.L_193:
        /*0478*/ 	.word	index@($__internal_1_$__cuda_sm20_sqrt_rn_f32_slowpath)
        /*047c*/ 	.word	0x00000000


	//----- nvinfo : EIATTR_FRAME_SIZE
	.align		4
.L_194:
        /*0480*/ 	.byte	0x04, 0x11
        /*0482*/ 	.short	(.L_196 - .L_195)
	.align		4
.L_195:
        /*0484*/ 	.word	index@($__internal_0_$__cuda_sm20_rcp_rn_f32_slowpath)
        /*0488*/ 	.word	0x00000000


	//----- nvinfo : EIATTR_FRAME_SIZE
	.align		4
.L_196:
        /*048c*/ 	.byte	0x04, 0x11
        /*048e*/ 	.short	(.L_198 - .L_197)
	.align		4
.L_197:
        /*0490*/ 	.word	index@(invsqrt_f32)
        /*0494*/ 	.word	0x00000000


	//----- nvinfo : EIATTR_MIN_STACK_SIZE
	.align		4
.L_198:
        /*0498*/ 	.byte	0x04, 0x12
        /*049a*/ 	.short	(.L_200 - .L_199)
	.align		4
.L_199:
        /*049c*/ 	.word	index@(invsqrt_f32)
        /*04a0*/ 	.word	0x00000000


	//----- nvinfo : EIATTR_MIN_STACK_SIZE
	.align		4
.L_200:
        /*04a4*/ 	.byte	0x04, 0x12
        /*04a6*/ 	.short	(.L_202 - .L_201)
	.align		4
.L_201:
        /*04a8*/ 	.word	index@(sigmoid_f32)
        /*04ac*/ 	.word	0x00000000


	//----- nvinfo : EIATTR_MIN_STACK_SIZE
	.align		4
.L_202:
        /*04b0*/ 	.byte	0x04, 0x12
        /*04b2*/ 	.short	(.L_204 - .L_203)
	.align		4
.L_203:
        /*04b4*/ 	.word	index@(softplus_f32)
        /*04b8*/ 	.word	0x00000000


	//----- nvinfo : EIATTR_MIN_STACK_SIZE
	.align		4
.L_204:
        /*04bc*/ 	.byte	0x04, 0x12
        /*04be*/ 	.short	(.L_206 - .L_205)
	.align		4
.L_205:
        /*04c0*/ 	.word	index@(inverse_f32)
        /*04c4*/ 	.word	0x00000000


	//----- nvinfo : EIATTR_MIN_STACK_SIZE
	.align		4
.L_206:
        /*04c8*/ 	.byte	0x04, 0x12
        /*04ca*/ 	.short	(.L_208 - .L_207)
	.align		4
.L_207:
        /*04cc*/ 	.word	index@(neg_f32)
        /*04d0*/ 	.word	0x00000000


	//----- nvinfo : EIATTR_MIN_STACK_SIZE
	.align		4
.L_208:
        /*04d4*/ 	.byte	0x04, 0x12
        /*04d6*/ 	.short	(.L_210 - .L_209)
	.align		4
.L_209:
        /*04d8*/ 	.word	index@(cube_f32)
        /*04dc*/ 	.word	0x00000000


	//----- nvinfo : EIATTR_MIN_STACK_SIZE
	.align		4
.L_210:
        /*04e0*/ 	.byte	0x04, 0x12
        /*04e2*/ 	.short	(.L_212 - .L_211)
	.align		4
.L_211:
        /*04e4*/ 	.word	index@(square_f32)
        /*04e8*/ 	.word	0x00000000


	//----- nvinfo : EIATTR_MIN_STACK_SIZE
	.align		4
.L_212:
        /*04ec*/ 	.byte	0x04, 0x12
        /*04ee*/ 	.short	(.L_214 - .L_213)
	.align		4
.L_213:
        /*04f0*/ 	.word	index@(sign_f32)
        /*04f4*/ 	.word	0x00000000


	//----- nvinfo : EIATTR_MIN_STACK_SIZE
	.align		4
.L_214:
        /*04f8*/ 	.byte	0x04, 0x12
        /*04fa*/ 	.short	(.L_216 - .L_215)
	.align		4
.L_215:
        /*04fc*/ 	.word	index@(floor_f32)
        /*0500*/ 	.word	0x00000000


	//----- nvinfo : EIATTR_MIN_STACK_SIZE
	.align		4
.L_216:
        /*0504*/ 	.byte	0x04, 0x12
        /*0506*/ 	.short	(.L_218 - .L_217)
	.align		4
.L_217:
        /*0508*/ 	.word	index@(ceil_f32)
        /*050c*/ 	.word	0x00000000


	//----- nvinfo : EIATTR_MIN_STACK_SIZE
	.align		4
.L_218:
        /*0510*/ 	.byte	0x04, 0x12
        /*0512*/ 	.short	(.L_220 - .L_219)
	.align		4
.L_219:
        /*0514*/ 	.word	index@(abs_f32)
        /*0518*/ 	.word	0x00000000


	//----- nvinfo : EIATTR_MIN_STACK_SIZE
	.align		4
.L_220:
        /*051c*/ 	.byte	0x04, 0x12
        /*051e*/ 	.short	(.L_222 - .L_221)
	.align		4
.L_221:
        /*0520*/ 	.word	index@(expm1_f32)
        /*0524*/ 	.word	0x00000000


	//----- nvinfo : EIATTR_MIN_STACK_SIZE
	.align		4
.L_222:
        /*0528*/ 	.byte	0x04, 0x12
        /*052a*/ 	.short	(.L_224 - .L_223)
	.align		4
.L_223:
        /*052c*/ 	.word	index@(log1p_f32)
        /*0530*/ 	.word	0x00000000


	//----- nvinfo : EIATTR_MIN_STACK_SIZE
	.align		4
.L_224:
        /*0534*/ 	.byte	0x04, 0x12
        /*0536*/ 	.short	(.L_226 - .L_225)
	.align		4
.L_225:
        /*0538*/ 	.word	index@(cbrt_f32)
        /*053c*/ 	.word	0x00000000


	//----- nvinfo : EIATTR_MIN_STACK_SIZE
	.align		4
.L_226:
        /*0540*/ 	.byte	0x04, 0x12
        /*0542*/ 	.short	(.L_228 - .L_227)
	.align		4
.L_227:
        /*0544*/ 	.word	index@(tanh_f32)
        /*0548*/ 	.word	0x00000000


	//----- nvinfo : EIATTR_MIN_STACK_SIZE
	.align		4
.L_228:
        /*054c*/ 	.byte	0x04, 0x12
        /*054e*/ 	.short	(.L_230 - .L_229)
	.align		4
.L_229:
        /*0550*/ 	.word	index@(sqrt_f32)
        /*0554*/ 	.word	0x00000000


	//----- nvinfo : EIATTR_MIN_STACK_SIZE
	.align		4
.L_230:
        /*0558*/ 	.byte	0x04, 0x12
        /*055a*/ 	.short	(.L_232 - .L_231)
	.align		4
.L_231:
        /*055c*/ 	.word	index@(log2_f32)
        /*0560*/ 	.word	0x00000000


	//----- nvinfo : EIATTR_MIN_STACK_SIZE
	.align		4
.L_232:
        /*0564*/ 	.byte	0x04, 0x12
        /*0566*/ 	.short	(.L_234 - .L_233)
	.align		4
.L_233:
        /*0568*/ 	.word	index@(ln_f32)
        /*056c*/ 	.word	0x00000000


	//----- nvinfo : EIATTR_MIN_STACK_SIZE
	.align		4
.L_234:
        /*0570*/ 	.byte	0x04, 0x12
        /*0572*/ 	.short	(.L_236 - .L_235)
	.align		4
.L_235:
        /*0574*/ 	.word	index@(exp_f32)
        /*0578*/ 	.word	0x00000000


	//----- nvinfo : EIATTR_MIN_STACK_SIZE
	.align		4
.L_236:
        /*057c*/ 	.byte	0x04, 0x12
        /*057e*/ 	.short	(.L_238 - .L_237)
	.align		4
.L_237:
        /*0580*/ 	.word	index@(sin_f32)
        /*0584*/ 	.word	0x00000000


	//----- nvinfo : EIATTR_MIN_STACK_SIZE
	.align		4
.L_238:
        /*0588*/ 	.byte	0x04, 0x12
        /*058a*/ 	.short	(.L_240 - .L_239)
	.align		4
.L_239:
        /*058c*/ 	.word	index@(cos_f32)
        /*0590*/ 	.word	0x00000000


	//----- nvinfo : EIATTR_MIN_STACK_SIZE
	.align		4
.L_240:
        /*0594*/ 	.byte	0x04, 0x12
        /*0596*/ 	.short	(.L_242 - .L_241)
	.align		4
.L_241:
        /*0598*/ 	.word	index@(invsqrt_f64)
        /*059c*/ 	.word	0x00000000


	//----- nvinfo : EIATTR_MIN_STACK_SIZE
	.align		4
.L_242:
        /*05a0*/ 	.byte	0x04, 0x12
        /*05a2*/ 	.short	(.L_244 - .L_243)
	.align		4
.L_243:
        /*05a4*/ 	.word	index@(sigmoid_f64)
        /*05a8*/ 	.word	0x00000000


	//----- nvinfo : EIATTR_MIN_STACK_SIZE
	.align		4
.L_244:
        /*05ac*/ 	.byte	0x04, 0x12
        /*05ae*/ 	.short	(.L_246 - .L_245)
	.align		4
.L_245:
        /*05b0*/ 	.word	index@(softplus_f64)
        /*05b4*/ 	.word	0x00000000


	//----- nvinfo : EIATTR_MIN_STACK_SIZE
	.align		4
.L_246:
        /*05b8*/ 	.byte	0x04, 0x12
        /*05ba*/ 	.short	(.L_248 - .L_247)
	.align		4
.L_247:
        /*05bc*/ 	.word	index@(inverse_f64)
        /*05c0*/ 	.word	0x00000000


	//----- nvinfo : EIATTR_MIN_STACK_SIZE
	.align		4
.L_248:
        /*05c4*/ 	.byte	0x04, 0x12
        /*05c6*/ 	.short	(.L_250 - .L_249)
	.align		4
.L_249:
        /*05c8*/ 	.word	index@(neg_f64)
        /*05cc*/ 	.word	0x00000000


	//----- nvinfo : EIATTR_MIN_STACK_SIZE
	.align		4
.L_250:
        /*05d0*/ 	.byte	0x04, 0x12
        /*05d2*/ 	.short	(.L_252 - .L_251)
	.align		4
.L_251:
        /*05d4*/ 	.word	index@(cube_f64)
        /*05d8*/ 	.word	0x00000000


	//----- nvinfo : EIATTR_MIN_STACK_SIZE
	.align		4
.L_252:
        /*05dc*/ 	.byte	0x04, 0x12
        /*05de*/ 	.short	(.L_254 - .L_253)
	.align		4
.L_253:
        /*05e0*/ 	.word	index@(square_f64)
        /*05e4*/ 	.word	0x00000000


	//----- nvinfo : EIATTR_MIN_STACK_SIZE
	.align		4
.L_254:
        /*05e8*/ 	.byte	0x04, 0x12
        /*05ea*/ 	.short	(.L_256 - .L_255)
	.align		4
.L_255:
        /*05ec*/ 	.word	index@(sign_f64)
        /*05f0*/ 	.word	0x00000000


	//----- nvinfo : EIATTR_MIN_STACK_SIZE
	.align		4
.L_256:
        /*05f4*/ 	.byte	0x04, 0x12
        /*05f6*/ 	.short	(.L_258 - .L_257)
	.align		4
.L_257:
        /*05f8*/ 	.word	index@(floor_f64)
        /*05fc*/ 	.word	0x00000000


	//----- nvinfo : EIATTR_MIN_STACK_SIZE
	.align		4
.L_258:
        /*0600*/ 	.byte	0x04, 0x12
        /*0602*/ 	.short	(.L_260 - .L_259)
	.align		4
.L_259:
        /*0604*/ 	.word	index@(ceil_f64)
        /*0608*/ 	.word	0x00000000


	//----- nvinfo : EIATTR_MIN_STACK_SIZE
	.align		4
.L_260:
        /*060c*/ 	.byte	0x04, 0x12
        /*060e*/ 	.short	(.L_262 - .L_261)
	.align		4
.L_261:
        /*0610*/ 	.word	index@(abs_f64)
        /*0614*/ 	.word	0x00000000


	//----- nvinfo : EIATTR_MIN_STACK_SIZE
	.align		4
.L_262:
        /*0618*/ 	.byte	0x04, 0x12
        /*061a*/ 	.short	(.L_264 - .L_263)
	.align		4
.L_263:
        /*061c*/ 	.word	index@(expm1_f64)
        /*0620*/ 	.word	0x00000000


	//----- nvinfo : EIATTR_MIN_STACK_SIZE
	.align		4
.L_264:
        /*0624*/ 	.byte	0x04, 0x12
        /*0626*/ 	.short	(.L_266 - .L_265)
	.align		4
.L_265:
        /*0628*/ 	.word	index@(log1p_f64)
        /*062c*/ 	.word	0x00000000


	//----- nvinfo : EIATTR_MIN_STACK_SIZE
	.align		4
.L_266:
        /*0630*/ 	.byte	0x04, 0x12
        /*0632*/ 	.short	(.L_268 - .L_267)
	.align		4
.L_267:
        /*0634*/ 	.word	index@(cbrt_f64)
        /*0638*/ 	.word	0x00000000


	//----- nvinfo : EIATTR_MIN_STACK_SIZE
	.align		4
.L_268:
        /*063c*/ 	.byte	0x04, 0x12
        /*063e*/ 	.short	(.L_270 - .L_269)
	.align		4
.L_269:
        /*0640*/ 	.word	index@(tanh_f64)
        /*0644*/ 	.word	0x00000000


	//----- nvinfo : EIATTR_MIN_STACK_SIZE
	.align		4
.L_270:
        /*0648*/ 	.byte	0x04, 0x12
        /*064a*/ 	.short	(.L_272 - .L_271)
	.align		4
.L_271:
        /*064c*/ 	.word	index@(sqrt_f64)
        /*0650*/ 	.word	0x00000000


	//----- nvinfo : EIATTR_MIN_STACK_SIZE
	.align		4
.L_272:
        /*0654*/ 	.byte	0x04, 0x12
        /*0656*/ 	.short	(.L_274 - .L_273)
	.align		4
.L_273:
        /*0658*/ 	.word	index@(log2_f64)
        /*065c*/ 	.word	0x00000000


	//----- nvinfo : EIATTR_MIN_STACK_SIZE
	.align		4
.L_274:
        /*0660*/ 	.byte	0x04, 0x12
        /*0662*/ 	.short	(.L_276 - .L_275)
	.align		4
.L_275:
        /*0664*/ 	.word	index@(ln_f64)
        /*0668*/ 	.word	0x00000000


	//----- nvinfo : EIATTR_MIN_STACK_SIZE
	.align		4
.L_276:
        /*066c*/ 	.byte	0x04, 0x12
        /*066e*/ 	.short	(.L_278 - .L_277)
	.align		4
.L_277:
        /*0670*/ 	.word	index@(exp_f64)
        /*0674*/ 	.word	0x00000000


	//----- nvinfo : EIATTR_MIN_STACK_SIZE
	.align		4
.L_278:
        /*0678*/ 	.byte	0x04, 0x12
        /*067a*/ 	.short	(.L_280 - .L_279)
	.align		4
.L_279:
        /*067c*/ 	.word	index@(sin_f64)
        /*0680*/ 	.word	0x00000028


	//----- nvinfo : EIATTR_MIN_STACK_SIZE
	.align		4
.L_280:
        /*0684*/ 	.byte	0x04, 0x12
        /*0686*/ 	.short	(.L_282 - .L_281)
	.align		4
.L_281:
        /*0688*/ 	.word	index@(cos_f64)
        /*068c*/ 	.word	0x00000028
.L_282:


//--------------------- .nv.compat                --------------------------
	.section	.nv.compat,"",@"SHT_CUDA_COMPAT_INFO"
	.align	4
        /*0000*/ 	.byte	0x02, 0x09, 0x00, 0x00, 0x02, 0x02, 0x01, 0x00, 0x02, 0x05, 0x05, 0x00, 0x03, 0x07, 0x01, 0x01
        /*0010*/ 	.byte	0x02, 0x03, 0x00, 0x00, 0x02, 0x06, 0x01, 0x00, 0x04, 0x0b, 0x08, 0x00, 0x01, 0x00, 0x00, 0x00
        /*0020*/ 	.byte	0x00, 0x00, 0x00, 0x00


//--------------------- .nv.info.invsqrt_f32      --------------------------
	.section	.nv.info.invsqrt_f32,"",@"SHT_CUDA_INFO"
	.sectionflags	@""
	.align	4


	//----- nvinfo : EIATTR_CUDA_API_VERSION
	.align		4
        /*0000*/ 	.byte	0x04, 0x37
        /*0002*/ 	.short	(.L_284 - .L_283)
.L_283:
        /*0004*/ 	.word	0x00000082


	//----- nvinfo : EIATTR_KPARAM_INFO
	.align		4
.L_284:
        /*0008*/ 	.byte	0x04, 0x17
        /*000a*/ 	.short	(.L_286 - .L_285)
.L_285:
        /*000c*/ 	.word	0x00000000
        /*0010*/ 	.short	0x0001
        /*0012*/ 	.short	0x0008
        /*0014*/ 	.byte	0x00, 0xf0, 0x11, 0x00


	//----- nvinfo : EIATTR_KPARAM_INFO
	.align		4
.L_286:
        /*0018*/ 	.byte	0x04, 0x17
        /*001a*/ 	.short	(.L_288 - .L_287)
.L_287:
        /*001c*/ 	.word	0x00000000
        /*0020*/ 	.short	0x0000
        /*0022*/ 	.short	0x0000
        /*0024*/ 	.byte	0x00, 0xf5, 0x21, 0x00


	//----- nvinfo : EIATTR_SPARSE_MMA_MASK
	.align		4
.L_288:
        /*0028*/ 	.byte	0x03, 0x50
        /*002a*/ 	.short	0x0000


	//----- nvinfo : EIATTR_MAXREG_COUNT
	.align		4
        /*002c*/ 	.byte	0x03, 0x1b
        /*002e*/ 	.short	0x00ff


	//----- nvinfo : EIATTR_MERCURY_ISA_VERSION
	.align		4
        /*0030*/ 	.byte	0x03, 0x5f
        /*0032*/ 	.short	0x0101


	//----- nvinfo : EIATTR_VRC_CTA_INIT_COUNT
	.align		4
        /*0034*/ 	.byte	0x02, 0x4a
	.zero		1
	.zero		1


	//----- nvinfo : EIATTR_EXIT_INSTR_OFFSETS
	.align		4
        /*0038*/ 	.byte	0x04, 0x1c
        /*003a*/ 	.short	(.L_290 - .L_289)


	//   ....[0]....
.L_289:
        /*003c*/ 	.word	0x00000130


	//   ....[1]....
        /*0040*/ 	.word	0x00000340


	//----- nvinfo : EIATTR_CRS_STACK_SIZE
	.align		4
.L_290:
        /*0044*/ 	.byte	0x04, 0x1e
        /*0046*/ 	.short	(.L_292 - .L_291)
.L_291:
        /*0048*/ 	.word	0x00000000


	//----- nvinfo : EIATTR_CBANK_PARAM_SIZE
	.align		4
.L_292:
        /*004c*/ 	.byte	0x03, 0x19
        /*004e*/ 	.short	0x000c


	//----- nvinfo : EIATTR_PARAM_CBANK
	.align		4
        /*0050*/ 	.byte	0x04, 0x0a
        /*0052*/ 	.short	(.L_294 - .L_293)
	.align		4
.L_293:
        /*0054*/ 	.word	index@(.nv.constant0.invsqrt_f32)
        /*0058*/ 	.short	0x0380
        /*005a*/ 	.short	0x000c


	//----- nvinfo : EIATTR_SW_WAR
	.align		4
.L_294:
        /*005c*/ 	.byte	0x04, 0x36
        /*005e*/ 	.short	(.L_296 - .L_295)
.L_295:
        /*0060*/ 	.word	0x00000008
.L_296:


//--------------------- .nv.info.sigmoid_f32      --------------------------
	.section	.nv.info.sigmoid_f32,"",@"SHT_CUDA_INFO"
	.sectionflags	@""
	.align	4


	//----- nvinfo : EIATTR_CUDA_API_VERSION
	.align		4
        /*0000*/ 	.byte	0x04, 0x37
        /*0002*/ 	.short	(.L_298 - .L_297)
.L_297:
        /*0004*/ 	.word	0x00000082


	//----- nvinfo : EIATTR_KPARAM_INFO
	.align		4
.L_298:
        /*0008*/ 	.byte	0x04, 0x17
        /*000a*/ 	.short	(.L_300 - .L_299)
.L_299:
        /*000c*/ 	.word	0x00000000
        /*0010*/ 	.short	0x0001
        /*0012*/ 	.short	0x0008
        /*0014*/ 	.byte	0x00, 0xf0, 0x11, 0x00


	//----- nvinfo : EIATTR_KPARAM_INFO
	.align		4
.L_300:
        /*0018*/ 	.byte	0x04, 0x17
        /*001a*/ 	.short	(.L_302 - .L_301)
.L_301:
        /*001c*/ 	.word	0x00000000
        /*0020*/ 	.short	0x0000
        /*0022*/ 	.short	0x0000
        /*0024*/ 	.byte	0x00, 0xf5, 0x21, 0x00


	//----- nvinfo : EIATTR_SPARSE_MMA_MASK
	.align		4
.L_302:
        /*0028*/ 	.byte	0x03, 0x50
        /*002a*/ 	.short	0x0000


	//----- nvinfo : EIATTR_MAXREG_COUNT
	.align		4
        /*002c*/ 	.byte	0x03, 0x1b
        /*002e*/ 	.short	0x00ff


	//----- nvinfo : EIATTR_MERCURY_ISA_VERSION
	.align		4
        /*0030*/ 	.byte	0x03, 0x5f
        /*0032*/ 	.short	0x0101


	//----- nvinfo : EIATTR_VRC_CTA_INIT_COUNT
	.align		4
        /*0034*/ 	.byte	0x02, 0x4a
	.zero		1
	.zero		1


	//----- nvinfo : EIATTR_EXIT_INSTR_OFFSETS
	.align		4
        /*0038*/ 	.byte	0x04, 0x1c
        /*003a*/ 	.short	(.L_304 - .L_303)


	//   ....[0]....
.L_303:
        /*003c*/ 	.word	0x00000130


	//   ....[1]....
        /*0040*/ 	.word	0x000001a0


	//   ....[2]....
        /*0044*/ 	.word	0x000001e0


	//   ....[3]....
        /*0048*/ 	.word	0x00000370


	//----- nvinfo : EIATTR_CRS_STACK_SIZE
	.align		4
.L_304:
        /*004c*/ 	.byte	0x04, 0x1e
        /*004e*/ 	.short	(.L_306 - .L_305)
.L_305:
        /*0050*/ 	.word	0x00000000


	//----- nvinfo : EIATTR_CBANK_PARAM_SIZE
	.align		4
.L_306:
        /*0054*/ 	.byte	0x03, 0x19
        /*0056*/ 	.short	0x000c


	//----- nvinfo : EIATTR_PARAM_CBANK
	.align		4
        /*0058*/ 	.byte	0x04, 0x0a
        /*005a*/ 	.short	(.L_308 - .L_307)
	.align		4
.L_307:
        /*005c*/ 	.word	index@(.nv.constant0.sigmoid_f32)
        /*0060*/ 	.short	0x0380
        /*0062*/ 	.short	0x000c


	//----- nvinfo : EIATTR_SW_WAR
	.align		4
.L_308:
        /*0064*/ 	.byte	0x04, 0x36
        /*0066*/ 	.short	(.L_310 - .L_309)
.L_309:
        /*0068*/ 	.word	0x00000008
.L_310:


//--------------------- .nv.info.softplus_f32     --------------------------
	.section	.nv.info.softplus_f32,"",@"SHT_CUDA_INFO"
	.sectionflags	@""
	.align	4


	//----- nvinfo : EIATTR_CUDA_API_VERSION
	.align		4
        /*0000*/ 	.byte	0x04, 0x37
        /*0002*/ 	.short	(.L_312 - .L_311)
.L_311:
        /*0004*/ 	.word	0x00000082


	//----- nvinfo : EIATTR_KPARAM_INFO
	.align		4
.L_312:
        /*0008*/ 	.byte	0x04, 0x17
        /*000a*/ 	.short	(.L_314 - .L_313)
.L_313:
        /*000c*/ 	.word	0x00000000
        /*0010*/ 	.short	0x0001
        /*0012*/ 	.short	0x0008
        /*0014*/ 	.byte	0x00, 0xf0, 0x11, 0x00


	//----- nvinfo : EIATTR_KPARAM_INFO
	.align		4
.L_314:
        /*0018*/ 	.byte	0x04, 0x17
        /*001a*/ 	.short	(.L_316 - .L_315)
.L_315:
        /*001c*/ 	.word	0x00000000
        /*0020*/ 	.short	0x0000
        /*0022*/ 	.short	0x0000
        /*0024*/ 	.byte	0x00, 0xf5, 0x21, 0x00


	//----- nvinfo : EIATTR_SPARSE_MMA_MASK
	.align		4
.L_316:
        /*0028*/ 	.byte	0x03, 0x50
        /*002a*/ 	.short	0x0000


	//----- nvinfo : EIATTR_MAXREG_COUNT
	.align		4
        /*002c*/ 	.byte	0x03, 0x1b
        /*002e*/ 	.short	0x00ff


	//----- nvinfo : EIATTR_MERCURY_ISA_VERSION
	.align		4
        /*0030*/ 	.byte	0x03, 0x5f
        /*0032*/ 	.short	0x0101


	//----- nvinfo : EIATTR_VRC_CTA_INIT_COUNT
	.align		4
        /*0034*/ 	.byte	0x02, 0x4a
	.zero		1
	.zero		1


	//----- nvinfo : EIATTR_EXIT_INSTR_OFFSETS
	.align		4
        /*0038*/ 	.byte	0x04, 0x1c
        /*003a*/ 	.short	(.L_318 - .L_317)


	//   ....[0]....
.L_317:
        /*003c*/ 	.word	0x00000130


	//   ....[1]....
        /*0040*/ 	.word	0x000001a0


	//   ....[2]....
        /*0044*/ 	.word	0x000001c0


	//   ....[3]....
        /*0048*/ 	.word	0x00000440


	//----- nvinfo : EIATTR_CBANK_PARAM_SIZE
	.align		4
.L_318:
        /*004c*/ 	.byte	0x03, 0x19
        /*004e*/ 	.short	0x000c


	//----- nvinfo : EIATTR_PARAM_CBANK
	.align		4
        /*0050*/ 	.byte	0x04, 0x0a
        /*0052*/ 	.short	(.L_320 - .L_319)
	.align		4
.L_319:
        /*0054*/ 	.word	index@(.nv.constant0.softplus_f32)
        /*0058*/ 	.short	0x0380
        /*005a*/ 	.short	0x000c


	//----- nvinfo : EIATTR_SW_WAR
	.align		4
.L_320:
        /*005c*/ 	.byte	0x04, 0x36
        /*005e*/ 	.short	(.L_322 - .L_321)
.L_321:
        /*0060*/ 	.word	0x00000008
.L_322:


//--------------------- .nv.info.inverse_f32      --------------------------
	.section	.nv.info.inverse_f32,"",@"SHT_CUDA_INFO"
	.sectionflags	@""
	.align	4


	//----- nvinfo : EIATTR_CUDA_API_VERSION
	.align		4
        /*0000*/ 	.byte	0x04, 0x37
        /*0002*/ 	.short	(.L_324 - .L_323)
.L_323:
        /*0004*/ 	.word	0x00000082


	//----- nvinfo : EIATTR_KPARAM_INFO
	.align		4
.L_324:
        /*0008*/ 	.byte	0x04, 0x17
        /*000a*/ 	.short	(.L_326 - .L_325)
.L_325:
        /*000c*/ 	.word	0x00000000
        /*0010*/ 	.short	0x0001
        /*0012*/ 	.short	0x0008
        /*0014*/ 	.byte	0x00, 0xf0, 0x11, 0x00


	//----- nvinfo : EIATTR_KPARAM_INFO
	.align		4
.L_326:
        /*0018*/ 	.byte	0x04, 0x17
        /*001a*/ 	.short	(.L_328 - .L_327)
.L_327:
        /*001c*/ 	.word	0x00000000
        /*0020*/ 	.short	0x0000
        /*0022*/ 	.short	0x0000
        /*0024*/ 	.byte	0x00, 0xf5, 0x21, 0x00


	//----- nvinfo : EIATTR_SPARSE_MMA_MASK
	.align		4
.L_328:
        /*0028*/ 	.byte	0x03, 0x50
        /*002a*/ 	.short	0x0000


	//----- nvinfo : EIATTR_MAXREG_COUNT
	.align		4
        /*002c*/ 	.byte	0x03, 0x1b
        /*002e*/ 	.short	0x00ff


	//----- nvinfo : EIATTR_MERCURY_ISA_VERSION
	.align		4
        /*0030*/ 	.byte	0x03, 0x5f
        /*0032*/ 	.short	0x0101


	//----- nvinfo : EIATTR_VRC_CTA_INIT_COUNT
	.align		4
        /*0034*/ 	.byte	0x02, 0x4a
	.zero		1
	.zero		1


	//----- nvinfo : EIATTR_EXIT_INSTR_OFFSETS
	.align		4
        /*0038*/ 	.byte	0x04, 0x1c
        /*003a*/ 	.short	(.L_330 - .L_329)


	//   ....[0]....
.L_329:
        /*003c*/ 	.word	0x00000130


	//   ....[1]....
        /*0040*/ 	.word	0x00000260


	//----- nvinfo : EIATTR_CRS_STACK_SIZE
	.align		4
.L_330:
        /*0044*/ 	.byte	0x04, 0x1e
        /*0046*/ 	.short	(.L_332 - .L_331)
.L_331:
        /*0048*/ 	.word	0x00000000


	//----- nvinfo : EIATTR_CBANK_PARAM_SIZE
	.align		4
.L_332:
        /*004c*/ 	.byte	0x03, 0x19
        /*004e*/ 	.short	0x000c


	//----- nvinfo : EIATTR_PARAM_CBANK
	.align		4
        /*0050*/ 	.byte	0x04, 0x0a
        /*0052*/ 	.short	(.L_334 - .L_333)
	.align		4
.L_333:
        /*0054*/ 	.word	index@(.nv.constant0.inverse_f32)
        /*0058*/ 	.short	0x0380
        /*005a*/ 	.short	0x000c


	//----- nvinfo : EIATTR_SW_WAR
	.align		4
.L_334:
        /*005c*/ 	.byte	0x04, 0x36
        /*005e*/ 	.short	(.L_336 - .L_335)
.L_335:
        /*0060*/ 	.word	0x00000008
.L_336:


//--------------------- .nv.info.neg_f32          --------------------------
	.section	.nv.info.neg_f32,"",@"SHT_CUDA_INFO"
	.sectionflags	@""
	.align	4


	//----- nvinfo : EIATTR_CUDA_API_VERSION
	.align		4
        /*0000*/ 	.byte	0x04, 0x37
        /*0002*/ 	.short	(.L_338 - .L_337)
.L_337:
        /*0004*/ 	.word	0x00000082


	//----- nvinfo : EIATTR_KPARAM_INFO
	.align		4
.L_338:
        /*0008*/ 	.byte	0x04, 0x17
        /*000a*/ 	.short	(.L_340 - .L_339)
.L_339:
        /*000c*/ 	.word	0x00000000
        /*0010*/ 	.short	0x0001
        /*0012*/ 	.short	0x0008
        /*0014*/ 	.byte	0x00, 0xf0, 0x11, 0x00


	//----- nvinfo : EIATTR_KPARAM_INFO
	.align		4
.L_340:
        /*0018*/ 	.byte	0x04, 0x17
        /*001a*/ 	.short	(.L_342 - .L_341)
.L_341:
        /*001c*/ 	.word	0x00000000
        /*0020*/ 	.short	0x0000
        /*0022*/ 	.short	0x0000
        /*0024*/ 	.byte	0x00, 0xf5, 0x21, 0x00


	//----- nvinfo : EIATTR_SPARSE_MMA_MASK
	.align		4
.L_342:
        /*0028*/ 	.byte	0x03, 0x50
        /*002a*/ 	.short	0x0000


	//----- nvinfo : EIATTR_MAXREG_COUNT
	.align		4
        /*002c*/ 	.byte	0x03, 0x1b
        /*002e*/ 	.short	0x00ff


	//----- nvinfo : EIATTR_MERCURY_ISA_VERSION
	.align		4
        /*0030*/ 	.byte	0x03, 0x5f
        /*0032*/ 	.short	0x0101


	//----- nvinfo : EIATTR_VRC_CTA_INIT_COUNT
	.align		4
        /*0034*/ 	.byte	0x02, 0x4a
	.zero		1
	.zero		1


	//----- nvinfo : EIATTR_EXIT_INSTR_OFFSETS
	.align		4
        /*0038*/ 	.byte	0x04, 0x1c
        /*003a*/ 	.short	(.L_344 - .L_343)


	//   ....[0]....
.L_343:
        /*003c*/ 	.word	0x00000130


	//   ....[1]....
        /*0040*/ 	.word	0x000001a0


	//----- nvinfo : EIATTR_CBANK_PARAM_SIZE
	.align		4
.L_344:
        /*0044*/ 	.byte	0x03, 0x19
        /*0046*/ 	.short	0x000c


	//----- nvinfo : EIATTR_PARAM_CBANK
	.align		4
        /*0048*/ 	.byte	0x04, 0x0a
        /*004a*/ 	.short	(.L_346 - .L_345)
	.align		4
.L_345:
        /*004c*/ 	.word	index@(.nv.constant0.neg_f32)
        /*0050*/ 	.short	0x0380
        /*0052*/ 	.short	0x000c


	//----- nvinfo : EIATTR_SW_WAR
	.align		4
.L_346:
        /*0054*/ 	.byte	0x04, 0x36
        /*0056*/ 	.short	(.L_348 - .L_347)
.L_347:
        /*0058*/ 	.word	0x00000008
.L_348:


//--------------------- .nv.info.cube_f32         --------------------------
	.section	.nv.info.cube_f32,"",@"SHT_CUDA_INFO"
	.sectionflags	@""
	.align	4


	//----- nvinfo : EIATTR_CUDA_API_VERSION
	.align		4
        /*0000*/ 	.byte	0x04, 0x37
        /*0002*/ 	.short	(.L_350 - .L_349)
.L_349:
        /*0004*/ 	.word	0x00000082


	//----- nvinfo : EIATTR_KPARAM_INFO
	.align		4
.L_350:
        /*0008*/ 	.byte	0x04, 0x17
        /*000a*/ 	.short	(.L_352 - .L_351)
.L_351:
        /*000c*/ 	.word	0x00000000
        /*0010*/ 	.short	0x0001
        /*0012*/ 	.short	0x0008
        /*0014*/ 	.byte	0x00, 0xf0, 0x11, 0x00


	//----- nvinfo : EIATTR_KPARAM_INFO
	.align		4
.L_352:
        /*0018*/ 	.byte	0x04, 0x17
        /*001a*/ 	.short	(.L_354 - .L_353)
.L_353:
        /*001c*/ 	.word	0x00000000
        /*0020*/ 	.short	0x0000
        /*0022*/ 	.short	0x0000
        /*0024*/ 	.byte	0x00, 0xf5, 0x21, 0x00


	//----- nvinfo : EIATTR_SPARSE_MMA_MASK
	.align		4
.L_354:
        /*0028*/ 	.byte	0x03, 0x50
        /*002a*/ 	.short	0x0000


	//----- nvinfo : EIATTR_MAXREG_COUNT
	.align		4
        /*002c*/ 	.byte	0x03, 0x1b
        /*002e*/ 	.short	0x00ff


	//----- nvinfo : EIATTR_MERCURY_ISA_VERSION
	.align		4
        /*0030*/ 	.byte	0x03, 0x5f
        /*0032*/ 	.short	0x0101


	//----- nvinfo : EIATTR_VRC_CTA_INIT_COUNT
	.align		4
        /*0034*/ 	.byte	0x02, 0x4a
	.zero		1
	.zero		1


	//----- nvinfo : EIATTR_EXIT_INSTR_OFFSETS
	.align		4
        /*0038*/ 	.byte	0x04, 0x1c
        /*003a*/ 	.short	(.L_356 - .L_355)


	//   ....[0]....
.L_355:
        /*003c*/ 	.word	0x00000130


	//   ....[1]....
        /*0040*/ 	.word	0x000001b0


	//----- nvinfo : EIATTR_CBANK_PARAM_SIZE
	.align		4
.L_356:
        /*0044*/ 	.byte	0x03, 0x19
        /*0046*/ 	.short	0x000c


	//----- nvinfo : EIATTR_PARAM_CBANK
	.align		4
        /*0048*/ 	.byte	0x04, 0x0a
        /*004a*/ 	.short	(.L_358 - .L_357)
	.align		4
.L_357:
        /*004c*/ 	.word	index@(.nv.constant0.cube_f32)
        /*0050*/ 	.short	0x0380
        /*0052*/ 	.short	0x000c


	//----- nvinfo : EIATTR_SW_WAR
	.align		4
.L_358:
        /*0054*/ 	.byte	0x04, 0x36
        /*0056*/ 	.short	(.L_360 - .L_359)
.L_359:
        /*0058*/ 	.word	0x00000008
.L_360:


//--------------------- .nv.info.square_f32       --------------------------
	.section	.nv.info.square_f32,"",@"SHT_CUDA_INFO"
	.sectionflags	@""
	.align	4


	//----- nvinfo : EIATTR_CUDA_API_VERSION
	.align		4
        /*0000*/ 	.byte	0x04, 0x37
        /*0002*/ 	.short	(.L_362 - .L_361)
.L_361:
        /*0004*/ 	.word	0x00000082


	//----- nvinfo : EIATTR_KPARAM_INFO
	.align		4
.L_362:
        /*0008*/ 	.byte	0x04, 0x17
        /*000a*/ 	.short	(.L_364 - .L_363)
.L_363:
        /*000c*/ 	.word	0x00000000
        /*0010*/ 	.short	0x0001
        /*0012*/ 	.short	0x0008
        /*0014*/ 	.byte	0x00, 0xf0, 0x11, 0x00


	//----- nvinfo : EIATTR_KPARAM_INFO
	.align		4
.L_364:
        /*0018*/ 	.byte	0x04, 0x17
        /*001a*/ 	.short	(.L_366 - .L_365)
.L_365:
        /*001c*/ 	.word	0x00000000
        /*0020*/ 	.short	0x0000
        /*0022*/ 	.short	0x0000
        /*0024*/ 	.byte	0x00, 0xf5, 0x21, 0x00


	//----- nvinfo : EIATTR_SPARSE_MMA_MASK
	.align		4
.L_366:
        /*0028*/ 	.byte	0x03, 0x50
        /*002a*/ 	.short	0x0000


	//----- nvinfo : EIATTR_MAXREG_COUNT
	.align		4
        /*002c*/ 	.byte	0x03, 0x1b
        /*002e*/ 	.short	0x00ff


	//----- nvinfo : EIATTR_MERCURY_ISA_VERSION
	.align		4
        /*0030*/ 	.byte	0x03, 0x5f
        /*0032*/ 	.short	0x0101


	//----- nvinfo : EIATTR_VRC_CTA_INIT_COUNT
	.align		4
        /*0034*/ 	.byte	0x02, 0x4a
	.zero		1
	.zero		1


	//----- nvinfo : EIATTR_EXIT_INSTR_OFFSETS
	.align		4
        /*0038*/ 	.byte	0x04, 0x1c
        /*003a*/ 	.short	(.L_368 - .L_367)


	//   ....[0]....
.L_367:
        /*003c*/ 	.word	0x00000130


	//   ....[1]....
        /*0040*/ 	.word	0x000001a0


	//----- nvinfo : EIATTR_CBANK_PARAM_SIZE
	.align		4
.L_368:
        /*0044*/ 	.byte	0x03, 0x19
        /*0046*/ 	.short	0x000c


	//----- nvinfo : EIATTR_PARAM_CBANK
	.align		4
        /*0048*/ 	.byte	0x04, 0x0a
        /*004a*/ 	.short	(.L_370 - .L_369)
	.align		4
.L_369:
        /*004c*/ 	.word	index@(.nv.constant0.square_f32)
        /*0050*/ 	.short	0x0380
        /*0052*/ 	.short	0x000c


	//----- nvinfo : EIATTR_SW_WAR
	.align		4
.L_370:
        /*0054*/ 	.byte	0x04, 0x36
        /*0056*/ 	.short	(.L_372 - .L_371)
.L_371:
        /*0058*/ 	.word	0x00000008
.L_372:


//--------------------- .nv.info.sign_f32         --------------------------
	.section	.nv.info.sign_f32,"",@"SHT_CUDA_INFO"
	.sectionflags	@""
	.align	4


	//----- nvinfo : EIATTR_CUDA_API_VERSION
	.align		4
        /*0000*/ 	.byte	0x04, 0x37
        /*0002*/ 	.short	(.L_374 - .L_373)
.L_373:
        /*0004*/ 	.word	0x00000082


	//----- nvinfo : EIATTR_KPARAM_INFO
	.align		4
.L_374:
        /*0008*/ 	.byte	0x04, 0x17
        /*000a*/ 	.short	(.L_376 - .L_375)
.L_375:
        /*000c*/ 	.word	0x00000000
        /*0010*/ 	.short	0x0001
        /*0012*/ 	.short	0x0008
        /*0014*/ 	.byte	0x00, 0xf0, 0x11, 0x00


	//----- nvinfo : EIATTR_KPARAM_INFO
	.align		4
.L_376:
        /*0018*/ 	.byte	0x04, 0x17
        /*001a*/ 	.short	(.L_378 - .L_377)
.L_377:
        /*001c*/ 	.word	0x00000000
        /*0020*/ 	.short	0x0000
        /*0022*/ 	.short	0x0000
        /*0024*/ 	.byte	0x00, 0xf5, 0x21, 0x00


	//----- nvinfo : EIATTR_SPARSE_MMA_MASK
	.align		4
.L_378:
        /*0028*/ 	.byte	0x03, 0x50
        /*002a*/ 	.short	0x0000


	//----- nvinfo : EIATTR_MAXREG_COUNT
	.align		4
        /*002c*/ 	.byte	0x03, 0x1b
        /*002e*/ 	.short	0x00ff


	//----- nvinfo : EIATTR_MERCURY_ISA_VERSION
	.align		4
        /*0030*/ 	.byte	0x03, 0x5f
        /*0032*/ 	.short	0x0101


	//----- nvinfo : EIATTR_VRC_CTA_INIT_COUNT
	.align		4
        /*0034*/ 	.byte	0x02, 0x4a
	.zero		1
	.zero		1


	//----- nvinfo : EIATTR_EXIT_INSTR_OFFSETS
	.align		4
        /*0038*/ 	.byte	0x04, 0x1c
        /*003a*/ 	.short	(.L_380 - .L_379)


	//   ....[0]....
.L_379:
        /*003c*/ 	.word	0x00000130


	//   ....[1]....
        /*0040*/ 	.word	0x00000200


	//----- nvinfo : EIATTR_CBANK_PARAM_SIZE
	.align		4
.L_380:
        /*0044*/ 	.byte	0x03, 0x19
        /*0046*/ 	.short	0x000c


	//----- nvinfo : EIATTR_PARAM_CBANK
	.align		4
        /*0048*/ 	.byte	0x04, 0x0a
        /*004a*/ 	.short	(.L_382 - .L_381)
	.align		4
.L_381:
        /*004c*/ 	.word	index@(.nv.constant0.sign_f32)
        /*0050*/ 	.short	0x0380
        /*0052*/ 	.short	0x000c


	//----- nvinfo : EIATTR_SW_WAR
	.align		4
.L_382:
        /*0054*/ 	.byte	0x04, 0x36
        /*0056*/ 	.short	(.L_384 - .L_383)
.L_383:
        /*0058*/ 	.word	0x00000008
.L_384:


//--------------------- .nv.info.floor_f32        --------------------------
	.section	.nv.info.floor_f32,"",@"SHT_CUDA_INFO"
	.sectionflags	@""
	.align	4


	//----- nvinfo : EIATTR_CUDA_API_VERSION
	.align		4
        /*0000*/ 	.byte	0x04, 0x37
        /*0002*/ 	.short	(.L_386 - .L_385)
.L_385:
        /*0004*/ 	.word	0x00000082


	//----- nvinfo : EIATTR_KPARAM_INFO
	.align		4
.L_386:
        /*0008*/ 	.byte	0x04, 0x17
        /*000a*/ 	.short	(.L_388 - .L_387)
.L_387:
        /*000c*/ 	.word	0x00000000
        /*0010*/ 	.short	0x0001
        /*0012*/ 	.short	0x0008
        /*0014*/ 	.byte	0x00, 0xf0, 0x11, 0x00


	//----- nvinfo : EIATTR_KPARAM_INFO
	.align		4
.L_388:
        /*0018*/ 	.byte	0x04, 0x17
        /*001a*/ 	.short	(.L_390 - .L_389)
.L_389:
        /*001c*/ 	.word	0x00000000
        /*0020*/ 	.short	0x0000
        /*0022*/ 	.short	0x0000
        /*0024*/ 	.byte	0x00, 0xf5, 0x21, 0x00


	//----- nvinfo : EIATTR_SPARSE_MMA_MASK
	.align		4
.L_390:
        /*0028*/ 	.byte	0x03, 0x50
        /*002a*/ 	.short	0x0000


	//----- nvinfo : EIATTR_MAXREG_COUNT
	.align		4
        /*002c*/ 	.byte	0x03, 0x1b
        /*002e*/ 	.short	0x00ff


	//----- nvinfo : EIATTR_MERCURY_ISA_VERSION
	.align		4
        /*0030*/ 	.byte	0x03, 0x5f
        /*0032*/ 	.short	0x0101


	//----- nvinfo : EIATTR_VRC_CTA_INIT_COUNT
	.align		4
        /*0034*/ 	.byte	0x02, 0x4a
	.zero		1
	.zero		1


	//----- nvinfo : EIATTR_EXIT_INSTR_OFFSETS
	.align		4
        /*0038*/ 	.byte	0x04, 0x1c
        /*003a*/ 	.short	(.L_392 - .L_391)


	//   ....[0]....
.L_391:
        /*003c*/ 	.word	0x00000130


	//   ....[1]....
        /*0040*/ 	.word	0x000001a0


	//----- nvinfo : EIATTR_CBANK_PARAM_SIZE
	.align		4
.L_392:
        /*0044*/ 	.byte	0x03, 0x19
        /*0046*/ 	.short	0x000c


	//----- nvinfo : EIATTR_PARAM_CBANK
	.align		4
        /*0048*/ 	.byte	0x04, 0x0a
        /*004a*/ 	.short	(.L_394 - .L_393)
	.align		4
.L_393:
        /*004c*/ 	.word	index@(.nv.constant0.floor_f32)
        /*0050*/ 	.short	0x0380
        /*0052*/ 	.short	0x000c


	//----- nvinfo : EIATTR_SW_WAR
	.align		4
.L_394:
        /*0054*/ 	.byte	0x04, 0x36
        /*0056*/ 	.short	(.L_396 - .L_395)
.L_395:
        /*0058*/ 	.word	0x00000008
.L_396:


//--------------------- .nv.info.ceil_f32         --------------------------
	.section	.nv.info.ceil_f32,"",@"SHT_CUDA_INFO"
	.sectionflags	@""
	.align	4


	//----- nvinfo : EIATTR_CUDA_API_VERSION
	.align		4
        /*0000*/ 	.byte	0x04, 0x37
        /*0002*/ 	.short	(.L_398 - .L_397)
.L_397:
        /*0004*/ 	.word	0x00000082


	//----- nvinfo : EIATTR_KPARAM_INFO
	.align		4
.L_398:
        /*0008*/ 	.byte	0x04, 0x17
        /*000a*/ 	.short	(.L_400 - .L_399)
.L_399:
        /*000c*/ 	.word	0x00000000
        /*0010*/ 	.short	0x0001
        /*0012*/ 	.short	0x0008
        /*0014*/ 	.byte	0x00, 0xf0, 0x11, 0x00


	//----- nvinfo : EIATTR_KPARAM_INFO
	.align		4
.L_400:
        /*0018*/ 	.byte	0x04, 0x17
        /*001a*/ 	.short	(.L_402 - .L_401)
.L_401:
        /*001c*/ 	.word	0x00000000
        /*0020*/ 	.short	0x0000
        /*0022*/ 	.short	0x0000
        /*0024*/ 	.byte	0x00, 0xf5, 0x21, 0x00


	//----- nvinfo : EIATTR_SPARSE_MMA_MASK
	.align		4
.L_402:
        /*0028*/ 	.byte	0x03, 0x50
        /*002a*/ 	.short	0x0000


	//----- nvinfo : EIATTR_MAXREG_COUNT
	.align		4
        /*002c*/ 	.byte	0x03, 0x1b
        /*002e*/ 	.short	0x00ff


	//----- nvinfo : EIATTR_MERCURY_ISA_VERSION
	.align		4
        /*0030*/ 	.byte	0x03, 0x5f
        /*0032*/ 	.short	0x0101


	//----- nvinfo : EIATTR_VRC_CTA_INIT_COUNT
	.align		4
        /*0034*/ 	.byte	0x02, 0x4a
	.zero		1
	.zero		1


	//----- nvinfo : EIATTR_EXIT_INSTR_OFFSETS
	.align		4
        /*0038*/ 	.byte	0x04, 0x1c
        /*003a*/ 	.short	(.L_404 - .L_403)


	//   ....[0]....
.L_403:
        /*003c*/ 	.word	0x00000130


	//   ....[1]....
        /*0040*/ 	.word	0x000001a0


	//----- nvinfo : EIATTR_CBANK_PARAM_SIZE
	.align		4
.L_404:
        /*0044*/ 	.byte	0x03, 0x19
        /*0046*/ 	.short	0x000c


	//----- nvinfo : EIATTR_PARAM_CBANK
	.align		4
        /*0048*/ 	.byte	0x04, 0x0a
        /*004a*/ 	.short	(.L_406 - .L_405)
	.align		4
.L_405:
        /*004c*/ 	.word	index@(.nv.constant0.ceil_f32)
        /*0050*/ 	.short	0x0380
        /*0052*/ 	.short	0x000c


	//----- nvinfo : EIATTR_SW_WAR
	.align		4
.L_406:
        /*0054*/ 	.byte	0x04, 0x36
        /*0056*/ 	.short	(.L_408 - .L_407)
.L_407:
        /*0058*/ 	.word	0x00000008
.L_408:


//--------------------- .nv.info.abs_f32          --------------------------
	.section	.nv.info.abs_f32,"",@"SHT_CUDA_INFO"
	.sectionflags	@""
	.align	4


	//----- nvinfo : EIATTR_CUDA_API_VERSION
	.align		4
        /*0000*/ 	.byte	0x04, 0x37
        /*0002*/ 	.short	(.L_410 - .L_409)
.L_409:
        /*0004*/ 	.word	0x00000082


	//----- nvinfo : EIATTR_KPARAM_INFO
	.align		4
.L_410:
        /*0008*/ 	.byte	0x04, 0x17
        /*000a*/ 	.short	(.L_412 - .L_411)
.L_411:
        /*000c*/ 	.word	0x00000000
        /*0010*/ 	.short	0x0001
        /*0012*/ 	.short	0x0008
        /*0014*/ 	.byte	0x00, 0xf0, 0x11, 0x00


	//----- nvinfo : EIATTR_KPARAM_INFO
	.align		4
.L_412:
        /*0018*/ 	.byte	0x04, 0x17
        /*001a*/ 	.short	(.L_414 - .L_413)
.L_413:
        /*001c*/ 	.word	0x00000000
        /*0020*/ 	.short	0x0000
        /*0022*/ 	.short	0x0000
        /*0024*/ 	.byte	0x00, 0xf5, 0x21, 0x00


	//----- nvinfo : EIATTR_SPARSE_MMA_MASK
	.align		4
.L_414:
        /*0028*/ 	.byte	0x03, 0x50
        /*002a*/ 	.short	0x0000


	//----- nvinfo : EIATTR_MAXREG_COUNT
	.align		4
        /*002c*/ 	.byte	0x03, 0x1b
        /*002e*/ 	.short	0x00ff


	//----- nvinfo : EIATTR_MERCURY_ISA_VERSION
	.align		4
        /*0030*/ 	.byte	0x03, 0x5f
        /*0032*/ 	.short	0x0101


	//----- nvinfo : EIATTR_VRC_CTA_INIT_COUNT
	.align		4
        /*0034*/ 	.byte	0x02, 0x4a
	.zero		1
	.zero		1


	//----- nvinfo : EIATTR_EXIT_INSTR_OFFSETS
	.align		4
        /*0038*/ 	.byte	0x04, 0x1c
        /*003a*/ 	.short	(.L_416 - .L_415)


	//   ....[0]....
.L_415:
        /*003c*/ 	.word	0x00000130


	//   ....[1]....
        /*0040*/ 	.word	0x000001a0


	//----- nvinfo : EIATTR_CBANK_PARAM_SIZE
	.align		4
.L_416:
        /*0044*/ 	.byte	0x03, 0x19
        /*0046*/ 	.short	0x000c


	//----- nvinfo : EIATTR_PARAM_CBANK
	.align		4
        /*0048*/ 	.byte	0x04, 0x0a
        /*004a*/ 	.short	(.L_418 - .L_417)
	.align		4
.L_417:
        /*004c*/ 	.word	index@(.nv.constant0.abs_f32)
        /*0050*/ 	.short	0x0380
        /*0052*/ 	.short	0x000c


	//----- nvinfo : EIATTR_SW_WAR
	.align		4
.L_418:
        /*0054*/ 	.byte	0x04, 0x36
        /*0056*/ 	.short	(.L_420 - .L_419)
.L_419:
        /*0058*/ 	.word	0x00000008
.L_420:


//--------------------- .nv.info.expm1_f32        --------------------------
	.section	.nv.info.expm1_f32,"",@"SHT_CUDA_INFO"
	.sectionflags	@""
	.align	4


	//----- nvinfo : EIATTR_CUDA_API_VERSION
	.align		4
        /*0000*/ 	.byte	0x04, 0x37
        /*0002*/ 	.short	(.L_422 - .L_421)
.L_421:
        /*0004*/ 	.word	0x00000082


	//----- nvinfo : EIATTR_KPARAM_INFO
	.align		4
.L_422:
        /*0008*/ 	.byte	0x04, 0x17
        /*000a*/ 	.short	(.L_424 - .L_423)
.L_423:
        /*000c*/ 	.word	0x00000000
        /*0010*/ 	.short	0x0001
        /*0012*/ 	.short	0x0008
        /*0014*/ 	.byte	0x00, 0xf0, 0x11, 0x00


	//----- nvinfo : EIATTR_KPARAM_INFO
	.align		4
.L_424:
        /*0018*/ 	.byte	0x04, 0x17
        /*001a*/ 	.short	(.L_426 - .L_425)
.L_425:
        /*001c*/ 	.word	0x00000000
        /*0020*/ 	.short	0x0000
        /*0022*/ 	.short	0x0000
        /*0024*/ 	.byte	0x00, 0xf5, 0x21, 0x00


	//----- nvinfo : EIATTR_SPARSE_MMA_MASK
	.align		4
.L_426:
        /*0028*/ 	.byte	0x03, 0x50
        /*002a*/ 	.short	0x0000


	//----- nvinfo : EIATTR_MAXREG_COUNT
	.align		4
        /*002c*/ 	.byte	0x03, 0x1b
        /*002e*/ 	.short	0x00ff


	//----- nvinfo : EIATTR_MERCURY_ISA_VERSION
	.align		4
        /*0030*/ 	.byte	0x03, 0x5f
        /*0032*/ 	.short	0x0101


	//----- nvinfo : EIATTR_VRC_CTA_INIT_COUNT
	.align		4
        /*0034*/ 	.byte	0x02, 0x4a
	.zero		1
	.zero		1


	//----- nvinfo : EIATTR_EXIT_INSTR_OFFSETS
	.align		4
        /*0038*/ 	.byte	0x04, 0x1c
        /*003a*/ 	.short	(.L_428 - .L_427)


	//   ....[0]....
.L_427:
        /*003c*/ 	.word	0x00000130


	//   ....[1]....
        /*0040*/ 	.word	0x00000360


	//----- nvinfo : EIATTR_CBANK_PARAM_SIZE
	.align		4
.L_428:
        /*0044*/ 	.byte	0x03, 0x19
        /*0046*/ 	.short	0x000c


	//----- nvinfo : EIATTR_PARAM_CBANK
	.align		4
        /*0048*/ 	.byte	0x04, 0x0a
        /*004a*/ 	.short	(.L_430 - .L_429)
	.align		4
.L_429:
        /*004c*/ 	.word	index@(.nv.constant0.expm1_f32)
        /*0050*/ 	.short	0x0380
        /*0052*/ 	.short	0x000c


	//----- nvinfo : EIATTR_SW_WAR
	.align		4
.L_430:
        /*0054*/ 	.byte	0x04, 0x36
        /*0056*/ 	.short	(.L_432 - .L_431)
.L_431:
        /*0058*/ 	.word	0x00000008
.L_432:


//--------------------- .nv.info.log1p_f32        --------------------------
	.section	.nv.info.log1p_f32,"",@"SHT_CUDA_INFO"
	.sectionflags	@""
	.align	4


	//----- nvinfo : EIATTR_CUDA_API_VERSION
	.align		4
        /*0000*/ 	.byte	0x04, 0x37
        /*0002*/ 	.short	(.L_434 - .L_433)
.L_433:
        /*0004*/ 	.word	0x00000082


	//----- nvinfo : EIATTR_KPARAM_INFO
	.align		4
.L_434:
        /*0008*/ 	.byte	0x04, 0x17
        /*000a*/ 	.short	(.L_436 - .L_435)
.L_435:
        /*000c*/ 	.word	0x00000000
        /*0010*/ 	.short	0x0001
        /*0012*/ 	.short	0x0008
        /*0014*/ 	.byte	0x00, 0xf0, 0x11, 0x00


	//----- nvinfo : EIATTR_KPARAM_INFO
	.align		4
.L_436:
        /*0018*/ 	.byte	0x04, 0x17
        /*001a*/ 	.short	(.L_438 - .L_437)
.L_437:
        /*001c*/ 	.word	0x00000000
        /*0020*/ 	.short	0x0000
        /*0022*/ 	.short	0x0000
        /*0024*/ 	.byte	0x00, 0xf5, 0x21, 0x00


	//----- nvinfo : EIATTR_SPARSE_MMA_MASK
	.align		4
.L_438:
        /*0028*/ 	.byte	0x03, 0x50
        /*002a*/ 	.short	0x0000


	//----- nvinfo : EIATTR_MAXREG_COUNT
	.align		4
        /*002c*/ 	.byte	0x03, 0x1b
        /*002e*/ 	.short	0x00ff


	//----- nvinfo : EIATTR_MERCURY_ISA_VERSION
	.align		4
        /*0030*/ 	.byte	0x03, 0x5f
        /*0032*/ 	.short	0x0101


	//----- nvinfo : EIATTR_VRC_CTA_INIT_COUNT
	.align		4
        /*0034*/ 	.byte	0x02, 0x4a
	.zero		1
	.zero		1


	//----- nvinfo : EIATTR_EXIT_INSTR_OFFSETS
	.align		4
        /*0038*/ 	.byte	0x04, 0x1c
        /*003a*/ 	.short	(.L_440 - .L_439)


	//   ....[0]....
.L_439:
        /*003c*/ 	.word	0x00000130


	//   ....[1]....
        /*0040*/ 	.word	0x00000350


	//----- nvinfo : EIATTR_CBANK_PARAM_SIZE
	.align		4
.L_440:
        /*0044*/ 	.byte	0x03, 0x19
        /*0046*/ 	.short	0x000c


	//----- nvinfo : EIATTR_PARAM_CBANK
	.align		4
        /*0048*/ 	.byte	0x04, 0x0a
        /*004a*/ 	.short	(.L_442 - .L_441)
	.align		4
.L_441:
        /*004c*/ 	.word	index@(.nv.constant0.log1p_f32)
        /*0050*/ 	.short	0x0380
        /*0052*/ 	.short	0x000c


	//----- nvinfo : EIATTR_SW_WAR
	.align		4
.L_442:
        /*0054*/ 	.byte	0x04, 0x36
        /*0056*/ 	.short	(.L_444 - .L_443)
.L_443:
        /*0058*/ 	.word	0x00000008
.L_444:


//--------------------- .nv.info.cbrt_f32         --------------------------
	.section	.nv.info.cbrt_f32,"",@"SHT_CUDA_INFO"
	.sectionflags	@""
	.align	4


	//----- nvinfo : EIATTR_CUDA_API_VERSION
	.align		4
        /*0000*/ 	.byte	0x04, 0x37
        /*0002*/ 	.short	(.L_446 - .L_445)
.L_445:
        /*0004*/ 	.word	0x00000082


	//----- nvinfo : EIATTR_KPARAM_INFO
	.align		4
.L_446:
        /*0008*/ 	.byte	0x04, 0x17
        /*000a*/ 	.short	(.L_448 - .L_447)
.L_447:
        /*000c*/ 	.word	0x00000000
        /*0010*/ 	.short	0x0001
        /*0012*/ 	.short	0x0008
        /*0014*/ 	.byte	0x00, 0xf0, 0x11, 0x00


	//----- nvinfo : EIATTR_KPARAM_INFO
	.align		4
.L_448:
        /*0018*/ 	.byte	0x04, 0x17
        /*001a*/ 	.short	(.L_450 - .L_449)
.L_449:
        /*001c*/ 	.word	0x00000000
        /*0020*/ 	.short	0x0000
        /*0022*/ 	.short	0x0000
        /*0024*/ 	.byte	0x00, 0xf5, 0x21, 0x00


	//----- nvinfo : EIATTR_SPARSE_MMA_MASK
	.align		4
.L_450:
        /*0028*/ 	.byte	0x03, 0x50
        /*002a*/ 	.short	0x0000


	//----- nvinfo : EIATTR_MAXREG_COUNT
	.align		4
        /*002c*/ 	.byte	0x03, 0x1b
        /*002e*/ 	.short	0x00ff


	//----- nvinfo : EIATTR_MERCURY_ISA_VERSION
	.align		4
        /*0030*/ 	.byte	0x03, 0x5f
        /*0032*/ 	.short	0x0101


	//----- nvinfo : EIATTR_VRC_CTA_INIT_COUNT
	.align		4
        /*0034*/ 	.byte	0x02, 0x4a
	.zero		1
	.zero		1


	//----- nvinfo : EIATTR_EXIT_INSTR_OFFSETS
	.align		4
        /*0038*/ 	.byte	0x04, 0x1c
        /*003a*/ 	.short	(.L_452 - .L_451)


	//   ....[0]....
.L_451:
        /*003c*/ 	.word	0x00000130


	//   ....[1]....
        /*0040*/ 	.word	0x00000290


	//----- nvinfo : EIATTR_CBANK_PARAM_SIZE
	.align		4
.L_452:
        /*0044*/ 	.byte	0x03, 0x19
        /*0046*/ 	.short	0x000c


	//----- nvinfo : EIATTR_PARAM_CBANK
	.align		4
        /*0048*/ 	.byte	0x04, 0x0a
        /*004a*/ 	.short	(.L_454 - .L_453)
	.align		4
.L_453:
        /*004c*/ 	.word	index@(.nv.constant0.cbrt_f32)
        /*0050*/ 	.short	0x0380
        /*0052*/ 	.short	0x000c


	//----- nvinfo : EIATTR_SW_WAR
	.align		4
.L_454:
        /*0054*/ 	.byte	0x04, 0x36
        /*0056*/ 	.short	(.L_456 - .L_455)
.L_455:
        /*0058*/ 	.word	0x00000008
.L_456:


//--------------------- .nv.info.tanh_f32         --------------------------
	.section	.nv.info.tanh_f32,"",@"SHT_CUDA_INFO"
	.sectionflags	@""
	.align	4


	//----- nvinfo : EIATTR_CUDA_API_VERSION
	.align		4
        /*0000*/ 	.byte	0x04, 0x37
        /*0002*/ 	.short	(.L_458 - .L_457)
.L_457:
        /*0004*/ 	.word	0x00000082


	//----- nvinfo : EIATTR_KPARAM_INFO
	.align		4
.L_458:
        /*0008*/ 	.byte	0x04, 0x17
        /*000a*/ 	.short	(.L_460 - .L_459)
.L_459:
        /*000c*/ 	.word	0x00000000
        /*0010*/ 	.short	0x0001
        /*0012*/ 	.short	0x0008
        /*0014*/ 	.byte	0x00, 0xf0, 0x11, 0x00


	//----- nvinfo : EIATTR_KPARAM_INFO
	.align		4
.L_460:
        /*0018*/ 	.byte	0x04, 0x17
        /*001a*/ 	.short	(.L_462 - .L_461)
.L_461:
        /*001c*/ 	.word	0x00000000
        /*0020*/ 	.short	0x0000
        /*0022*/ 	.short	0x0000
        /*0024*/ 	.byte	0x00, 0xf5, 0x21, 0x00


	//----- nvinfo : EIATTR_SPARSE_MMA_MASK
	.align		4
.L_462:
        /*0028*/ 	.byte	0x03, 0x50
        /*002a*/ 	.short	0x0000


	//----- nvinfo : EIATTR_MAXREG_COUNT
	.align		4
        /*002c*/ 	.byte	0x03, 0x1b
        /*002e*/ 	.short	0x00ff


	//----- nvinfo : EIATTR_MERCURY_ISA_VERSION
	.align		4
        /*0030*/ 	.byte	0x03, 0x5f
        /*0032*/ 	.short	0x0101


	//----- nvinfo : EIATTR_VRC_CTA_INIT_COUNT
	.align		4
        /*0034*/ 	.byte	0x02, 0x4a
	.zero		1
	.zero		1


	//----- nvinfo : EIATTR_EXIT_INSTR_OFFSETS
	.align		4
        /*0038*/ 	.byte	0x04, 0x1c
        /*003a*/ 	.short	(.L_464 - .L_463)


	//   ....[0]....
.L_463:
        /*003c*/ 	.word	0x00000130


	//   ....[1]....
        /*0040*/ 	.word	0x000002a0


	//----- nvinfo : EIATTR_CBANK_PARAM_SIZE
	.align		4
.L_464:
        /*0044*/ 	.byte	0x03, 0x19
        /*0046*/ 	.short	0x000c


	//----- nvinfo : EIATTR_PARAM_CBANK
	.align		4
        /*0048*/ 	.byte	0x04, 0x0a
        /*004a*/ 	.short	(.L_466 - .L_465)
	.align		4
.L_465:
        /*004c*/ 	.word	index@(.nv.constant0.tanh_f32)
        /*0050*/ 	.short	0x0380
        /*0052*/ 	.short	0x000c


	//----- nvinfo : EIATTR_SW_WAR
	.align		4
.L_466:
        /*0054*/ 	.byte	0x04, 0x36
        /*0056*/ 	.short	(.L_468 - .L_467)
.L_467:
        /*0058*/ 	.word	0x00000008
.L_468:


//--------------------- .nv.info.sqrt_f32         --------------------------
	.section	.nv.info.sqrt_f32,"",@"SHT_CUDA_INFO"
	.sectionflags	@""
	.align	4


	//----- nvinfo : EIATTR_CUDA_API_VERSION
	.align		4
        /*0000*/ 	.byte	0x04, 0x37
        /*0002*/ 	.short	(.L_470 - .L_469)
.L_469:
        /*0004*/ 	.word	0x00000082


	//----- nvinfo : EIATTR_KPARAM_INFO
	.align		4
.L_470:
        /*0008*/ 	.byte	0x04, 0x17
        /*000a*/ 	.short	(.L_472 - .L_471)
.L_471:
        /*000c*/ 	.word	0x00000000
        /*0010*/ 	.short	0x0001
        /*0012*/ 	.short	0x0008
        /*0014*/ 	.byte	0x00, 0xf0, 0x11, 0x00


	//----- nvinfo : EIATTR_KPARAM_INFO
	.align		4
.L_472:
        /*0018*/ 	.byte	0x04, 0x17
        /*001a*/ 	.short	(.L_474 - .L_473)
.L_473:
        /*001c*/ 	.word	0x00000000
        /*0020*/ 	.short	0x0000
        /*0022*/ 	.short	0x0000
        /*0024*/ 	.byte	0x00, 0xf5, 0x21, 0x00


	//----- nvinfo : EIATTR_SPARSE_MMA_MASK
	.align		4
.L_474:
        /*0028*/ 	.byte	0x03, 0x50
        /*002a*/ 	.short	0x0000


	//----- nvinfo : EIATTR_MAXREG_COUNT
	.align		4
        /*002c*/ 	.byte	0x03, 0x1b
        /*002e*/ 	.short	0x00ff


	//----- nvinfo : EIATTR_MERCURY_ISA_VERSION
	.align		4
        /*0030*/ 	.byte	0x03, 0x5f
        /*0032*/ 	.short	0x0101


	//----- nvinfo : EIATTR_VRC_CTA_INIT_COUNT
	.align		4
        /*0034*/ 	.byte	0x02, 0x4a
	.zero		1
	.zero		1


	//----- nvinfo : EIATTR_EXIT_INSTR_OFFSETS
	.align		4
        /*0038*/ 	.byte	0x04, 0x1c
        /*003a*/ 	.short	(.L_476 - .L_475)


	//   ....[0]....
.L_475:
        /*003c*/ 	.word	0x00000130


	//   ....[1]....
        /*0040*/ 	.word	0x00000270


	//----- nvinfo : EIATTR_CRS_STACK_SIZE
	.align		4
.L_476:
        /*0044*/ 	.byte	0x04, 0x1e
        /*0046*/ 	.short	(.L_478 - .L_477)
.L_477:
        /*0048*/ 	.word	0x00000000


	//----- nvinfo : EIATTR_CBANK_PARAM_SIZE
	.align		4
.L_478:
        /*004c*/ 	.byte	0x03, 0x19
        /*004e*/ 	.short	0x000c


	//----- nvinfo : EIATTR_PARAM_CBANK
	.align		4
        /*0050*/ 	.byte	0x04, 0x0a
        /*0052*/ 	.short	(.L_480 - .L_479)
	.align		4
.L_479:
        /*0054*/ 	.word	index@(.nv.constant0.sqrt_f32)
        /*0058*/ 	.short	0x0380
        /*005a*/ 	.short	0x000c


	//----- nvinfo : EIATTR_SW_WAR
	.align		4
.L_480:
        /*005c*/ 	.byte	0x04, 0x36
        /*005e*/ 	.short	(.L_482 - .L_481)
.L_481:
        /*0060*/ 	.word	0x00000008
.L_482:


//--------------------- .nv.info.log2_f32         --------------------------
	.section	.nv.info.log2_f32,"",@"SHT_CUDA_INFO"
	.sectionflags	@""
	.align	4


	//----- nvinfo : EIATTR_CUDA_API_VERSION
	.align		4
        /*0000*/ 	.byte	0x04, 0x37
        /*0002*/ 	.short	(.L_484 - .L_483)
.L_483:
        /*0004*/ 	.word	0x00000082


	//----- nvinfo : EIATTR_KPARAM_INFO
	.align		4
.L_484:
        /*0008*/ 	.byte	0x04, 0x17
        /*000a*/ 	.short	(.L_486 - .L_485)
.L_485:
        /*000c*/ 	.word	0x00000000
        /*0010*/ 	.short	0x0001
        /*0012*/ 	.short	0x0008
        /*0014*/ 	.byte	0x00, 0xf0, 0x11, 0x00


	//----- nvinfo : EIATTR_KPARAM_INFO
	.align		4
.L_486:
        /*0018*/ 	.byte	0x04, 0x17
        /*001a*/ 	.short	(.L_488 - .L_487)
.L_487:
        /*001c*/ 	.word	0x00000000
        /*0020*/ 	.short	0x0000
        /*0022*/ 	.short	0x0000
        /*0024*/ 	.byte	0x00, 0xf5, 0x21, 0x00


	//----- nvinfo : EIATTR_SPARSE_MMA_MASK
	.align		4
.L_488:
        /*0028*/ 	.byte	0x03, 0x50
        /*002a*/ 	.short	0x0000


	//----- nvinfo : EIATTR_MAXREG_COUNT
	.align		4
        /*002c*/ 	.byte	0x03, 0x1b
        /*002e*/ 	.short	0x00ff


	//----- nvinfo : EIATTR_MERCURY_ISA_VERSION
	.align		4
        /*0030*/ 	.byte	0x03, 0x5f
        /*0032*/ 	.short	0x0101


	//----- nvinfo : EIATTR_VRC_CTA_INIT_COUNT
	.align		4
        /*0034*/ 	.byte	0x02, 0x4a
	.zero		1
	.zero		1


	//----- nvinfo : EIATTR_EXIT_INSTR_OFFSETS
	.align		4
        /*0038*/ 	.byte	0x04, 0x1c
        /*003a*/ 	.short	(.L_490 - .L_489)


	//   ....[0]....
.L_489:
        /*003c*/ 	.word	0x00000130


	//   ....[1]....
        /*0040*/ 	.word	0x00000350


	//----- nvinfo : EIATTR_CBANK_PARAM_SIZE
	.align		4
.L_490:
        /*0044*/ 	.byte	0x03, 0x19
        /*0046*/ 	.short	0x000c


	//----- nvinfo : EIATTR_PARAM_CBANK
	.align		4
        /*0048*/ 	.byte	0x04, 0x0a
        /*004a*/ 	.short	(.L_492 - .L_491)
	.align		4
.L_491:
        /*004c*/ 	.word	index@(.nv.constant0.log2_f32)
        /*0050*/ 	.short	0x0380
        /*0052*/ 	.short	0x000c


	//----- nvinfo : EIATTR_SW_WAR
	.align		4
.L_492:
        /*0054*/ 	.byte	0x04, 0x36
        /*0056*/ 	.short	(.L_494 - .L_493)
.L_493:
        /*0058*/ 	.word	0x00000008
.L_494:


//--------------------- .nv.info.ln_f32           --------------------------
	.section	.nv.info.ln_f32,"",@"SHT_CUDA_INFO"
	.sectionflags	@""
	.align	4


	//----- nvinfo : EIATTR_CUDA_API_VERSION
	.align		4
        /*0000*/ 	.byte	0x04, 0x37
        /*0002*/ 	.short	(.L_496 - .L_495)
.L_495:
        /*0004*/ 	.word	0x00000082


	//----- nvinfo : EIATTR_KPARAM_INFO
	.align		4
.L_496:
        /*0008*/ 	.byte	0x04, 0x17
        /*000a*/ 	.short	(.L_498 - .L_497)
.L_497:
        /*000c*/ 	.word	0x00000000
        /*0010*/ 	.short	0x0001
        /*0012*/ 	.short	0x0008
        /*0014*/ 	.byte	0x00, 0xf0, 0x11, 0x00


	//----- nvinfo : EIATTR_KPARAM_INFO
	.align		4
.L_498:
        /*0018*/ 	.byte	0x04, 0x17
        /*001a*/ 	.short	(.L_500 - .L_499)
.L_499:
        /*001c*/ 	.word	0x00000000
        /*0020*/ 	.short	0x0000
        /*0022*/ 	.short	0x0000
        /*0024*/ 	.byte	0x00, 0xf5, 0x21, 0x00


	//----- nvinfo : EIATTR_SPARSE_MMA_MASK
	.align		4
.L_500:
        /*0028*/ 	.byte	0x03, 0x50
        /*002a*/ 	.short	0x0000


	//----- nvinfo : EIATTR_MAXREG_COUNT
	.align		4
        /*002c*/ 	.byte	0x03, 0x1b
        /*002e*/ 	.short	0x00ff


	//----- nvinfo : EIATTR_MERCURY_ISA_VERSION
	.align		4
        /*0030*/ 	.byte	0x03, 0x5f
        /*0032*/ 	.short	0x0101


	//----- nvinfo : EIATTR_VRC_CTA_INIT_COUNT
	.align		4
        /*0034*/ 	.byte	0x02, 0x4a
	.zero		1
	.zero		1


	//----- nvinfo : EIATTR_EXIT_INSTR_OFFSETS
	.align		4
        /*0038*/ 	.byte	0x04, 0x1c
        /*003a*/ 	.short	(.L_502 - .L_501)


	//   ....[0]....
.L_501:
        /*003c*/ 	.word	0x00000130


	//   ....[1]....
        /*0040*/ 	.word	0x00000330


	//----- nvinfo : EIATTR_CBANK_PARAM_SIZE
	.align		4
.L_502:
        /*0044*/ 	.byte	0x03, 0x19
        /*0046*/ 	.short	0x000c


	//----- nvinfo : EIATTR_PARAM_CBANK
	.align		4
        /*0048*/ 	.byte	0x04, 0x0a
        /*004a*/ 	.short	(.L_504 - .L_503)
	.align		4
.L_503:
        /*004c*/ 	.word	index@(.nv.constant0.ln_f32)
        /*0050*/ 	.short	0x0380
        /*0052*/ 	.short	0x000c


	//----- nvinfo : EIATTR_SW_WAR
	.align		4
.L_504:
        /*0054*/ 	.byte	0x04, 0x36
        /*0056*/ 	.short	(.L_506 - .L_505)
.L_505:
        /*0058*/ 	.word	0x00000008
.L_506:


//--------------------- .nv.info.exp_f32          --------------------------
	.section	.nv.info.exp_f32,"",@"SHT_CUDA_INFO"
	.sectionflags	@""
	.align	4


	//----- nvinfo : EIATTR_CUDA_API_VERSION
	.align		4
        /*0000*/ 	.byte	0x04, 0x37
        /*0002*/ 	.short	(.L_508 - .L_507)
.L_507:
        /*0004*/ 	.word	0x00000082


	//----- nvinfo : EIATTR_KPARAM_INFO
	.align		4
.L_508:
        /*0008*/ 	.byte	0x04, 0x17
        /*000a*/ 	.short	(.L_510 - .L_509)
.L_509:
        /*000c*/ 	.word	0x00000000
        /*0010*/ 	.short	0x0001
        /*0012*/ 	.short	0x0008
        /*0014*/ 	.byte	0x00, 0xf0, 0x11, 0x00


	//----- nvinfo : EIATTR_KPARAM_INFO
	.align		4
.L_510:
        /*0018*/ 	.byte	0x04, 0x17
        /*001a*/ 	.short	(.L_512 - .L_511)
.L_511:
        /*001c*/ 	.word	0x00000000
        /*0020*/ 	.short	0x0000
        /*0022*/ 	.short	0x0000
        /*0024*/ 	.byte	0x00, 0xf5, 0x21, 0x00


	//----- nvinfo : EIATTR_SPARSE_MMA_MASK
	.align		4
.L_512:
        /*0028*/ 	.byte	0x03, 0x50
        /*002a*/ 	.short	0x0000


	//----- nvinfo : EIATTR_MAXREG_COUNT
	.align		4
        /*002c*/ 	.byte	0x03, 0x1b
        /*002e*/ 	.short	0x00ff


	//----- nvinfo : EIATTR_MERCURY_ISA_VERSION
	.align		4
        /*0030*/ 	.byte	0x03, 0x5f
        /*0032*/ 	.short	0x0101


	//----- nvinfo : EIATTR_VRC_CTA_INIT_COUNT
	.align		4
        /*0034*/ 	.byte	0x02, 0x4a
	.zero		1
	.zero		1


	//----- nvinfo : EIATTR_EXIT_INSTR_OFFSETS
	.align		4
        /*0038*/ 	.byte	0x04, 0x1c
        /*003a*/ 	.short	(.L_514 - .L_513)


	//   ....[0]....
.L_513:
        /*003c*/ 	.word	0x00000130


	//   ....[1]....
        /*0040*/ 	.word	0x00000230


	//----- nvinfo : EIATTR_CBANK_PARAM_SIZE
	.align		4
.L_514:
        /*0044*/ 	.byte	0x03, 0x19
        /*0046*/ 	.short	0x000c


	//----- nvinfo : EIATTR_PARAM_CBANK
	.align		4
        /*0048*/ 	.byte	0x04, 0x0a
        /*004a*/ 	.short	(.L_516 - .L_515)
	.align		4
.L_515:
        /*004c*/ 	.word	index@(.nv.constant0.exp_f32)
        /*0050*/ 	.short	0x0380
        /*0052*/ 	.short	0x000c


	//----- nvinfo : EIATTR_SW_WAR
	.align		4
.L_516:
        /*0054*/ 	.byte	0x04, 0x36
        /*0056*/ 	.short	(.L_518 - .L_517)
.L_517:
        /*0058*/ 	.word	0x00000008
.L_518:


//--------------------- .nv.info.sin_f32          --------------------------
	.section	.nv.info.sin_f32,"",@"SHT_CUDA_INFO"
	.sectionflags	@""
	.align	4


	//----- nvinfo : EIATTR_CUDA_API_VERSION
	.align		4
        /*0000*/ 	.byte	0x04, 0x37
        /*0002*/ 	.short	(.L_520 - .L_519)
.L_519:
        /*0004*/ 	.word	0x00000082


	//----- nvinfo : EIATTR_KPARAM_INFO
	.align		4
.L_520:
        /*0008*/ 	.byte	0x04, 0x17
        /*000a*/ 	.short	(.L_522 - .L_521)
.L_521:
        /*000c*/ 	.word	0x00000000
        /*0010*/ 	.short	0x0001
        /*0012*/ 	.short	0x0008
        /*0014*/ 	.byte	0x00, 0xf0, 0x11, 0x00


	//----- nvinfo : EIATTR_KPARAM_INFO
	.align		4
.L_522:
        /*0018*/ 	.byte	0x04, 0x17
        /*001a*/ 	.short	(.L_524 - .L_523)
.L_523:
        /*001c*/ 	.word	0x00000000
        /*0020*/ 	.short	0x0000
        /*0022*/ 	.short	0x0000
        /*0024*/ 	.byte	0x00, 0xf5, 0x21, 0x00


	//----- nvinfo : EIATTR_SPARSE_MMA_MASK
	.align		4
.L_524:
        /*0028*/ 	.byte	0x03, 0x50
        /*002a*/ 	.short	0x0000


	//----- nvinfo : EIATTR_MAXREG_COUNT
	.align		4
        /*002c*/ 	.byte	0x03, 0x1b
        /*002e*/ 	.short	0x00ff


	//----- nvinfo : EIATTR_MERCURY_ISA_VERSION
	.align		4
        /*0030*/ 	.byte	0x03, 0x5f
        /*0032*/ 	.short	0x0101


	//----- nvinfo : EIATTR_VRC_CTA_INIT_COUNT
	.align		4
        /*0034*/ 	.byte	0x02, 0x4a
	.zero		1
	.zero		1


	//----- nvinfo : EIATTR_EXIT_INSTR_OFFSETS
	.align		4
        /*0038*/ 	.byte	0x04, 0x1c
        /*003a*/ 	.short	(.L_526 - .L_525)


	//   ....[0]....
.L_525:
        /*003c*/ 	.word	0x00000130


	//   ....[1]....
        /*0040*/ 	.word	0x00000940


	//----- nvinfo : EIATTR_CRS_STACK_SIZE
	.align		4
.L_526:
        /*0044*/ 	.byte	0x04, 0x1e
        /*0046*/ 	.short	(.L_528 - .L_527)
.L_527:
        /*0048*/ 	.word	0x00000000


	//----- nvinfo : EIATTR_CBANK_PARAM_SIZE
	.align		4
.L_528:
        /*004c*/ 	.byte	0x03, 0x19
        /*004e*/ 	.short	0x000c


	//----- nvinfo : EIATTR_PARAM_CBANK
	.align		4
        /*0050*/ 	.byte	0x04, 0x0a
        /*0052*/ 	.short	(.L_530 - .L_529)
	.align		4
.L_529:
        /*0054*/ 	.word	index@(.nv.constant0.sin_f32)
        /*0058*/ 	.short	0x0380
        /*005a*/ 	.short	0x000c


	//----- nvinfo : EIATTR_SW_WAR
	.align		4
.L_530:
        /*005c*/ 	.byte	0x04, 0x36
        /*005e*/ 	.short	(.L_532 - .L_531)
.L_531:
        /*0060*/ 	.word	0x00000008
.L_532:


//--------------------- .nv.info.cos_f32          --------------------------
	.section	.nv.info.cos_f32,"",@"SHT_CUDA_INFO"
	.sectionflags	@""
	.align	4


	//----- nvinfo : EIATTR_CUDA_API_VERSION
	.align		4
        /*0000*/ 	.byte	0x04, 0x37
        /*0002*/ 	.short	(.L_534 - .L_533)
.L_533:
        /*0004*/ 	.word	0x00000082


	//----- nvinfo : EIATTR_KPARAM_INFO
	.align		4
.L_534:
        /*0008*/ 	.byte	0x04, 0x17
        /*000a*/ 	.short	(.L_536 - .L_535)
.L_535:
        /*000c*/ 	.word	0x00000000
        /*0010*/ 	.short	0x0001
        /*0012*/ 	.short	0x0008
        /*0014*/ 	.byte	0x00, 0xf0, 0x11, 0x00


	//----- nvinfo : EIATTR_KPARAM_INFO
	.align		4
.L_536:
        /*0018*/ 	.byte	0x04, 0x17
        /*001a*/ 	.short	(.L_538 - .L_537)
.L_537:
        /*001c*/ 	.word	0x00000000
        /*0020*/ 	.short	0x0000
        /*0022*/ 	.short	0x0000
        /*0024*/ 	.byte	0x00, 0xf5, 0x21, 0x00


	//----- nvinfo : EIATTR_SPARSE_MMA_MASK
	.align		4
.L_538:
        /*0028*/ 	.byte	0x03, 0x50
        /*002a*/ 	.short	0x0000


	//----- nvinfo : EIATTR_MAXREG_COUNT
	.align		4
        /*002c*/ 	.byte	0x03, 0x1b
        /*002e*/ 	.short	0x00ff


	//----- nvinfo : EIATTR_MERCURY_ISA_VERSION
	.align		4
        /*0030*/ 	.byte	0x03, 0x5f
        /*0032*/ 	.short	0x0101


	//----- nvinfo : EIATTR_VRC_CTA_INIT_COUNT
	.align		4
        /*0034*/ 	.byte	0x02, 0x4a
	.zero		1
	.zero		1


	//----- nvinfo : EIATTR_EXIT_INSTR_OFFSETS
	.align		4
        /*0038*/ 	.byte	0x04, 0x1c
        /*003a*/ 	.short	(.L_540 - .L_539)


	//   ....[0]....
.L_539:
        /*003c*/ 	.word	0x00000130


	//   ....[1]....
        /*0040*/ 	.word	0x00000950


	//----- nvinfo : EIATTR_CRS_STACK_SIZE
	.align		4
.L_540:
        /*0044*/ 	.byte	0x04, 0x1e
        /*0046*/ 	.short	(.L_542 - .L_541)
.L_541:
        /*0048*/ 	.word	0x00000000


	//----- nvinfo : EIATTR_CBANK_PARAM_SIZE
	.align		4
.L_542:
        /*004c*/ 	.byte	0x03, 0x19
        /*004e*/ 	.short	0x000c


	//----- nvinfo : EIATTR_PARAM_CBANK
	.align		4
        /*0050*/ 	.byte	0x04, 0x0a
        /*0052*/ 	.short	(.L_544 - .L_543)
	.align		4
.L_543:
        /*0054*/ 	.word	index@(.nv.constant0.cos_f32)
        /*0058*/ 	.short	0x0380
        /*005a*/ 	.short	0x000c


	//----- nvinfo : EIATTR_SW_WAR
	.align		4
.L_544:
        /*005c*/ 	.byte	0x04, 0x36
        /*005e*/ 	.short	(.L_546 - .L_545)
.L_545:
        /*0060*/ 	.word	0x00000008
.L_546:


//--------------------- .nv.info.invsqrt_f64      --------------------------
	.section	.nv.info.invsqrt_f64,"",@"SHT_CUDA_INFO"
	.sectionflags	@""
	.align	4


	//----- nvinfo : EIATTR_CUDA_API_VERSION
	.align		4
        /*0000*/ 	.byte	0x04, 0x37
        /*0002*/ 	.short	(.L_548 - .L_547)
.L_547:
        /*0004*/ 	.word	0x00000082


	//----- nvinfo : EIATTR_KPARAM_INFO
	.align		4
.L_548:
        /*0008*/ 	.byte	0x04, 0x17
        /*000a*/ 	.short	(.L_550 - .L_549)
.L_549:
        /*000c*/ 	.word	0x00000000
        /*0010*/ 	.short	0x0001
        /*0012*/ 	.short	0x0008
        /*0014*/ 	.byte	0x00, 0xf0, 0x11, 0x00


	//----- nvinfo : EIATTR_KPARAM_INFO
	.align		4
.L_550:
        /*0018*/ 	.byte	0x04, 0x17
        /*001a*/ 	.short	(.L_552 - .L_551)
.L_551:
        /*001c*/ 	.word	0x00000000
        /*0020*/ 	.short	0x0000
        /*0022*/ 	.short	0x0000
        /*0024*/ 	.byte	0x00, 0xf5, 0x21, 0x00


	//----- nvinfo : EIATTR_SPARSE_MMA_MASK
	.align		4
.L_552:
        /*0028*/ 	.byte	0x03, 0x50
        /*002a*/ 	.short	0x0000


	//----- nvinfo : EIATTR_MAXREG_COUNT
	.align		4
        /*002c*/ 	.byte	0x03, 0x1b
        /*002e*/ 	.short	0x00ff


	//----- nvinfo : EIATTR_MERCURY_ISA_VERSION
	.align		4
        /*0030*/ 	.byte	0x03, 0x5f
        /*0032*/ 	.short	0x0101


	//----- nvinfo : EIATTR_VRC_CTA_INIT_COUNT
	.align		4
        /*0034*/ 	.byte	0x02, 0x4a
	.zero		1
	.zero		1


	//----- nvinfo : EIATTR_EXIT_INSTR_OFFSETS
	.align		4
        /*0038*/ 	.byte	0x04, 0x1c
        /*003a*/ 	.short	(.L_554 - .L_553)


	//   ....[0]....
.L_553:
        /*003c*/ 	.word	0x00000130


	//   ....[1]....
        /*0040*/ 	.word	0x000003e0


	//----- nvinfo : EIATTR_CRS_STACK_SIZE
	.align		4
.L_554:
        /*0044*/ 	.byte	0x04, 0x1e
        /*0046*/ 	.short	(.L_556 - .L_555)
.L_555:
        /*0048*/ 	.word	0x00000000


	//----- nvinfo : EIATTR_CBANK_PARAM_SIZE
	.align		4
.L_556:
        /*004c*/ 	.byte	0x03, 0x19
        /*004e*/ 	.short	0x000c


	//----- nvinfo : EIATTR_PARAM_CBANK
	.align		4
        /*0050*/ 	.byte	0x04, 0x0a
        /*0052*/ 	.short	(.L_558 - .L_557)
	.align		4
.L_557:
        /*0054*/ 	.word	index@(.nv.constant0.invsqrt_f64)
        /*0058*/ 	.short	0x0380
        /*005a*/ 	.short	0x000c


	//----- nvinfo : EIATTR_SW_WAR
	.align		4
.L_558:
        /*005c*/ 	.byte	0x04, 0x36
        /*005e*/ 	.short	(.L_560 - .L_559)
.L_559:
        /*0060*/ 	.word	0x00000008
.L_560:


//--------------------- .nv.info.sigmoid_f64      --------------------------
	.section	.nv.info.sigmoid_f64,"",@"SHT_CUDA_INFO"
	.sectionflags	@""
	.align	4


	//----- nvinfo : EIATTR_CUDA_API_VERSION
	.align		4
        /*0000*/ 	.byte	0x04, 0x37
        /*0002*/ 	.short	(.L_562 - .L_561)
.L_561:
        /*0004*/ 	.word	0x00000082


	//----- nvinfo : EIATTR_KPARAM_INFO
	.align		4
.L_562:
        /*0008*/ 	.byte	0x04, 0x17
        /*000a*/ 	.short	(.L_564 - .L_563)
.L_563:
        /*000c*/ 	.word	0x00000000
        /*0010*/ 	.short	0x0001
        /*0012*/ 	.short	0x0008
        /*0014*/ 	.byte	0x00, 0xf0, 0x11, 0x00


	//----- nvinfo : EIATTR_KPARAM_INFO
	.align		4
.L_564:
        /*0018*/ 	.byte	0x04, 0x17
        /*001a*/ 	.short	(.L_566 - .L_565)
.L_565:
        /*001c*/ 	.word	0x00000000
        /*0020*/ 	.short	0x0000
        /*0022*/ 	.short	0x0000
        /*0024*/ 	.byte	0x00, 0xf5, 0x21, 0x00


	//----- nvinfo : EIATTR_SPARSE_MMA_MASK
	.align		4
.L_566:
        /*0028*/ 	.byte	0x03, 0x50
        /*002a*/ 	.short	0x0000


	//----- nvinfo : EIATTR_MAXREG_COUNT
	.align		4
        /*002c*/ 	.byte	0x03, 0x1b
        /*002e*/ 	.short	0x00ff


	//----- nvinfo : EIATTR_MERCURY_ISA_VERSION
	.align		4
        /*0030*/ 	.byte	0x03, 0x5f
        /*0032*/ 	.short	0x0101


	//----- nvinfo : EIATTR_VRC_CTA_INIT_COUNT
	.align		4
        /*0034*/ 	.byte	0x02, 0x4a
	.zero		1
	.zero		1


	//----- nvinfo : EIATTR_EXIT_INSTR_OFFSETS
	.align		4
        /*0038*/ 	.byte	0x04, 0x1c
        /*003a*/ 	.short	(.L_568 - .L_567)


	//   ....[0]....
.L_567:
        /*003c*/ 	.word	0x00000130


	//   ....[1]....
        /*0040*/ 	.word	0x000001a0


	//   ....[2]....
        /*0044*/ 	.word	0x000001f0


	//   ....[3]....
        /*0048*/ 	.word	0x000006d0


	//----- nvinfo : EIATTR_CRS_STACK_SIZE
	.align		4
.L_568:
        /*004c*/ 	.byte	0x04, 0x1e
        /*004e*/ 	.short	(.L_570 - .L_569)
.L_569:
        /*0050*/ 	.word	0x00000000


	//----- nvinfo : EIATTR_CBANK_PARAM_SIZE
	.align		4
.L_570:
        /*0054*/ 	.byte	0x03, 0x19
        /*0056*/ 	.short	0x000c


	//----- nvinfo : EIATTR_PARAM_CBANK
	.align		4
        /*0058*/ 	.byte	0x04, 0x0a
        /*005a*/ 	.short	(.L_572 - .L_571)
	.align		4
.L_571:
        /*005c*/ 	.word	index@(.nv.constant0.sigmoid_f64)
        /*0060*/ 	.short	0x0380
        /*0062*/ 	.short	0x000c


	//----- nvinfo : EIATTR_SW_WAR
	.align		4
.L_572:
        /*0064*/ 	.byte	0x04, 0x36
        /*0066*/ 	.short	(.L_574 - .L_573)
.L_573:
        /*0068*/ 	.word	0x00000008
.L_574:


//--------------------- .nv.info.softplus_f64     --------------------------
	.section	.nv.info.softplus_f64,"",@"SHT_CUDA_INFO"
	.sectionflags	@""
	.align	4


	//----- nvinfo : EIATTR_CUDA_API_VERSION
	.align		4
        /*0000*/ 	.byte	0x04, 0x37
        /*0002*/ 	.short	(.L_576 - .L_575)
.L_575:
        /*0004*/ 	.word	0x00000082


	//----- nvinfo : EIATTR_KPARAM_INFO
	.align		4
.L_576:
        /*0008*/ 	.byte	0x04, 0x17
        /*000a*/ 	.short	(.L_578 - .L_577)
.L_577:
        /*000c*/ 	.word	0x00000000
        /*0010*/ 	.short	0x0001
        /*0012*/ 	.short	0x0008
        /*0014*/ 	.byte	0x00, 0xf0, 0x11, 0x00


	//----- nvinfo : EIATTR_KPARAM_INFO
	.align		4
.L_578:
        /*0018*/ 	.byte	0x04, 0x17
        /*001a*/ 	.short	(.L_580 - .L_579)
.L_579:
        /*001c*/ 	.word	0x00000000
        /*0020*/ 	.short	0x0000
        /*0022*/ 	.short	0x0000
        /*0024*/ 	.byte	0x00, 0xf5, 0x21, 0x00


	//----- nvinfo : EIATTR_SPARSE_MMA_MASK
	.align		4
.L_580:
        /*0028*/ 	.byte	0x03, 0x50
        /*002a*/ 	.short	0x0000


	//----- nvinfo : EIATTR_MAXREG_COUNT
	.align		4
        /*002c*/ 	.byte	0x03, 0x1b
        /*002e*/ 	.short	0x00ff


	//----- nvinfo : EIATTR_MERCURY_ISA_VERSION
	.align		4
        /*0030*/ 	.byte	0x03, 0x5f
        /*0032*/ 	.short	0x0101


	//----- nvinfo : EIATTR_VRC_CTA_INIT_COUNT
	.align		4
        /*0034*/ 	.byte	0x02, 0x4a
	.zero		1
	.zero		1


	//----- nvinfo : EIATTR_EXIT_INSTR_OFFSETS
	.align		4
        /*0038*/ 	.byte	0x04, 0x1c
        /*003a*/ 	.short	(.L_582 - .L_581)


	//   ....[0]....
.L_581:
        /*003c*/ 	.word	0x00000130


	//   ....[1]....
        /*0040*/ 	.word	0x000001a0


	//   ....[2]....
        /*0044*/ 	.word	0x000001c0


	//   ....[3]....
        /*0048*/ 	.word	0x00000e40


	//----- nvinfo : EIATTR_CRS_STACK_SIZE
	.align		4
.L_582:
        /*004c*/ 	.byte	0x04, 0x1e
        /*004e*/ 	.short	(.L_584 - .L_583)
.L_583:
        /*0050*/ 	.word	0x00000000


	//----- nvinfo : EIATTR_CBANK_PARAM_SIZE
	.align		4
.L_584:
        /*0054*/ 	.byte	0x03, 0x19
        /*0056*/ 	.short	0x000c


	//----- nvinfo : EIATTR_PARAM_CBANK
	.align		4
        /*0058*/ 	.byte	0x04, 0x0a
        /*005a*/ 	.short	(.L_586 - .L_585)
	.align		4
.L_585:
        /*005c*/ 	.word	index@(.nv.constant0.softplus_f64)
        /*0060*/ 	.short	0x0380
        /*0062*/ 	.short	0x000c


	//----- nvinfo : EIATTR_SW_WAR
	.align		4
.L_586:
        /*0064*/ 	.byte	0x04, 0x36
        /*0066*/ 	.short	(.L_588 - .L_587)
.L_587:
        /*0068*/ 	.word	0x00000008
.L_588:


//--------------------- .nv.info.inverse_f64      --------------------------
	.section	.nv.info.inverse_f64,"",@"SHT_CUDA_INFO"
	.sectionflags	@""
	.align	4


	//----- nvinfo : EIATTR_CUDA_API_VERSION
	.align		4
        /*0000*/ 	.byte	0x04, 0x37
        /*0002*/ 	.short	(.L_590 - .L_589)
.L_589:
        /*0004*/ 	.word	0x00000082


	//----- nvinfo : EIATTR_KPARAM_INFO
	.align		4
.L_590:
        /*0008*/ 	.byte	0x04, 0x17
        /*000a*/ 	.short	(.L_592 - .L_591)
.L_591:
        /*000c*/ 	.word	0x00000000
        /*0010*/ 	.short	0x0001
        /*0012*/ 	.short	0x0008
        /*0014*/ 	.byte	0x00, 0xf0, 0x11, 0x00


	//----- nvinfo : EIATTR_KPARAM_INFO
	.align		4
.L_592:
        /*0018*/ 	.byte	0x04, 0x17
        /*001a*/ 	.short	(.L_594 - .L_593)
.L_593:
        /*001c*/ 	.word	0x00000000
        /*0020*/ 	.short	0x0000
        /*0022*/ 	.short	0x0000
        /*0024*/ 	.byte	0x00, 0xf5, 0x21, 0x00


	//----- nvinfo : EIATTR_SPARSE_MMA_MASK
	.align		4
.L_594:
        /*0028*/ 	.byte	0x03, 0x50
        /*002a*/ 	.short	0x0000


	//----- nvinfo : EIATTR_MAXREG_COUNT
	.align		4
        /*002c*/ 	.byte	0x03, 0x1b
        /*002e*/ 	.short	0x00ff


	//----- nvinfo : EIATTR_MERCURY_ISA_VERSION
	.align		4
        /*0030*/ 	.byte	0x03, 0x5f
        /*0032*/ 	.short	0x0101


	//----- nvinfo : EIATTR_VRC_CTA_INIT_COUNT
	.align		4
        /*0034*/ 	.byte	0x02, 0x4a
	.zero		1
	.zero		1


	//----- nvinfo : EIATTR_EXIT_INSTR_OFFSETS
	.align		4
        /*0038*/ 	.byte	0x04, 0x1c
        /*003a*/ 	.short	(.L_596 - .L_595)


	//   ....[0]....
.L_595:
        /*003c*/ 	.word	0x00000130


	//   ....[1]....
        /*0040*/ 	.word	0x00000280


	//----- nvinfo : EIATTR_CRS_STACK_SIZE
	.align		4
.L_596:
        /*0044*/ 	.byte	0x04, 0x1e
        /*0046*/ 	.short	(.L_598 - .L_597)
.L_597:
        /*0048*/ 	.word	0x00000000


	//----- nvinfo : EIATTR_CBANK_PARAM_SIZE
	.align		4
.L_598:
        /*004c*/ 	.byte	0x03, 0x19
        /*004e*/ 	.short	0x000c


	//----- nvinfo : EIATTR_PARAM_CBANK
	.align		4
        /*0050*/ 	.byte	0x04, 0x0a
        /*0052*/ 	.short	(.L_600 - .L_599)
	.align		4
.L_599:
        /*0054*/ 	.word	index@(.nv.constant0.inverse_f64)
        /*0058*/ 	.short	0x0380
        /*005a*/ 	.short	0x000c


	//----- nvinfo : EIATTR_SW_WAR
	.align		4
.L_600:
        /*005c*/ 	.byte	0x04, 0x36
        /*005e*/ 	.short	(.L_602 - .L_601)
.L_601:
        /*0060*/ 	.word	0x00000008
.L_602:


//--------------------- .nv.info.neg_f64          --------------------------
	.section	.nv.info.neg_f64,"",@"SHT_CUDA_INFO"
	.sectionflags	@""
	.align	4


	//----- nvinfo : EIATTR_CUDA_API_VERSION
	.align		4
        /*0000*/ 	.byte	0x04, 0x37
        /*0002*/ 	.short	(.L_604 - .L_603)
.L_603:
        /*0004*/ 	.word	0x00000082


	//----- nvinfo : EIATTR_KPARAM_INFO
	.align		4
.L_604:
        /*0008*/ 	.byte	0x04, 0x17
        /*000a*/ 	.short	(.L_606 - .L_605)
.L_605:
        /*000c*/ 	.word	0x00000000
        /*0010*/ 	.short	0x0001
        /*0012*/ 	.short	0x0008
        /*0014*/ 	.byte	0x00, 0xf0, 0x11, 0x00


	//----- nvinfo : EIATTR_KPARAM_INFO
	.align		4
.L_606:
        /*0018*/ 	.byte	0x04, 0x17
        /*001a*/ 	.short	(.L_608 - .L_607)
.L_607:
        /*001c*/ 	.word	0x00000000
        /*0020*/ 	.short	0x0000
        /*0022*/ 	.short	0x0000
        /*0024*/ 	.byte	0x00, 0xf5, 0x21, 0x00


	//----- nvinfo : EIATTR_SPARSE_MMA_MASK
	.align		4
.L_608:
        /*0028*/ 	.byte	0x03, 0x50
        /*002a*/ 	.short	0x0000


	//----- nvinfo : EIATTR_MAXREG_COUNT
	.align		4
        /*002c*/ 	.byte	0x03, 0x1b
        /*002e*/ 	.short	0x00ff


	//----- nvinfo : EIATTR_MERCURY_ISA_VERSION
	.align		4
        /*0030*/ 	.byte	0x03, 0x5f
        /*0032*/ 	.short	0x0101


	//----- nvinfo : EIATTR_VRC_CTA_INIT_COUNT
	.align		4
        /*0034*/ 	.byte	0x02, 0x4a
	.zero		1
	.zero		1


	//----- nvinfo : EIATTR_EXIT_INSTR_OFFSETS
	.align		4
        /*0038*/ 	.byte	0x04, 0x1c
        /*003a*/ 	.short	(.L_610 - .L_609)


	//   ....[0]....
.L_609:
        /*003c*/ 	.word	0x00000130


	//   ....[1]....
        /*0040*/ 	.word	0x000001a0


	//----- nvinfo : EIATTR_CBANK_PARAM_SIZE
	.align		4
.L_610:
        /*0044*/ 	.byte	0x03, 0x19
        /*0046*/ 	.short	0x000c


	//----- nvinfo : EIATTR_PARAM_CBANK
	.align		4
        /*0048*/ 	.byte	0x04, 0x0a
        /*004a*/ 	.short	(.L_612 - .L_611)
	.align		4
.L_611:
        /*004c*/ 	.word	index@(.nv.constant0.neg_f64)
        /*0050*/ 	.short	0x0380
        /*0052*/ 	.short	0x000c


	//----- nvinfo : EIATTR_SW_WAR
	.align		4
.L_612:
        /*0054*/ 	.byte	0x04, 0x36
        /*0056*/ 	.short	(.L_614 - .L_613)
.L_613:
        /*0058*/ 	.word	0x00000008
.L_614:


//--------------------- .nv.info.cube_f64         --------------------------
	.section	.nv.info.cube_f64,"",@"SHT_CUDA_INFO"
	.sectionflags	@""
	.align	4


	//----- nvinfo : EIATTR_CUDA_API_VERSION
	.align		4
        /*0000*/ 	.byte	0x04, 0x37
        /*0002*/ 	.short	(.L_616 - .L_615)
.L_615:
        /*0004*/ 	.word	0x00000082


	//----- nvinfo : EIATTR_KPARAM_INFO
	.align		4
.L_616:
        /*0008*/ 	.byte	0x04, 0x17
        /*000a*/ 	.short	(.L_618 - .L_617)
.L_617:
        /*000c*/ 	.word	0x00000000
        /*0010*/ 	.short	0x0001
        /*0012*/ 	.short	0x0008
        /*0014*/ 	.byte	0x00, 0xf0, 0x11, 0x00


	//----- nvinfo : EIATTR_KPARAM_INFO
	.align		4
.L_618:
        /*0018*/ 	.byte	0x04, 0x17
        /*001a*/ 	.short	(.L_620 - .L_619)
.L_619:
        /*001c*/ 	.word	0x00000000
        /*0020*/ 	.short	0x0000
        /*0022*/ 	.short	0x0000
        /*0024*/ 	.byte	0x00, 0xf5, 0x21, 0x00


	//----- nvinfo : EIATTR_SPARSE_MMA_MASK
	.align		4
.L_620:
        /*0028*/ 	.byte	0x03, 0x50
        /*002a*/ 	.short	0x0000


	//----- nvinfo : EIATTR_MAXREG_COUNT
	.align		4
        /*002c*/ 	.byte	0x03, 0x1b
        /*002e*/ 	.short	0x00ff


	//----- nvinfo : EIATTR_MERCURY_ISA_VERSION
	.align		4
        /*0030*/ 	.byte	0x03, 0x5f
        /*0032*/ 	.short	0x0101


	//----- nvinfo : EIATTR_VRC_CTA_INIT_COUNT
	.align		4
        /*0034*/ 	.byte	0x02, 0x4a
	.zero		1
	.zero		1


	//----- nvinfo : EIATTR_EXIT_INSTR_OFFSETS
	.align		4
        /*0038*/ 	.byte	0x04, 0x1c
        /*003a*/ 	.short	(.L_622 - .L_621)


	//   ....[0]....
.L_621:
        /*003c*/ 	.word	0x00000130


	//   ....[1]....
        /*0040*/ 	.word	0x000001b0


	//----- nvinfo : EIATTR_CBANK_PARAM_SIZE
	.align		4
.L_622:
        /*0044*/ 	.byte	0x03, 0x19
        /*0046*/ 	.short	0x000c


	//----- nvinfo : EIATTR_PARAM_CBANK
	.align		4
        /*0048*/ 	.byte	0x04, 0x0a
        /*004a*/ 	.short	(.L_624 - .L_623)
	.align		4
.L_623:
        /*004c*/ 	.word	index@(.nv.constant0.cube_f64)
        /*0050*/ 	.short	0x0380
        /*0052*/ 	.short	0x000c


	//----- nvinfo : EIATTR_SW_WAR
	.align		4
.L_624:
        /*0054*/ 	.byte	0x04, 0x36
        /*0056*/ 	.short	(.L_626 - .L_625)
.L_625:
        /*0058*/ 	.word	0x00000008
.L_626:


//--------------------- .nv.info.square_f64       --------------------------
	.section	.nv.info.square_f64,"",@"SHT_CUDA_INFO"
	.sectionflags	@""
	.align	4


	//----- nvinfo : EIATTR_CUDA_API_VERSION
	.align		4
        /*0000*/ 	.byte	0x04, 0x37
        /*0002*/ 	.short	(.L_628 - .L_627)
.L_627:
        /*0004*/ 	.word	0x00000082


	//----- nvinfo : EIATTR_KPARAM_INFO
	.align		4
.L_628:
        /*0008*/ 	.byte	0x04, 0x17
        /*000a*/ 	.short	(.L_630 - .L_629)
.L_629:
        /*000c*/ 	.word	0x00000000
        /*0010*/ 	.short	0x0001
        /*0012*/ 	.short	0x0008
        /*0014*/ 	.byte	0x00, 0xf0, 0x11, 0x00


	//----- nvinfo : EIATTR_KPARAM_INFO
	.align		4
.L_630:
        /*0018*/ 	.byte	0x04, 0x17
        /*001a*/ 	.short	(.L_632 - .L_631)
.L_631:
        /*001c*/ 	.word	0x00000000
        /*0020*/ 	.short	0x0000
        /*0022*/ 	.short	0x0000
        /*0024*/ 	.byte	0x00, 0xf5, 0x21, 0x00


	//----- nvinfo : EIATTR_SPARSE_MMA_MASK
	.align		4
.L_632:
        /*0028*/ 	.byte	0x03, 0x50
        /*002a*/ 	.short	0x0000


	//----- nvinfo : EIATTR_MAXREG_COUNT
	.align		4
        /*002c*/ 	.byte	0x03, 0x1b
        /*002e*/ 	.short	0x00ff


	//----- nvinfo : EIATTR_MERCURY_ISA_VERSION
	.align		4
        /*0030*/ 	.byte	0x03, 0x5f
        /*0032*/ 	.short	0x0101


	//----- nvinfo : EIATTR_VRC_CTA_INIT_COUNT
	.align		4
        /*0034*/ 	.byte	0x02, 0x4a
	.zero		1
	.zero		1


	//----- nvinfo : EIATTR_EXIT_INSTR_OFFSETS
	.align		4
        /*0038*/ 	.byte	0x04, 0x1c
        /*003a*/ 	.short	(.L_634 - .L_633)


	//   ....[0]....
.L_633:
        /*003c*/ 	.word	0x00000130


	//   ....[1]....
        /*0040*/ 	.word	0x000001a0


	//----- nvinfo : EIATTR_CBANK_PARAM_SIZE
	.align		4
.L_634:
        /*0044*/ 	.byte	0x03, 0x19
        /*0046*/ 	.short	0x000c


	//----- nvinfo : EIATTR_PARAM_CBANK
	.align		4
        /*0048*/ 	.byte	0x04, 0x0a
        /*004a*/ 	.short	(.L_636 - .L_635)
	.align		4
.L_635:
        /*004c*/ 	.word	index@(.nv.constant0.square_f64)
        /*0050*/ 	.short	0x0380
        /*0052*/ 	.short	0x000c


	//----- nvinfo : EIATTR_SW_WAR
	.align		4
.L_636:
        /*0054*/ 	.byte	0x04, 0x36
        /*0056*/ 	.short	(.L_638 - .L_637)
.L_637:
        /*0058*/ 	.word	0x00000008
.L_638:


//--------------------- .nv.info.sign_f64         --------------------------
	.section	.nv.info.sign_f64,"",@"SHT_CUDA_INFO"
	.sectionflags	@""
	.align	4


	//----- nvinfo : EIATTR_CUDA_API_VERSION
	.align		4
        /*0000*/ 	.byte	0x04, 0x37
        /*0002*/ 	.short	(.L_640 - .L_639)
.L_639:
        /*0004*/ 	.word	0x00000082


	//----- nvinfo : EIATTR_KPARAM_INFO
	.align		4
.L_640:
        /*0008*/ 	.byte	0x04, 0x17
        /*000a*/ 	.short	(.L_642 - .L_641)
.L_641:
        /*000c*/ 	.word	0x00000000
        /*0010*/ 	.short	0x0001
        /*0012*/ 	.short	0x0008
        /*0014*/ 	.byte	0x00, 0xf0, 0x11, 0x00


	//----- nvinfo : EIATTR_KPARAM_INFO
	.align		4
.L_642:
        /*0018*/ 	.byte	0x04, 0x17
        /*001a*/ 	.short	(.L_644 - .L_643)
.L_643:
        /*001c*/ 	.word	0x00000000
        /*0020*/ 	.short	0x0000
        /*0022*/ 	.short	0x0000
        /*0024*/ 	.byte	0x00, 0xf5, 0x21, 0x00


	//----- nvinfo : EIATTR_SPARSE_MMA_MASK
	.align		4
.L_644:
        /*0028*/ 	.byte	0x03, 0x50
        /*002a*/ 	.short	0x0000


	//----- nvinfo : EIATTR_MAXREG_COUNT
	.align		4
        /*002c*/ 	.byte	0x03, 0x1b
        /*002e*/ 	.short	0x00ff


	//----- nvinfo : EIATTR_MERCURY_ISA_VERSION
	.align		4
        /*0030*/ 	.byte	0x03, 0x5f
        /*0032*/ 	.short	0x0101


	//----- nvinfo : EIATTR_VRC_CTA_INIT_COUNT
	.align		4
        /*0034*/ 	.byte	0x02, 0x4a
	.zero		1
	.zero		1


	//----- nvinfo : EIATTR_EXIT_INSTR_OFFSETS
	.align		4
        /*0038*/ 	.byte	0x04, 0x1c
        /*003a*/ 	.short	(.L_646 - .L_645)


	//   ....[0]....
.L_645:
        /*003c*/ 	.word	0x00000130


	//   ....[1]....
        /*0040*/ 	.word	0x00000200


	//----- nvinfo : EIATTR_CBANK_PARAM_SIZE
	.align		4
.L_646:
        /*0044*/ 	.byte	0x03, 0x19
        /*0046*/ 	.short	0x000c


	//----- nvinfo : EIATTR_PARAM_CBANK
	.align		4
        /*0048*/ 	.byte	0x04, 0x0a
        /*004a*/ 	.short	(.L_648 - .L_647)
	.align		4
.L_647:
        /*004c*/ 	.word	index@(.nv.constant0.sign_f64)
        /*0050*/ 	.short	0x0380
        /*0052*/ 	.short	0x000c


	//----- nvinfo : EIATTR_SW_WAR
	.align		4
.L_648:
        /*0054*/ 	.byte	0x04, 0x36
        /*0056*/ 	.short	(.L_650 - .L_649)
.L_649:
        /*0058*/ 	.word	0x00000008
.L_650:


//--------------------- .nv.info.floor_f64        --------------------------
	.section	.nv.info.floor_f64,"",@"SHT_CUDA_INFO"
	.sectionflags	@""
	.align	4


	//----- nvinfo : EIATTR_CUDA_API_VERSION
	.align		4
        /*0000*/ 	.byte	0x04, 0x37
        /*0002*/ 	.short	(.L_652 - .L_651)
.L_651:
        /*0004*/ 	.word	0x00000082


	//----- nvinfo : EIATTR_KPARAM_INFO
	.align		4
.L_652:
        /*0008*/ 	.byte	0x04, 0x17
        /*000a*/ 	.short	(.L_654 - .L_653)
.L_653:
        /*000c*/ 	.word	0x00000000
        /*0010*/ 	.short	0x0001
        /*0012*/ 	.short	0x0008
        /*0014*/ 	.byte	0x00, 0xf0, 0x11, 0x00


	//----- nvinfo : EIATTR_KPARAM_INFO
	.align		4
.L_654:
        /*0018*/ 	.byte	0x04, 0x17
        /*001a*/ 	.short	(.L_656 - .L_655)
.L_655:
        /*001c*/ 	.word	0x00000000
        /*0020*/ 	.short	0x0000
        /*0022*/ 	.short	0x0000
        /*0024*/ 	.byte	0x00, 0xf5, 0x21, 0x00


	//----- nvinfo : EIATTR_SPARSE_MMA_MASK
	.align		4
.L_656:
        /*0028*/ 	.byte	0x03, 0x50
        /*002a*/ 	.short	0x0000


	//----- nvinfo : EIATTR_MAXREG_COUNT
	.align		4
        /*002c*/ 	.byte	0x03, 0x1b
        /*002e*/ 	.short	0x00ff


	//----- nvinfo : EIATTR_MERCURY_ISA_VERSION
	.align		4
        /*0030*/ 	.byte	0x03, 0x5f
        /*0032*/ 	.short	0x0101


	//----- nvinfo : EIATTR_VRC_CTA_INIT_COUNT
	.align		4
        /*0034*/ 	.byte	0x02, 0x4a
	.zero		1
	.zero		1


	//----- nvinfo : EIATTR_EXIT_INSTR_OFFSETS
	.align		4
        /*0038*/ 	.byte	0x04, 0x1c
        /*003a*/ 	.short	(.L_658 - .L_657)


	//   ....[0]....
.L_657:
        /*003c*/ 	.word	0x00000130


	//   ....[1]....
        /*0040*/ 	.word	0x000001a0


	//----- nvinfo : EIATTR_CBANK_PARAM_SIZE
	.align		4
.L_658:
        /*0044*/ 	.byte	0x03, 0x19
        /*0046*/ 	.short	0x000c


	//----- nvinfo : EIATTR_PARAM_CBANK
	.align		4
        /*0048*/ 	.byte	0x04, 0x0a
        /*004a*/ 	.short	(.L_660 - .L_659)
	.align		4
.L_659:
        /*004c*/ 	.word	index@(.nv.constant0.floor_f64)
        /*0050*/ 	.short	0x0380
        /*0052*/ 	.short	0x000c


	//----- nvinfo : EIATTR_SW_WAR
	.align		4
.L_660:
        /*0054*/ 	.byte	0x04, 0x36
        /*0056*/ 	.short	(.L_662 - .L_661)
.L_661:
        /*0058*/ 	.word	0x00000008
.L_662:


//--------------------- .nv.info.ceil_f64         --------------------------
	.section	.nv.info.ceil_f64,"",@"SHT_CUDA_INFO"
	.sectionflags	@""
	.align	4


	//----- nvinfo : EIATTR_CUDA_API_VERSION
	.align		4
        /*0000*/ 	.byte	0x04, 0x37
        /*0002*/ 	.short	(.L_664 - .L_663)
.L_663:
        /*0004*/ 	.word	0x00000082


	//----- nvinfo : EIATTR_KPARAM_INFO
	.align		4
.L_664:
        /*0008*/ 	.byte	0x04, 0x17
        /*000a*/ 	.short	(.L_666 - .L_665)
.L_665:
        /*000c*/ 	.word	0x00000000
        /*0010*/ 	.short	0x0001
        /*0012*/ 	.short	0x0008
        /*0014*/ 	.byte	0x00, 0xf0, 0x11, 0x00


	//----- nvinfo : EIATTR_KPARAM_INFO
	.align		4
.L_666:
        /*0018*/ 	.byte	0x04, 0x17
        /*001a*/ 	.short	(.L_668 - .L_667)
.L_667:
        /*001c*/ 	.word	0x00000000
        /*0020*/ 	.short	0x0000
        /*0022*/ 	.short	0x0000
        /*0024*/ 	.byte	0x00, 0xf5, 0x21, 0x00


	//----- nvinfo : EIATTR_SPARSE_MMA_MASK
	.align		4
.L_668:
        /*0028*/ 	.byte	0x03, 0x50
        /*002a*/ 	.short	0x0000


	//----- nvinfo : EIATTR_MAXREG_COUNT
	.align		4
        /*002c*/ 	.byte	0x03, 0x1b
        /*002e*/ 	.short	0x00ff


	//----- nvinfo : EIATTR_MERCURY_ISA_VERSION
	.align		4
        /*0030*/ 	.byte	0x03, 0x5f
        /*0032*/ 	.short	0x0101


	//----- nvinfo : EIATTR_VRC_CTA_INIT_COUNT
	.align		4
        /*0034*/ 	.byte	0x02, 0x4a
	.zero		1
	.zero		1


	//----- nvinfo : EIATTR_EXIT_INSTR_OFFSETS
	.align		4
        /*0038*/ 	.byte	0x04, 0x1c
        /*003a*/ 	.short	(.L_670 - .L_669)


	//   ....[0]....
.L_669:
        /*003c*/ 	.word	0x00000130


	//   ....[1]....
        /*0040*/ 	.word	0x000001a0


	//----- nvinfo : EIATTR_CBANK_PARAM_SIZE
	.align		4
.L_670:
        /*0044*/ 	.byte	0x03, 0x19
        /*0046*/ 	.short	0x000c


	//----- nvinfo : EIATTR_PARAM_CBANK
	.align		4
        /*0048*/ 	.byte	0x04, 0x0a
        /*004a*/ 	.short	(.L_672 - .L_671)
	.align		4
.L_671:
        /*004c*/ 	.word	index@(.nv.constant0.ceil_f64)
        /*0050*/ 	.short	0x0380
        /*0052*/ 	.short	0x000c


	//----- nvinfo : EIATTR_SW_WAR
	.align		4
.L_672:
        /*0054*/ 	.byte	0x04, 0x36
        /*0056*/ 	.short	(.L_674 - .L_673)
.L_673:
        /*0058*/ 	.word	0x00000008
.L_674:


//--------------------- .nv.info.abs_f64          --------------------------
	.section	.nv.info.abs_f64,"",@"SHT_CUDA_INFO"
	.sectionflags	@""
	.align	4


	//----- nvinfo : EIATTR_CUDA_API_VERSION
	.align		4
        /*0000*/ 	.byte	0x04, 0x37
        /*0002*/ 	.short	(.L_676 - .L_675)
.L_675:
        /*0004*/ 	.word	0x00000082


	//----- nvinfo : EIATTR_KPARAM_INFO
	.align		4
.L_676:
        /*0008*/ 	.byte	0x04, 0x17
        /*000a*/ 	.short	(.L_678 - .L_677)
.L_677:
        /*000c*/ 	.word	0x00000000
        /*0010*/ 	.short	0x0001
        /*0012*/ 	.short	0x0008
        /*0014*/ 	.byte	0x00, 0xf0, 0x11, 0x00


	//----- nvinfo : EIATTR_KPARAM_INFO
	.align		4
.L_678:
        /*0018*/ 	.byte	0x04, 0x17
        /*001a*/ 	.short	(.L_680 - .L_679)
.L_679:
        /*001c*/ 	.word	0x00000000
        /*0020*/ 	.short	0x0000
        /*0022*/ 	.short	0x0000
        /*0024*/ 	.byte	0x00, 0xf5, 0x21, 0x00


	//----- nvinfo : EIATTR_SPARSE_MMA_MASK
	.align		4
.L_680:
        /*0028*/ 	.byte	0x03, 0x50
        /*002a*/ 	.short	0x0000


	//----- nvinfo : EIATTR_MAXREG_COUNT
	.align		4
        /*002c*/ 	.byte	0x03, 0x1b
        /*002e*/ 	.short	0x00ff


	//----- nvinfo : EIATTR_MERCURY_ISA_VERSION
	.align		4
        /*0030*/ 	.byte	0x03, 0x5f
        /*0032*/ 	.short	0x0101


	//----- nvinfo : EIATTR_VRC_CTA_INIT_COUNT
	.align		4
        /*0034*/ 	.byte	0x02, 0x4a
	.zero		1
	.zero		1


	//----- nvinfo : EIATTR_EXIT_INSTR_OFFSETS
	.align		4
        /*0038*/ 	.byte	0x04, 0x1c
        /*003a*/ 	.short	(.L_682 - .L_681)


	//   ....[0]....
.L_681:
        /*003c*/ 	.word	0x00000130


	//   ....[1]....
        /*0040*/ 	.word	0x000001a0


	//----- nvinfo : EIATTR_CBANK_PARAM_SIZE
	.align		4
.L_682:
        /*0044*/ 	.byte	0x03, 0x19
        /*0046*/ 	.short	0x000c


	//----- nvinfo : EIATTR_PARAM_CBANK
	.align		4
        /*0048*/ 	.byte	0x04, 0x0a
        /*004a*/ 	.short	(.L_684 - .L_683)
	.align		4
.L_683:
        /*004c*/ 	.word	index@(.nv.constant0.abs_f64)
        /*0050*/ 	.short	0x0380
        /*0052*/ 	.short	0x000c


	//----- nvinfo : EIATTR_SW_WAR
	.align		4
.L_684:
        /*0054*/ 	.byte	0x04, 0x36
        /*0056*/ 	.short	(.L_686 - .L_685)
.L_685:
        /*0058*/ 	.word	0x00000008
.L_686:


//--------------------- .nv.info.expm1_f64        --------------------------
	.section	.nv.info.expm1_f64,"",@"SHT_CUDA_INFO"
	.sectionflags	@""
	.align	4


	//----- nvinfo : EIATTR_CUDA_API_VERSION
	.align		4
        /*0000*/ 	.byte	0x04, 0x37
        /*0002*/ 	.short	(.L_688 - .L_687)
.L_687:
        /*0004*/ 	.word	0x00000082


	//----- nvinfo : EIATTR_KPARAM_INFO
	.align		4
.L_688:
        /*0008*/ 	.byte	0x04, 0x17
        /*000a*/ 	.short	(.L_690 - .L_689)
.L_689:
        /*000c*/ 	.word	0x00000000
        /*0010*/ 	.short	0x0001
        /*0012*/ 	.short	0x0008
        /*0014*/ 	.byte	0x00, 0xf0, 0x11, 0x00


	//----- nvinfo : EIATTR_KPARAM_INFO
	.align		4
.L_690:
        /*0018*/ 	.byte	0x04, 0x17
        /*001a*/ 	.short	(.L_692 - .L_691)
.L_691:
        /*001c*/ 	.word	0x00000000
        /*0020*/ 	.short	0x0000
        /*0022*/ 	.short	0x0000
        /*0024*/ 	.byte	0x00, 0xf5, 0x21, 0x00


	//----- nvinfo : EIATTR_SPARSE_MMA_MASK
	.align		4
.L_692:
        /*0028*/ 	.byte	0x03, 0x50
        /*002a*/ 	.short	0x0000


	//----- nvinfo : EIATTR_MAXREG_COUNT
	.align		4
        /*002c*/ 	.byte	0x03, 0x1b
        /*002e*/ 	.short	0x00ff


	//----- nvinfo : EIATTR_MERCURY_ISA_VERSION
	.align		4
        /*0030*/ 	.byte	0x03, 0x5f
        /*0032*/ 	.short	0x0101


	//----- nvinfo : EIATTR_VRC_CTA_INIT_COUNT
	.align		4
        /*0034*/ 	.byte	0x02, 0x4a
	.zero		1
	.zero		1


	//----- nvinfo : EIATTR_EXIT_INSTR_OFFSETS
	.align		4
        /*0038*/ 	.byte	0x04, 0x1c
        /*003a*/ 	.short	(.L_694 - .L_693)


	//   ....[0]....
.L_693:
        /*003c*/ 	.word	0x00000130


	//   ....[1]....
        /*0040*/ 	.word	0x00000610


	//----- nvinfo : EIATTR_CRS_STACK_SIZE
	.align		4
.L_694:
        /*0044*/ 	.byte	0x04, 0x1e
        /*0046*/ 	.short	(.L_696 - .L_695)
.L_695:
        /*0048*/ 	.word	0x00000000


	//----- nvinfo : EIATTR_CBANK_PARAM_SIZE
	.align		4
.L_696:
        /*004c*/ 	.byte	0x03, 0x19
        /*004e*/ 	.short	0x000c


	//----- nvinfo : EIATTR_PARAM_CBANK
	.align		4
        /*0050*/ 	.byte	0x04, 0x0a
        /*0052*/ 	.short	(.L_698 - .L_697)
	.align		4
.L_697:
        /*0054*/ 	.word	index@(.nv.constant0.expm1_f64)
        /*0058*/ 	.short	0x0380
        /*005a*/ 	.short	0x000c


	//----- nvinfo : EIATTR_SW_WAR
	.align		4
.L_698:
        /*005c*/ 	.byte	0x04, 0x36
        /*005e*/ 	.short	(.L_700 - .L_699)
.L_699:
        /*0060*/ 	.word	0x00000008
.L_700:


//--------------------- .nv.info.log1p_f64        --------------------------
	.section	.nv.info.log1p_f64,"",@"SHT_CUDA_INFO"
	.sectionflags	@""
	.align	4


	//----- nvinfo : EIATTR_CUDA_API_VERSION
	.align		4
        /*0000*/ 	.byte	0x04, 0x37
        /*0002*/ 	.short	(.L_702 - .L_701)
.L_701:
        /*0004*/ 	.word	0x00000082


	//----- nvinfo : EIATTR_KPARAM_INFO
	.align		4
.L_702:
        /*0008*/ 	.byte	0x04, 0x17
        /*000a*/ 	.short	(.L_704 - .L_703)
.L_703:
        /*000c*/ 	.word	0x00000000
        /*0010*/ 	.short	0x0001
        /*0012*/ 	.short	0x0008
        /*0014*/ 	.byte	0x00, 0xf0, 0x11, 0x00


	//----- nvinfo : EIATTR_KPARAM_INFO
	.align		4
.L_704:
        /*0018*/ 	.byte	0x04, 0x17
        /*001a*/ 	.short	(.L_706 - .L_705)
.L_705:
        /*001c*/ 	.word	0x00000000
        /*0020*/ 	.short	0x0000
        /*0022*/ 	.short	0x0000
        /*0024*/ 	.byte	0x00, 0xf5, 0x21, 0x00


	//----- nvinfo : EIATTR_SPARSE_MMA_MASK
	.align		4
.L_706:
        /*0028*/ 	.byte	0x03, 0x50
        /*002a*/ 	.short	0x0000


	//----- nvinfo : EIATTR_MAXREG_COUNT
	.align		4
        /*002c*/ 	.byte	0x03, 0x1b
        /*002e*/ 	.short	0x00ff


	//----- nvinfo : EIATTR_MERCURY_ISA_VERSION
	.align		4
        /*0030*/ 	.byte	0x03, 0x5f
        /*0032*/ 	.short	0x0101


	//----- nvinfo : EIATTR_VRC_CTA_INIT_COUNT
	.align		4
        /*0034*/ 	.byte	0x02, 0x4a
	.zero		1
	.zero		1


	//----- nvinfo : EIATTR_EXIT_INSTR_OFFSETS
	.align		4
        /*0038*/ 	.byte	0x04, 0x1c
        /*003a*/ 	.short	(.L_708 - .L_707)


	//   ....[0]....
.L_707:
        /*003c*/ 	.word	0x00000130


	//   ....[1]....
        /*0040*/ 	.word	0x00000a40


	//----- nvinfo : EIATTR_CRS_STACK_SIZE
	.align		4
.L_708:
        /*0044*/ 	.byte	0x04, 0x1e
        /*0046*/ 	.short	(.L_710 - .L_709)
.L_709:
        /*0048*/ 	.word	0x00000000


	//----- nvinfo : EIATTR_CBANK_PARAM_SIZE
	.align		4
.L_710:
        /*004c*/ 	.byte	0x03, 0x19
        /*004e*/ 	.short	0x000c


	//----- nvinfo : EIATTR_PARAM_CBANK
	.align		4
        /*0050*/ 	.byte	0x04, 0x0a
        /*0052*/ 	.short	(.L_712 - .L_711)
	.align		4
.L_711:
        /*0054*/ 	.word	index@(.nv.constant0.log1p_f64)
        /*0058*/ 	.short	0x0380
        /*005a*/ 	.short	0x000c


	//----- nvinfo : EIATTR_SW_WAR
	.align		4
.L_712:
        /*005c*/ 	.byte	0x04, 0x36
        /*005e*/ 	.short	(.L_714 - .L_713)
.L_713:
        /*0060*/ 	.word	0x00000008
.L_714:


//--------------------- .nv.info.cbrt_f64         --------------------------
	.section	.nv.info.cbrt_f64,"",@"SHT_CUDA_INFO"
	.sectionflags	@""
	.align	4


	//----- nvinfo : EIATTR_CUDA_API_VERSION
	.align		4
        /*0000*/ 	.byte	0x04, 0x37
        /*0002*/ 	.short	(.L_716 - .L_715)
.L_715:
        /*0004*/ 	.word	0x00000082


	//----- nvinfo : EIATTR_KPARAM_INFO
	.align		4
.L_716:
        /*0008*/ 	.byte	0x04, 0x17
        /*000a*/ 	.short	(.L_718 - .L_717)
.L_717:
        /*000c*/ 	.word	0x00000000
        /*0010*/ 	.short	0x0001
        /*0012*/ 	.short	0x0008
        /*0014*/ 	.byte	0x00, 0xf0, 0x11, 0x00


	//----- nvinfo : EIATTR_KPARAM_INFO
	.align		4
.L_718:
        /*0018*/ 	.byte	0x04, 0x17
        /*001a*/ 	.short	(.L_720 - .L_719)
.L_719:
        /*001c*/ 	.word	0x00000000
        /*0020*/ 	.short	0x0000
        /*0022*/ 	.short	0x0000
        /*0024*/ 	.byte	0x00, 0xf5, 0x21, 0x00


	//----- nvinfo : EIATTR_SPARSE_MMA_MASK
	.align		4
.L_720:
        /*0028*/ 	.byte	0x03, 0x50
        /*002a*/ 	.short	0x0000


	//----- nvinfo : EIATTR_MAXREG_COUNT
	.align		4
        /*002c*/ 	.byte	0x03, 0x1b
        /*002e*/ 	.short	0x00ff


	//----- nvinfo : EIATTR_MERCURY_ISA_VERSION
	.align		4
        /*0030*/ 	.byte	0x03, 0x5f
        /*0032*/ 	.short	0x0101


	//----- nvinfo : EIATTR_VRC_CTA_INIT_COUNT
	.align		4
        /*0034*/ 	.byte	0x02, 0x4a
	.zero		1
	.zero		1


	//----- nvinfo : EIATTR_EXIT_INSTR_OFFSETS
	.align		4
        /*0038*/ 	.byte	0x04, 0x1c
        /*003a*/ 	.short	(.L_722 - .L_721)


	//   ....[0]....
.L_721:
        /*003c*/ 	.word	0x00000130


	//   ....[1]....
        /*0040*/ 	.word	0x000003d0


	//----- nvinfo : EIATTR_CBANK_PARAM_SIZE
	.align		4
.L_722:
        /*0044*/ 	.byte	0x03, 0x19
        /*0046*/ 	.short	0x000c


	//----- nvinfo : EIATTR_PARAM_CBANK
	.align		4
        /*0048*/ 	.byte	0x04, 0x0a
        /*004a*/ 	.short	(.L_724 - .L_723)
	.align		4
.L_723:
        /*004c*/ 	.word	index@(.nv.constant0.cbrt_f64)
        /*0050*/ 	.short	0x0380
        /*0052*/ 	.short	0x000c


	//----- nvinfo : EIATTR_SW_WAR
	.align		4
.L_724:
        /*0054*/ 	.byte	0x04, 0x36
        /*0056*/ 	.short	(.L_726 - .L_725)
.L_725:
        /*0058*/ 	.word	0x00000008
.L_726:


//--------------------- .nv.info.tanh_f64         --------------------------
	.section	.nv.info.tanh_f64,"",@"SHT_CUDA_INFO"
	.sectionflags	@""
	.align	4


	//----- nvinfo : EIATTR_CUDA_API_VERSION
	.align		4
        /*0000*/ 	.byte	0x04, 0x37
        /*0002*/ 	.short	(.L_728 - .L_727)
.L_727:
        /*0004*/ 	.word	0x00000082


	//----- nvinfo : EIATTR_KPARAM_INFO
	.align		4
.L_728:
        /*0008*/ 	.byte	0x04, 0x17
        /*000a*/ 	.short	(.L_730 - .L_729)
.L_729:
        /*000c*/ 	.word	0x00000000
        /*0010*/ 	.short	0x0001
        /*0012*/ 	.short	0x0008
        /*0014*/ 	.byte	0x00, 0xf0, 0x11, 0x00


	//----- nvinfo : EIATTR_KPARAM_INFO
	.align		4
.L_730:
        /*0018*/ 	.byte	0x04, 0x17
        /*001a*/ 	.short	(.L_732 - .L_731)
.L_731:
        /*001c*/ 	.word	0x00000000
        /*0020*/ 	.short	0x0000
        /*0022*/ 	.short	0x0000
        /*0024*/ 	.byte	0x00, 0xf5, 0x21, 0x00


	//----- nvinfo : EIATTR_SPARSE_MMA_MASK
	.align		4
.L_732:
        /*0028*/ 	.byte	0x03, 0x50
        /*002a*/ 	.short	0x0000


	//----- nvinfo : EIATTR_MAXREG_COUNT
	.align		4
        /*002c*/ 	.byte	0x03, 0x1b
        /*002e*/ 	.short	0x00ff


	//----- nvinfo : EIATTR_MERCURY_ISA_VERSION
	.align		4
        /*0030*/ 	.byte	0x03, 0x5f
        /*0032*/ 	.short	0x0101


	//----- nvinfo : EIATTR_VRC_CTA_INIT_COUNT
	.align		4
        /*0034*/ 	.byte	0x02, 0x4a
	.zero		1
	.zero		1


	//----- nvinfo : EIATTR_EXIT_INSTR_OFFSETS
	.align		4
        /*0038*/ 	.byte	0x04, 0x1c
        /*003a*/ 	.short	(.L_734 - .L_733)


	//   ....[0]....
.L_733:
        /*003c*/ 	.word	0x00000130


	//   ....[1]....
        /*0040*/ 	.word	0x000007d0


	//----- nvinfo : EIATTR_CRS_STACK_SIZE
	.align		4
.L_734:
        /*0044*/ 	.byte	0x04, 0x1e
        /*0046*/ 	.short	(.L_736 - .L_735)
.L_735:
        /*0048*/ 	.word	0x00000000


	//----- nvinfo : EIATTR_CBANK_PARAM_SIZE
	.align		4
.L_736:
        /*004c*/ 	.byte	0x03, 0x19
        /*004e*/ 	.short	0x000c


	//----- nvinfo : EIATTR_PARAM_CBANK
	.align		4
        /*0050*/ 	.byte	0x04, 0x0a
        /*0052*/ 	.short	(.L_738 - .L_737)
	.align		4
.L_737:
        /*0054*/ 	.word	index@(.nv.constant0.tanh_f64)
        /*0058*/ 	.short	0x0380
        /*005a*/ 	.short	0x000c


	//----- nvinfo : EIATTR_SW_WAR
	.align		4
.L_738:
        /*005c*/ 	.byte	0x04, 0x36
        /*005e*/ 	.short	(.L_740 - .L_739)
.L_739:
        /*0060*/ 	.word	0x00000008
.L_740:


//--------------------- .nv.info.sqrt_f64         --------------------------
	.section	.nv.info.sqrt_f64,"",@"SHT_CUDA_INFO"
	.sectionflags	@""
	.align	4


	//----- nvinfo : EIATTR_CUDA_API_VERSION
	.align		4
        /*0000*/ 	.byte	0x04, 0x37
        /*0002*/ 	.short	(.L_742 - .L_741)
.L_741:
        /*0004*/ 	.word	0x00000082


	//----- nvinfo : EIATTR_KPARAM_INFO
	.align		4
.L_742:
        /*0008*/ 	.byte	0x04, 0x17
        /*000a*/ 	.short	(.L_744 - .L_743)
.L_743:
        /*000c*/ 	.word	0x00000000
        /*0010*/ 	.short	0x0001
        /*0012*/ 	.short	0x0008
        /*0014*/ 	.byte	0x00, 0xf0, 0x11, 0x00


	//----- nvinfo : EIATTR_KPARAM_INFO
	.align		4
.L_744:
        /*0018*/ 	.byte	0x04, 0x17
        /*001a*/ 	.short	(.L_746 - .L_745)
.L_745:
        /*001c*/ 	.word	0x00000000
        /*0020*/ 	.short	0x0000
        /*0022*/ 	.short	0x0000
        /*0024*/ 	.byte	0x00, 0xf5, 0x21, 0x00


	//----- nvinfo : EIATTR_SPARSE_MMA_MASK
	.align		4
.L_746:
        /*0028*/ 	.byte	0x03, 0x50
        /*002a*/ 	.short	0x0000


	//----- nvinfo : EIATTR_MAXREG_COUNT
	.align		4
        /*002c*/ 	.byte	0x03, 0x1b
        /*002e*/ 	.short	0x00ff


	//----- nvinfo : EIATTR_MERCURY_ISA_VERSION
	.align		4
        /*0030*/ 	.byte	0x03, 0x5f
        /*0032*/ 	.short	0x0101


	//----- nvinfo : EIATTR_VRC_CTA_INIT_COUNT
	.align		4
        /*0034*/ 	.byte	0x02, 0x4a
	.zero		1
	.zero		1


	//----- nvinfo : EIATTR_EXIT_INSTR_OFFSETS
	.align		4
        /*0038*/ 	.byte	0x04, 0x1c
        /*003a*/ 	.short	(.L_748 - .L_747)


	//   ....[0]....
.L_747:
        /*003c*/ 	.word	0x00000130


	//   ....[1]....
        /*0040*/ 	.word	0x000002d0


	//----- nvinfo : EIATTR_CRS_STACK_SIZE
	.align		4
.L_748:
        /*0044*/ 	.byte	0x04, 0x1e
        /*0046*/ 	.short	(.L_750 - .L_749)
.L_749:
        /*0048*/ 	.word	0x00000000


	//----- nvinfo : EIATTR_CBANK_PARAM_SIZE
	.align		4
.L_750:
        /*004c*/ 	.byte	0x03, 0x19
        /*004e*/ 	.short	0x000c


	//----- nvinfo : EIATTR_PARAM_CBANK
	.align		4
        /*0050*/ 	.byte	0x04, 0x0a
        /*0052*/ 	.short	(.L_752 - .L_751)
	.align		4
.L_751:
        /*0054*/ 	.word	index@(.nv.constant0.sqrt_f64)
        /*0058*/ 	.short	0x0380
        /*005a*/ 	.short	0x000c


	//----- nvinfo : EIATTR_SW_WAR
	.align		4
.L_752:
        /*005c*/ 	.byte	0x04, 0x36
        /*005e*/ 	.short	(.L_754 - .L_753)
.L_753:
        /*0060*/ 	.word	0x00000008
.L_754:


//--------------------- .nv.info.log2_f64         --------------------------
	.section	.nv.info.log2_f64,"",@"SHT_CUDA_INFO"
	.sectionflags	@""
	.align	4


	//----- nvinfo : EIATTR_CUDA_API_VERSION
	.align		4
        /*0000*/ 	.byte	0x04, 0x37
        /*0002*/ 	.short	(.L_756 - .L_755)
.L_755:
        /*0004*/ 	.word	0x00000082


	//----- nvinfo : EIATTR_KPARAM_INFO
	.align		4
.L_756:
        /*0008*/ 	.byte	0x04, 0x17
        /*000a*/ 	.short	(.L_758 - .L_757)
.L_757:
        /*000c*/ 	.word	0x00000000
        /*0010*/ 	.short	0x0001
        /*0012*/ 	.short	0x0008
        /*0014*/ 	.byte	0x00, 0xf0, 0x11, 0x00


	//----- nvinfo : EIATTR_KPARAM_INFO
	.align		4
.L_758:
        /*0018*/ 	.byte	0x04, 0x17
        /*001a*/ 	.short	(.L_760 - .L_759)
.L_759:
        /*001c*/ 	.word	0x00000000
        /*0020*/ 	.short	0x0000
        /*0022*/ 	.short	0x0000
        /*0024*/ 	.byte	0x00, 0xf5, 0x21, 0x00


	//----- nvinfo : EIATTR_SPARSE_MMA_MASK
	.align		4
.L_760:
        /*0028*/ 	.byte	0x03, 0x50
        /*002a*/ 	.short	0x0000


	//----- nvinfo : EIATTR_MAXREG_COUNT
	.align		4
        /*002c*/ 	.byte	0x03, 0x1b
        /*002e*/ 	.short	0x00ff


	//----- nvinfo : EIATTR_MERCURY_ISA_VERSION
	.align		4
        /*0030*/ 	.byte	0x03, 0x5f
        /*0032*/ 	.short	0x0101


	//----- nvinfo : EIATTR_VRC_CTA_INIT_COUNT
	.align		4
        /*0034*/ 	.byte	0x02, 0x4a
	.zero		1
	.zero		1


	//----- nvinfo : EIATTR_EXIT_INSTR_OFFSETS
	.align		4
        /*0038*/ 	.byte	0x04, 0x1c
        /*003a*/ 	.short	(.L_762 - .L_761)


	//   ....[0]....
.L_761:
        /*003c*/ 	.word	0x00000130


	//   ....[1]....
        /*0040*/ 	.word	0x00000730


	//----- nvinfo : EIATTR_CRS_STACK_SIZE
	.align		4
.L_762:
        /*0044*/ 	.byte	0x04, 0x1e
        /*0046*/ 	.short	(.L_764 - .L_763)
.L_763:
        /*0048*/ 	.word	0x00000000


	//----- nvinfo : EIATTR_CBANK_PARAM_SIZE
	.align		4
.L_764:
        /*004c*/ 	.byte	0x03, 0x19
        /*004e*/ 	.short	0x000c


	//----- nvinfo : EIATTR_PARAM_CBANK
	.align		4
        /*0050*/ 	.byte	0x04, 0x0a
        /*0052*/ 	.short	(.L_766 - .L_765)
	.align		4
.L_765:
        /*0054*/ 	.word	index@(.nv.constant0.log2_f64)
        /*0058*/ 	.short	0x0380
        /*005a*/ 	.short	0x000c


	//----- nvinfo : EIATTR_SW_WAR
	.align		4
.L_766:
        /*005c*/ 	.byte	0x04, 0x36
        /*005e*/ 	.short	(.L_768 - .L_767)
.L_767:
        /*0060*/ 	.word	0x00000008
.L_768:


//--------------------- .nv.info.ln_f64           --------------------------
	.section	.nv.info.ln_f64,"",@"SHT_CUDA_INFO"
	.sectionflags	@""
	.align	4


	//----- nvinfo : EIATTR_CUDA_API_VERSION
	.align		4
        /*0000*/ 	.byte	0x04, 0x37
        /*0002*/ 	.short	(.L_770 - .L_769)
.L_769:
        /*0004*/ 	.word	0x00000082


	//----- nvinfo : EIATTR_KPARAM_INFO
	.align		4
.L_770:
        /*0008*/ 	.byte	0x04, 0x17
        /*000a*/ 	.short	(.L_772 - .L_771)
.L_771:
        /*000c*/ 	.word	0x00000000
        /*0010*/ 	.short	0x0001
        /*0012*/ 	.short	0x0008
        /*0014*/ 	.byte	0x00, 0xf0, 0x11, 0x00


	//----- nvinfo : EIATTR_KPARAM_INFO
	.align		4
.L_772:
        /*0018*/ 	.byte	0x04, 0x17
        /*001a*/ 	.short	(.L_774 - .L_773)
.L_773:
        /*001c*/ 	.word	0x00000000
        /*0020*/ 	.short	0x0000
        /*0022*/ 	.short	0x0000
        /*0024*/ 	.byte	0x00, 0xf5, 0x21, 0x00


	//----- nvinfo : EIATTR_SPARSE_MMA_MASK
	.align		4
.L_774:
        /*0028*/ 	.byte	0x03, 0x50
        /*002a*/ 	.short	0x0000


	//----- nvinfo : EIATTR_MAXREG_COUNT
	.align		4
        /*002c*/ 	.byte	0x03, 0x1b
        /*002e*/ 	.short	0x00ff


	//----- nvinfo : EIATTR_MERCURY_ISA_VERSION
	.align		4
        /*0030*/ 	.byte	0x03, 0x5f
        /*0032*/ 	.short	0x0101


	//----- nvinfo : EIATTR_VRC_CTA_INIT_COUNT
	.align		4
        /*0034*/ 	.byte	0x02, 0x4a
	.zero		1
	.zero		1


	//----- nvinfo : EIATTR_EXIT_INSTR_OFFSETS
	.align		4
        /*0038*/ 	.byte	0x04, 0x1c
        /*003a*/ 	.short	(.L_776 - .L_775)


	//   ....[0]....
.L_775:
        /*003c*/ 	.word	0x00000130


	//   ....[1]....
        /*0040*/ 	.word	0x000006d0


	//----- nvinfo : EIATTR_CRS_STACK_SIZE
	.align		4
.L_776:
        /*0044*/ 	.byte	0x04, 0x1e
        /*0046*/ 	.short	(.L_778 - .L_777)
.L_777:
        /*0048*/ 	.word	0x00000000


	//----- nvinfo : EIATTR_CBANK_PARAM_SIZE
	.align		4
.L_778:
        /*004c*/ 	.byte	0x03, 0x19
        /*004e*/ 	.short	0x000c


	//----- nvinfo : EIATTR_PARAM_CBANK
	.align		4
        /*0050*/ 	.byte	0x04, 0x0a
        /*0052*/ 	.short	(.L_780 - .L_779)
	.align		4
.L_779:
        /*0054*/ 	.word	index@(.nv.constant0.ln_f64)
        /*0058*/ 	.short	0x0380
        /*005a*/ 	.short	0x000c


	//----- nvinfo : EIATTR_SW_WAR
	.align		4
.L_780:
        /*005c*/ 	.byte	0x04, 0x36
        /*005e*/ 	.short	(.L_782 - .L_781)
.L_781:
        /*0060*/ 	.word	0x00000008
.L_782:


//--------------------- .nv.info.exp_f64          --------------------------
	.section	.nv.info.exp_f64,"",@"SHT_CUDA_INFO"
	.sectionflags	@""
	.align	4


	//----- nvinfo : EIATTR_CUDA_API_VERSION
	.align		4
        /*0000*/ 	.byte	0x04, 0x37
        /*0002*/ 	.short	(.L_784 - .L_783)
.L_783:
        /*0004*/ 	.word	0x00000082


	//----- nvinfo : EIATTR_KPARAM_INFO
	.align		4
.L_784:
        /*0008*/ 	.byte	0x04, 0x17
        /*000a*/ 	.short	(.L_786 - .L_785)
.L_785:
        /*000c*/ 	.word	0x00000000
        /*0010*/ 	.short	0x0001
        /*0012*/ 	.short	0x0008
        /*0014*/ 	.byte	0x00, 0xf0, 0x11, 0x00


	//----- nvinfo : EIATTR_KPARAM_INFO
	.align		4
.L_786:
        /*0018*/ 	.byte	0x04, 0x17
        /*001a*/ 	.short	(.L_788 - .L_787)
.L_787:
        /*001c*/ 	.word	0x00000000
        /*0020*/ 	.short	0x0000
        /*0022*/ 	.short	0x0000
        /*0024*/ 	.byte	0x00, 0xf5, 0x21, 0x00


	//----- nvinfo : EIATTR_SPARSE_MMA_MASK
	.align		4
.L_788:
        /*0028*/ 	.byte	0x03, 0x50
        /*002a*/ 	.short	0x0000


	//----- nvinfo : EIATTR_MAXREG_COUNT
	.align		4
        /*002c*/ 	.byte	0x03, 0x1b
        /*002e*/ 	.short	0x00ff


	//----- nvinfo : EIATTR_MERCURY_ISA_VERSION
	.align		4
        /*0030*/ 	.byte	0x03, 0x5f
        /*0032*/ 	.short	0x0101


	//----- nvinfo : EIATTR_VRC_CTA_INIT_COUNT
	.align		4
        /*0034*/ 	.byte	0x02, 0x4a
	.zero		1
	.zero		1


	//----- nvinfo : EIATTR_EXIT_INSTR_OFFSETS
	.align		4
        /*0038*/ 	.byte	0x04, 0x1c
        /*003a*/ 	.short	(.L_790 - .L_789)


	//   ....[0]....
.L_789:
        /*003c*/ 	.word	0x00000130


	//   ....[1]....
        /*0040*/ 	.word	0x00000540


	//----- nvinfo : EIATTR_CRS_STACK_SIZE
	.align		4
.L_790:
        /*0044*/ 	.byte	0x04, 0x1e
        /*0046*/ 	.short	(.L_792 - .L_791)
.L_791:
        /*0048*/ 	.word	0x00000000


	//----- nvinfo : EIATTR_CBANK_PARAM_SIZE
	.align		4
.L_792:
        /*004c*/ 	.byte	0x03, 0x19
        /*004e*/ 	.short	0x000c


	//----- nvinfo : EIATTR_PARAM_CBANK
	.align		4
        /*0050*/ 	.byte	0x04, 0x0a
        /*0052*/ 	.short	(.L_794 - .L_793)
	.align		4
.L_793:
        /*0054*/ 	.word	index@(.nv.constant0.exp_f64)
        /*0058*/ 	.short	0x0380
        /*005a*/ 	.short	0x000c


	//----- nvinfo : EIATTR_SW_WAR
	.align		4
.L_794:
        /*005c*/ 	.byte	0x04, 0x36
        /*005e*/ 	.short	(.L_796 - .L_795)
.L_795:
        /*0060*/ 	.word	0x00000008
.L_796:


//--------------------- .nv.info.sin_f64          --------------------------
	.section	.nv.info.sin_f64,"",@"SHT_CUDA_INFO"
	.sectionflags	@""
	.align	4


	//----- nvinfo : EIATTR_CUDA_API_VERSION
	.align		4
        /*0000*/ 	.byte	0x04, 0x37
        /*0002*/ 	.short	(.L_798 - .L_797)
.L_797:
        /*0004*/ 	.word	0x00000082


	//----- nvinfo : EIATTR_KPARAM_INFO
	.align		4
.L_798:
        /*0008*/ 	.byte	0x04, 0x17
        /*000a*/ 	.short	(.L_800 - .L_799)
.L_799:
        /*000c*/ 	.word	0x00000000
        /*0010*/ 	.short	0x0001
        /*0012*/ 	.short	0x0008
        /*0014*/ 	.byte	0x00, 0xf0, 0x11, 0x00


	//----- nvinfo : EIATTR_KPARAM_INFO
	.align		4
.L_800:
        /*0018*/ 	.byte	0x04, 0x17
        /*001a*/ 	.short	(.L_802 - .L_801)
.L_801:
        /*001c*/ 	.word	0x00000000
        /*0020*/ 	.short	0x0000
        /*0022*/ 	.short	0x0000
        /*0024*/ 	.byte	0x00, 0xf5, 0x21, 0x00


	//----- nvinfo : EIATTR_SPARSE_MMA_MASK
	.align		4
.L_802:
        /*0028*/ 	.byte	0x03, 0x50
        /*002a*/ 	.short	0x0000


	//----- nvinfo : EIATTR_MAXREG_COUNT
	.align		4
        /*002c*/ 	.byte	0x03, 0x1b
        /*002e*/ 	.short	0x00ff


	//----- nvinfo : EIATTR_MERCURY_ISA_VERSION
	.align		4
        /*0030*/ 	.byte	0x03, 0x5f
        /*0032*/ 	.short	0x0101


	//----- nvinfo : EIATTR_VRC_CTA_INIT_COUNT
	.align		4
        /*0034*/ 	.byte	0x02, 0x4a
	.zero		1
	.zero		1


	//----- nvinfo : EIATTR_EXIT_INSTR_OFFSETS
	.align		4
        /*0038*/ 	.byte	0x04, 0x1c
        /*003a*/ 	.short	(.L_804 - .L_803)


	//   ....[0]....
.L_803:
        /*003c*/ 	.word	0x00000140


	//   ....[1]....
        /*0040*/ 	.word	0x000004f0


	//----- nvinfo : EIATTR_CRS_STACK_SIZE
	.align		4
.L_804:
        /*0044*/ 	.byte	0x04, 0x1e
        /*0046*/ 	.short	(.L_806 - .L_805)
.L_805:
        /*0048*/ 	.word	0x00000000


	//----- nvinfo : EIATTR_CBANK_PARAM_SIZE
	.align		4
.L_806:
        /*004c*/ 	.byte	0x03, 0x19
        /*004e*/ 	.short	0x000c


	//----- nvinfo : EIATTR_PARAM_CBANK
	.align		4
        /*0050*/ 	.byte	0x04, 0x0a
        /*0052*/ 	.short	(.L_808 - .L_807)
	.align		4
.L_807:
        /*0054*/ 	.word	index@(.nv.constant0.sin_f64)
        /*0058*/ 	.short	0x0380
        /*005a*/ 	.short	0x000c


	//----- nvinfo : EIATTR_SW_WAR
	.align		4
.L_808:
        /*005c*/ 	.byte	0x04, 0x36
        /*005e*/ 	.short	(.L_810 - .L_809)
.L_809:
        /*0060*/ 	.word	0x00000008
.L_810:


//--------------------- .nv.info.cos_f64          --------------------------
	.section	.nv.info.cos_f64,"",@"SHT_CUDA_INFO"
	.sectionflags	@""
	.align	4


	//----- nvinfo : EIATTR_CUDA_API_VERSION
	.align		4
        /*0000*/ 	.byte	0x04, 0x37
        /*0002*/ 	.short	(.L_812 - .L_811)
.L_811:
        /*0004*/ 	.word	0x00000082


	//----- nvinfo : EIATTR_KPARAM_INFO
	.align		4
.L_812:
        /*0008*/ 	.byte	0x04, 0x17
        /*000a*/ 	.short	(.L_814 - .L_813)
.L_813:
        /*000c*/ 	.word	0x00000000
        /*0010*/ 	.short	0x0001
        /*0012*/ 	.short	0x0008
        /*0014*/ 	.byte	0x00, 0xf0, 0x11, 0x00


	//----- nvinfo : EIATTR_KPARAM_INFO
	.align		4
.L_814:
        /*0018*/ 	.byte	0x04, 0x17
        /*001a*/ 	.short	(.L_816 - .L_815)
.L_815:
        /*001c*/ 	.word	0x00000000
        /*0020*/ 	.short	0x0000
        /*0022*/ 	.short	0x0000
        /*0024*/ 	.byte	0x00, 0xf5, 0x21, 0x00


	//----- nvinfo : EIATTR_SPARSE_MMA_MASK
	.align		4
.L_816:
        /*0028*/ 	.byte	0x03, 0x50
        /*002a*/ 	.short	0x0000


	//----- nvinfo : EIATTR_MAXREG_COUNT
	.align		4
        /*002c*/ 	.byte	0x03, 0x1b
        /*002e*/ 	.short	0x00ff


	//----- nvinfo : EIATTR_MERCURY_ISA_VERSION
	.align		4
        /*0030*/ 	.byte	0x03, 0x5f
        /*0032*/ 	.short	0x0101


	//----- nvinfo : EIATTR_VRC_CTA_INIT_COUNT
	.align		4
        /*0034*/ 	.byte	0x02, 0x4a
	.zero		1
	.zero		1


	//----- nvinfo : EIATTR_EXIT_INSTR_OFFSETS
	.align		4
        /*0038*/ 	.byte	0x04, 0x1c
        /*003a*/ 	.short	(.L_818 - .L_817)


	//   ....[0]....
.L_817:
        /*003c*/ 	.word	0x00000140


	//   ....[1]....
        /*0040*/ 	.word	0x00000520


	//----- nvinfo : EIATTR_CRS_STACK_SIZE
	.align		4
.L_818:
        /*0044*/ 	.byte	0x04, 0x1e
        /*0046*/ 	.short	(.L_820 - .L_819)
.L_819:
        /*0048*/ 	.word	0x00000000


	//----- nvinfo : EIATTR_CBANK_PARAM_SIZE
	.align		4
.L_820:
        /*004c*/ 	.byte	0x03, 0x19
        /*004e*/ 	.short	0x000c


	//----- nvinfo : EIATTR_PARAM_CBANK
	.align		4
        /*0050*/ 	.byte	0x04, 0x0a
        /*0052*/ 	.short	(.L_822 - .L_821)
	.align		4
.L_821:
        /*0054*/ 	.word	index@(.nv.constant0.cos_f64)
        /*0058*/ 	.short	0x0380
        /*005a*/ 	.short	0x000c


	//----- nvinfo : EIATTR_SW_WAR
	.align		4
.L_822:
        /*005c*/ 	.byte	0x04, 0x36
        /*005e*/ 	.short	(.L_824 - .L_823)
.L_823:
        /*0060*/ 	.word	0x00000008
.L_824:


//--------------------- .nv.callgraph             --------------------------
	.section	.nv.callgraph,"",@"SHT_CUDA_CALLGRAPH"
	.align	4
	.sectionentsize	8
	.align		4
        /*0000*/ 	.word	0x00000000
	.align		4
        /*0004*/ 	.word	0xffffffff
	.align		4
        /*0008*/ 	.word	0x00000000
	.align		4
        /*000c*/ 	.word	0xfffffffe
	.align		4
        /*0010*/ 	.word	0x00000000
	.align		4
        /*0014*/ 	.word	0xfffffffd
	.align		4
        /*0018*/ 	.word	0x00000000
	.align		4
        /*001c*/ 	.word	0xfffffffc


//--------------------- .nv.constant4             --------------------------
	.section	.nv.constant4,"a",@progbits
	.align	8
	.align		8
.nv.constant4:
        /*0000*/ 	.dword	__cudart_i2opi_f
	.align		8
        /*0008*/ 	.dword	__cudart_i2opi_d
	.align		8
        /*0010*/ 	.dword	__cudart_sin_cos_coeffs


//--------------------- .text.invsqrt_f32         --------------------------
	.section	.text.invsqrt_f32,"ax",@progbits
	.align	128
        .global         invsqrt_f32
        .type           invsqrt_f32,@function
        .size           invsqrt_f32,(.L_x_172 - invsqrt_f32)
        .other          invsqrt_f32,@"STO_CUDA_ENTRY STV_DEFAULT"
invsqrt_f32:
.text.invsqrt_f32:
[----:B------:R-:W-:Y:S08]  /*0000*/  LDC R1, c[0x0][0x37c] ;  /* 0x0000df00ff017b82 */ /* 0x000ff00000000800 */
[----:B------:R-:W-:Y:S01]  /*0010*/  S2UR UR4, SR_CTAID.Y ;  /* 0x00000000000479c3 */ /* 0x000fe20000002600 */
[----:B------:R-:W0:Y:S01]  /*0020*/  S2R R3, SR_TID.Z ;  /* 0x0000000000037919 */ /* 0x000e220000002300 */
[----:B------:R-:W1:Y:S01]  /*0030*/  LDCU UR6, c[0x0][0x370] ;  /* 0x00006e00ff0677ac */ /* 0x000e620008000800 */
[----:B------:R-:W2:Y:S01]  /*0040*/  S2R R5, SR_TID.Y ;  /* 0x0000000000057919 */ /* 0x000ea20000002200 */
[----:B------:R-:W3:Y:S04]  /*0050*/  LDCU UR7, c[0x0][0x374] ;  /* 0x00006e80ff0777ac */ /* 0x000ee80008000800 */
[----:B------:R-:W3:Y:S01]  /*0060*/  S2UR UR8, SR_CTAID.Z ;  /* 0x00000000000879c3 */ /* 0x000ee20000002700 */
[----:B------:R-:W4:Y:S01]  /*0070*/  S2R R7, SR_TID.X ;  /* 0x0000000000077919 */ /* 0x000f220000002100 */
[----:B------:R-:W4:Y:S01]  /*0080*/  LDCU UR9, c[0x0][0x360] ;  /* 0x00006c00ff0977ac */ /* 0x000f220008000800 */
[----:B------:R-:W2:Y:S05]  /*0090*/  LDCU UR10, c[0x0][0x364] ;  /* 0x00006c80ff0a77ac */ /* 0x000eaa0008000800 */
[----:B------:R-:W1:Y:S08]  /*00a0*/  S2UR UR5, SR_CTAID.X ;  /* 0x00000000000579c3 */ /* 0x000e700000002500 */
[----:B------:R-:W0:Y:S01]  /*00b0*/  LDC R0, c[0x0][0x368] ;  /* 0x0000da00ff007b82 */ /* 0x000e220000000800 */
[----:B---3--:R-:W-:-:S04]  /*00c0*/  UIMAD UR4, UR7, UR8, UR4 ;  /* 0x00000008070472a4 */ /* 0x008fc8000f8e0204 */
[----:B-1----:R-:W-:Y:S01]  /*00d0*/  UIMAD UR4, UR4, UR6, UR5 ;  /* 0x00000006040472a4 */ /* 0x002fe2000f8e0205 */
[----:B------:R-:W1:Y:S05]  /*00e0*/  LDCU UR5, c[0x0][0x388] ;  /* 0x00007100ff0577ac */ /* 0x000e6a0008000800 */
[----:B0-----:R-:W-:-:S04]  /*00f0*/  IMAD R0, R0, UR4, R3 ;  /* 0x0000000400007c24 */ /* 0x001fc8000f8e0203 */
[----:B--2---:R-:W-:-:S04]  /*0100*/  IMAD R0, R0, UR10, R5 ;  /* 0x0000000a00007c24 */ /* 0x004fc8000f8e0205 */
[----:B----4-:R-:W-:-:S05]  /*0110*/  IMAD R3, R0, UR9, R7 ;  /* 0x0000000900037c24 */ /* 0x010fca000f8e0207 */
[----:B-1----:R-:W-:-:S13]  /*0120*/  ISETP.GE.AND P0, PT, R3, UR5, PT ;  /* 0x0000000503007c0c */ /* 0x002fda000bf06270 */
[----:B------:R-:W-:Y:S05]  /*0130*/  @P0 EXIT ;  /* 0x000000000000094d */ /* 0x000fea0003800000 */
[----:B------:R-:W0:Y:S01]  /*0140*/  LDC.64 R4, c[0x0][0x380] ;  /* 0x0000e000ff047b82 */ /* 0x000e220000000a00 */
[----:B------:R-:W1:Y:S01]  /*0150*/  LDCU.64 UR4, c[0x0][0x358] ;  /* 0x00006b00ff0477ac */ /* 0x000e620008000a00 */
[----:B0-----:R-:W-:-:S05]  /*0160*/  IMAD.WIDE R4, R3, 0x4, R4 ;  /* 0x0000000403047825 */ /* 0x001fca00078e0204 */
[----:B-1----:R-:W2:Y:S01]  /*0170*/  LDG.E R0, desc[UR4][R4.64] ;  /* 0x0000000404007981 */ /* 0x002ea2000c1e1900 */
[----:B------:R-:W-:Y:S01]  /*0180*/  BSSY.RECONVERGENT B0, `(.L_x_0) ;  /* 0x000000d000007945 */ /* 0x000fe20003800200 */
[----:B--2---:R-:W-:Y:S01]  /*0190*/  VIADD R2, R0, 0xf3000000 ;  /* 0xf300000000027836 */ /* 0x004fe20000000000 */
[----:B------:R0:W1:Y:S04]  /*01a0*/  MUFU.RSQ R3, R0 ;  /* 0x0000000000037308 */ /* 0x0000680000001400 */
[----:B------:R-:W-:-:S13]  /*01b0*/  ISETP.GT.U32.AND P0, PT, R2, 0x727fffff, PT ;  /* 0x727fffff0200780c */ /* 0x000fda0003f04070 */
[----:B01----:R-:W-:Y:S05]  /*01c0*/  @!P0 BRA `(.L_x_1) ;  /* 0x0000000000108947 */ /* 0x003fea0003800000 */
[----:B------:R-:W-:-:S07]  /*01d0*/  MOV R9, 0x1f0 ;  /* 0x000001f000097802 */ /* 0x000fce0000000f00 */
[----:B------:R-:W-:Y:S05]  /*01e0*/  CALL.REL.NOINC `($__internal_1_$__cuda_sm20_sqrt_rn_f32_slowpath) ;  /* 0x0000000400287944 */ /* 0x000fea0003c00000 */
[----:B------:R-:W-:Y:S01]  /*01f0*/  IMAD.MOV.U32 R2, RZ, RZ, R0 ;  /* 0x000000ffff027224 */ /* 0x000fe200078e0000 */
[----:B------:R-:W-:Y:S06]  /*0200*/  BRA `(.L_x_2) ;  /* 0x0000000000107947 */ /* 0x000fec0003800000 */
.L_x_1:
[----:B------:R-:W-:Y:S01]  /*0210*/  FMUL.FTZ R7, R0, R3 ;  /* 0x0000000300077220 */ /* 0x000fe20000410000 */
[----:B------:R-:W-:-:S03]  /*0220*/  FMUL.FTZ R2, R3, 0.5 ;  /* 0x3f00000003027820 */ /* 0x000fc60000410000 */
[----:B------:R-:W-:-:S04]  /*0230*/  FFMA R0, -R7, R7, R0 ;  /* 0x0000000707007223 */ /* 0x000fc80000000100 */
[----:B------:R-:W-:-:S07]  /*0240*/  FFMA R2, R0, R2, R7 ;  /* 0x0000000200027223 */ /* 0x000fce0000000007 */
.L_x_2:
[----:B------:R-:W-:Y:S05]  /*0250*/  BSYNC.RECONVERGENT B0 ;  /* 0x0000000000007941 */ /* 0x000fea0003800200 */
.L_x_0:
[----:B------:R-:W-:Y:S01]  /*0260*/  IADD3 R0, PT, PT, R2, 0x1800000, RZ ;  /* 0x0180000002007810 */ /* 0x000fe20007ffe0ff */
[----:B------:R-:W-:Y:S03]  /*0270*/  BSSY.RECONVERGENT B0, `(.L_x_3) ;  /* 0x000000b000007945 */ /* 0x000fe60003800200 */
[----:B------:R-:W-:-:S04]  /*0280*/  LOP3.LUT R0, R0, 0x7f800000, RZ, 0xc0, !PT ;  /* 0x7f80000000007812 */ /* 0x000fc800078ec0ff */
[----:B------:R-:W-:-:S13]  /*0290*/  ISETP.GT.U32.AND P0, PT, R0, 0x1ffffff, PT ;  /* 0x01ffffff0000780c */ /* 0x000fda0003f04070 */
[----:B------:R-:W-:Y:S05]  /*02a0*/  @P0 BRA `(.L_x_4) ;  /* 0x00000000000c0947 */ /* 0x000fea0003800000 */
[----:B------:R-:W-:-:S07]  /*02b0*/  MOV R6, 0x2d0 ;  /* 0x000002d000067802 */ /* 0x000fce0000000f00 */
[----:B------:R-:W-:Y:S05]  /*02c0*/  CALL.REL.NOINC `($__internal_0_$__cuda_sm20_rcp_rn_f32_slowpath) ;  /* 0x0000000000207944 */ /* 0x000fea0003c00000 */
[----:B------:R-:W-:Y:S05]  /*02d0*/  BRA `(.L_x_5) ;  /* 0x0000000000107947 */ /* 0x000fea0003800000 */
.L_x_4:
[----:B------:R-:W0:Y:S02]  /*02e0*/  MUFU.RCP R3, R2 ;  /* 0x0000000200037308 */ /* 0x000e240000001000 */
[----:B0-----:R-:W-:-:S04]  /*02f0*/  FFMA R0, R3, R2, -1 ;  /* 0xbf80000003007423 */ /* 0x001fc80000000002 */
[----:B------:R-:W-:-:S04]  /*0300*/  FADD.FTZ R0, -R0, -RZ ;  /* 0x800000ff00007221 */ /* 0x000fc80000010100 */
[----:B------:R-:W-:-:S07]  /*0310*/  FFMA R3, R3, R0, R3 ;  /* 0x0000000003037223 */ /* 0x000fce0000000003 */
.L_x_5:
[----:B------:R-:W-:Y:S05]  /*0320*/  BSYNC.RECONVERGENT B0 ;  /* 0x0000000000007941 */ /* 0x000fea0003800200 */
.L_x_3:
[----:B------:R-:W-:Y:S01]  /*0330*/  STG.E desc[UR4][R4.64], R3 ;  /* 0x0000000304007986 */ /* 0x000fe2000c101904 */
[----:B------:R-:W-:Y:S05]  /*0340*/  EXIT ;  /* 0x000000000000794d */ /* 0x000fea0003800000 */
        .weak           $__internal_0_$__cuda_sm20_rcp_rn_f32_slowpath
        .type           $__internal_0_$__cuda_sm20_rcp_rn_f32_slowpath,@function
        .size           $__internal_0_$__cuda_sm20_rcp_rn_f32_slowpath,($__internal_1_$__cuda_sm20_sqrt_rn_f32_slowpath - $__internal_0_$__cuda_sm20_rcp_rn_f32_slowpath)
$__internal_0_$__cuda_sm20_rcp_rn_f32_slowpath:
[----:B------:R-:W-:Y:S01]  /*0350*/  IMAD.SHL.U32 R0, R2, 0x2, RZ ;  /* 0x0000000202007824 */ /* 0x000fe200078e00ff */
[----:B------:R-:W-:Y:S04]  /*0360*/  BSSY.RECONVERGENT B1, `(.L_x_6) ;  /* 0x0000030000017945 */ /* 0x000fe80003800200 */
[----:B------:R-:W-:-:S04]  /*0370*/  SHF.R.U32.HI R9, RZ, 0x18, R0 ;  /* 0x00000018ff097819 */ /* 0x000fc80000011600 */
[----:B------:R-:W-:-:S13]  /*0380*/  ISETP.NE.U32.AND P0, PT, R9, RZ, PT ;  /* 0x000000ff0900720c */ /* 0x000fda0003f05070 */
[----:B------:R-:W-:Y:S05]  /*0390*/  @P0 BRA `(.L_x_7) ;  /* 0x0000000000280947 */ /* 0x000fea0003800000 */
[----:B------:R-:W-:-:S04]  /*03a0*/  SHF.L.U32 R0, R2, 0x1, RZ ;  /* 0x0000000102007819 */ /* 0x000fc800000006ff */
[----:B------:R-:W-:-:S13]  /*03b0*/  ISETP.NE.AND P0, PT, R0, RZ, PT ;  /* 0x000000ff0000720c */ /* 0x000fda0003f05270 */
[----:B------:R-:W-:Y:S01]  /*03c0*/  @P0 FFMA R7, R2, 1.84467440737095516160e+19, RZ ;  /* 0x5f80000002070823 */ /* 0x000fe200000000ff */
[----:B------:R-:W-:Y:S08]  /*03d0*/  @!P0 MUFU.RCP R3, R2 ;  /* 0x0000000200038308 */ /* 0x000ff00000001000 */
[----:B------:R-:W0:Y:S02]  /*03e0*/  @P0 MUFU.RCP R0, R7 ;  /* 0x0000000700000308 */ /* 0x000e240000001000 */
[----:B0-----:R-:W-:-:S04]  /*03f0*/  @P0 FFMA R8, R7, R0, -1 ;  /* 0xbf80000007080423 */ /* 0x001fc80000000000 */
[----:B------:R-:W-:-:S04]  /*0400*/  @P0 FADD.FTZ R9, -R8, -RZ ;  /* 0x800000ff08090221 */ /* 0x000fc80000010100 */
[----:B------:R-:W-:-:S04]  /*0410*/  @P0 FFMA R0, R0, R9, R0 ;  /* 0x0000000900000223 */ /* 0x000fc80000000000 */
[----:B------:R-:W-:Y:S01]  /*0420*/  @P0 FFMA R3, R0, 1.84467440737095516160e+19, RZ ;  /* 0x5f80000000030823 */ /* 0x000fe200000000ff */
[----:B------:R-:W-:Y:S06]  /*0430*/  BRA `(.L_x_8) ;  /* 0x0000000000887947 */ /* 0x000fec0003800000 */
.L_x_7:
[----:B------:R-:W-:-:S05]  /*0440*/  VIADD R11, R9, 0xffffff03 ;  /* 0xffffff03090b7836 */ /* 0x000fca0000000000 */
[----:B------:R-:W-:-:S13]  /*0450*/  ISETP.GT.U32.AND P0, PT, R11, 0x1, PT ;  /* 0x000000010b00780c */ /* 0x000fda0003f04070 */
[----:B------:R-:W-:Y:S05]  /*0460*/  @P0 BRA `(.L_x_9) ;  /* 0x0000000000780947 */ /* 0x000fea0003800000 */
[----:B------:R-:W-:Y:S01]  /*0470*/  LOP3.LUT R0, R2, 0x7fffff, RZ, 0xc0, !PT ;  /* 0x007fffff02007812 */ /* 0x000fe200078ec0ff */
[----:B------:R-:W-:-:S03]  /*0480*/  HFMA2 R10, -RZ, RZ, 0, 1.78813934326171875e-07 ;  /* 0x00000003ff0a7431 */ /* 0x000fc600000001ff */
[----:B------:R-:W-:-:S04]  /*0490*/  LOP3.LUT R0, R0, 0x3f800000, RZ, 0xfc, !PT ;  /* 0x3f80000000007812 */ /* 0x000fc800078efcff */
[----:B------:R-:W0:Y:S01]  /*04a0*/  MUFU.RCP R3, R0 ;  /* 0x0000000000037308 */ /* 0x000e220000001000 */
[----:B------:R-:W-:Y:S01]  /*04b0*/  SHF.L.U32 R10, R10, R11, RZ ;  /* 0x0000000b0a0a7219 */ /* 0x000fe200000006ff */
[----:B0-----:R-:W-:-:S04]  /*04c0*/  FFMA R7, R0, R3, -1 ;  /* 0xbf80000000077423 */ /* 0x001fc80000000003 */
[----:B------:R-:W-:-:S04]  /*04d0*/  FADD.FTZ R8, -R7, -RZ ;  /* 0x800000ff07087221 */ /* 0x000fc80000010100 */
[CCC-:B------:R-:W-:Y:S01]  /*04e0*/  FFMA.RM R7, R3.reuse, R8.reuse, R3.reuse ;  /* 0x0000000803077223 */ /* 0x1c0fe20000004003 */
[----:B------:R-:W-:-:S04]  /*04f0*/  FFMA.RP R8, R3, R8, R3 ;  /* 0x0000000803087223 */ /* 0x000fc80000008003 */
[C---:B------:R-:W-:Y:S02]  /*0500*/  LOP3.LUT R3, R7.reuse, 0x7fffff, RZ, 0xc0, !PT ;  /* 0x007fffff07037812 */ /* 0x040fe400078ec0ff */
[----:B------:R-:W-:Y:S02]  /*0510*/  FSETP.NEU.FTZ.AND P0, PT, R7, R8, PT ;  /* 0x000000080700720b */ /* 0x000fe40003f1d000 */
[----:B------:R-:W-:Y:S02]  /*0520*/  LOP3.LUT R3, R3, 0x800000, RZ, 0xfc, !PT ;  /* 0x0080000003037812 */ /* 0x000fe400078efcff */
[----:B------:R-:W-:Y:S02]  /*0530*/  SEL R7, RZ, 0xffffffff, !P0 ;  /* 0xffffffffff077807 */ /* 0x000fe40004000000 */
[----:B------:R-:W-:-:S03]  /*0540*/  LOP3.LUT R10, R10, R3, RZ, 0xc0, !PT ;  /* 0x000000030a0a7212 */ /* 0x000fc600078ec0ff */
[----:B------:R-:W-:Y:S01]  /*0550*/  IMAD.MOV R0, RZ, RZ, -R7 ;  /* 0x000000ffff007224 */ /* 0x000fe200078e0a07 */
[----:B------:R-:W-:-:S04]  /*0560*/  SHF.R.U32.HI R10, RZ, R11, R10 ;  /* 0x0000000bff0a7219 */ /* 0x000fc8000001160a */
[----:B------:R-:W-:Y:S02]  /*0570*/  LOP3.LUT P1, RZ, R0, R11, R3, 0xf8, !PT ;  /* 0x0000000b00ff7212 */ /* 0x000fe4000782f803 */
[C---:B------:R-:W-:Y:S02]  /*0580*/  LOP3.LUT P0, RZ, R10.reuse, 0x1, RZ, 0xc0, !PT ;  /* 0x000000010aff7812 */ /* 0x040fe4000780c0ff */
[----:B------:R-:W-:-:S04]  /*0590*/  LOP3.LUT P2, RZ, R10, 0x2, RZ, 0xc0, !PT ;  /* 0x000000020aff7812 */ /* 0x000fc8000784c0ff */
[----:B------:R-:W-:Y:S02]  /*05a0*/  PLOP3.LUT P0, PT, P0, P1, P2, 0xe0, 0x0 ;  /* 0x000000000000781c */ /* 0x000fe40000703c20 */
[----:B------:R-:W-:Y:S02]  /*05b0*/  LOP3.LUT P1, RZ, R2, 0x7fffff, RZ, 0xc0, !PT ;  /* 0x007fffff02ff7812 */ /* 0x000fe4000782c0ff */
[----:B------:R-:W-:-:S04]  /*05c0*/  SEL R0, RZ, 0x1, !P0 ;  /* 0x00000001ff007807 */ /* 0x000fc80004000000 */
[----:B------:R-:W-:-:S04]  /*05d0*/  IADD3 R0, PT, PT, -R0, RZ, RZ ;  /* 0x000000ff00007210 */ /* 0x000fc80007ffe1ff */
[----:B------:R-:W-:Y:S01]  /*05e0*/  ISETP.GE.AND P0, PT, R0, RZ, PT ;  /* 0x000000ff0000720c */ /* 0x000fe20003f06270 */
[----:B------:R-:W-:-:S05]  /*05f0*/  VIADD R0, R9, 0xffffff04 ;  /* 0xffffff0409007836 */ /* 0x000fca0000000000 */
[----:B------:R-:W-:-:S07]  /*0600*/  SHF.R.U32.HI R3, RZ, R0, R3 ;  /* 0x00000000ff037219 */ /* 0x000fce0000011603 */
[----:B------:R-:W-:-:S05]  /*0610*/  @!P0 IADD3 R3, PT, PT, R3, 0x1, RZ ;  /* 0x0000000103038810 */ /* 0x000fca0007ffe0ff */
[----:B------:R-:W-:-:S05]  /*0620*/  @!P1 IMAD.SHL.U32 R3, R3, 0x2, RZ ;  /* 0x0000000203039824 */ /* 0x000fca00078e00ff */
[----:B------:R-:W-:Y:S01]  /*0630*/  LOP3.LUT R3, R3, 0x80000000, R2, 0xf8, !PT ;  /* 0x8000000003037812 */ /* 0x000fe200078ef802 */
[----:B------:R-:W-:Y:S06]  /*0640*/  BRA `(.L_x_8) ;  /* 0x0000000000047947 */ /* 0x000fec0003800000 */
.L_x_9:
[----:B------:R0:W1:Y:S02]  /*0650*/  MUFU.RCP R3, R2 ;  /* 0x0000000200037308 */ /* 0x0000640000001000 */
.L_x_8:
[----:B------:R-:W-:Y:S05]  /*0660*/  BSYNC.RECONVERGENT B1 ;  /* 0x0000000000017941 */ /* 0x000fea0003800200 */
.L_x_6:
[----:B------:R-:W-:-:S04]  /*0670*/  MOV R7, 0x0 ;  /* 0x0000000000077802 */ /* 0x000fc80000000f00 */
[----:B01----:R-:W-:Y:S05]  /*0680*/  RET.REL.NODEC R6 `(invsqrt_f32) ;  /* 0xfffffff8065c7950 */ /* 0x003fea0003c3ffff */
        .weak           $__internal_1_$__cuda_sm20_sqrt_rn_f32_slowpath
        .type           $__internal_1_$__cuda_sm20_sqrt_rn_f32_slowpath,@function
        .size           $__internal_1_$__cuda_sm20_sqrt_rn_f32_slowpath,(.L_x_172 - $__internal_1_$__cuda_sm20_sqrt_rn_f32_slowpath)
$__internal_1_$__cuda_sm20_sqrt_rn_f32_slowpath:
[----:B------:R-:W-:-:S13]  /*0690*/  LOP3.LUT P0, RZ, R0, 0x7fffffff, RZ, 0xc0, !PT ;  /* 0x7fffffff00ff7812 */ /* 0x000fda000780c0ff */
[----:B------:R-:W-:Y:S01]  /*06a0*/  @!P0 IMAD.MOV.U32 R2, RZ, RZ, R0 ;  /* 0x000000ffff028224 */ /* 0x000fe200078e0000 */
[----:B------:R-:W-:Y:S06]  /*06b0*/  @!P0 BRA `(.L_x_10) ;  /* 0x0000000000408947 */ /* 0x000fec0003800000 */
[----:B------:R-:W-:-:S13]  /*06c0*/  FSETP.GEU.FTZ.AND P0, PT, R0, RZ, PT ;  /* 0x000000ff0000720b */ /* 0x000fda0003f1e000 */
[----:B------:R-:W-:Y:S01]  /*06d0*/  @!P0 MOV R2, 0x7fffffff ;  /* 0x7fffffff00028802 */ /* 0x000fe20000000f00 */
[----:B------:R-:W-:Y:S06]  /*06e0*/  @!P0 BRA `(.L_x_10) ;  /* 0x0000000000348947 */ /* 0x000fec0003800000 */
[----:B------:R-:W-:-:S13]  /*06f0*/  FSETP.GTU.FTZ.AND P0, PT, |R0|, +INF , PT ;  /* 0x7f8000000000780b */ /* 0x000fda0003f1c200 */
[----:B------:R-:W-:Y:S01]  /*0700*/  @P0 FADD.FTZ R2, R0, 1 ;  /* 0x3f80000000020421 */ /* 0x000fe20000010000 */
[----:B------:R-:W-:Y:S06]  /*0710*/  @P0 BRA `(.L_x_10) ;  /* 0x0000000000280947 */ /* 0x000fec0003800000 */
[----:B------:R-:W-:-:S13]  /*0720*/  FSETP.NEU.FTZ.AND P0, PT, |R0|, +INF , PT ;  /* 0x7f8000000000780b */ /* 0x000fda0003f1d200 */
[----:B------:R-:W-:-:S04]  /*0730*/  @P0 FFMA R3, R0, 1.84467440737095516160e+19, RZ ;  /* 0x5f80000000030823 */ /* 0x000fc800000000ff */
[----:B------:R-:W0:Y:S02]  /*0740*/  @P0 MUFU.RSQ R2, R3 ;  /* 0x0000000300020308 */ /* 0x000e240000001400 */
[----:B0-----:R-:W-:Y:S01]  /*0750*/  @P0 FMUL.FTZ R6, R3, R2 ;  /* 0x0000000203060220 */ /* 0x001fe20000410000 */
[----:B------:R-:W-:Y:S01]  /*0760*/  @P0 FMUL.FTZ R8, R2, 0.5 ;  /* 0x3f00000002080820 */ /* 0x000fe20000410000 */
[----:B------:R-:W-:Y:S02]  /*0770*/  @!P0 IMAD.MOV.U32 R2, RZ, RZ, R0 ;  /* 0x000000ffff028224 */ /* 0x000fe400078e0000 */
[----:B------:R-:W-:-:S04]  /*0780*/  @P0 FADD.FTZ R7, -R6, -RZ ;  /* 0x800000ff06070221 */ /* 0x000fc80000010100 */
[----:B------:R-:W-:-:S04]  /*0790*/  @P0 FFMA R7, R6, R7, R3 ;  /* 0x0000000706070223 */ /* 0x000fc80000000003 */
[----:B------:R-:W-:-:S04]  /*07a0*/  @P0 FFMA R7, R7, R8, R6 ;  /* 0x0000000807070223 */ /* 0x000fc80000000006 */
[----:B------:R-:W-:-:S07]  /*07b0*/  @P0 FMUL.FTZ R2, R7, 2.3283064365386962891e-10 ;  /* 0x2f80000007020820 */ /* 0x000fce0000410000 */
.L_x_10:
[----:B------:R-:W-:Y:S01]  /*07c0*/  HFMA2 R3, -RZ, RZ, 0, 0 ;  /* 0x00000000ff037431 */ /* 0x000fe200000001ff */
[----:B------:R-:W-:Y:S01]  /*07d0*/  MOV R0, R2 ;  /* 0x0000000200007202 */ /* 0x000fe20000000f00 */
[----:B------:R-:W-:-:S04]  /*07e0*/  IMAD.MOV.U32 R2, RZ, RZ, R9 ;  /* 0x000000ffff027224 */ /* 0x000fc800078e0009 */
[----:B------:R-:W-:Y:S05]  /*07f0*/  RET.REL.NODEC R2 `(invsqrt_f32) ;  /* 0xfffffff802007950 */ /* 0x000fea0003c3ffff */
.L_x_11:
[----:B------:R-:W-:-:S00]  /*0800*/  BRA `(.L_x_11) ;  /* 0xfffffffc00fc7947 */ /* 0x000fc0000383ffff */
[----:B------:R-:W-:-:S00]  /*0810*/  NOP ;  /* 0x0000000000007918 */ /* 0x000fc00000000000 */
        /* <DEDUP_REMOVED lines=14> */
.L_x_172:


//--------------------- .text.sigmoid_f32         --------------------------
	.section	.text.sigmoid_f32,"ax",@progbits
	.align	128
        .global         sigmoid_f32
        .type           sigmoid_f32,@function
        .size           sigmoid_f32,(.L_x_173 - sigmoid_f32)
        .other          sigmoid_f32,@"STO_CUDA_ENTRY STV_DEFAULT"
sigmoid_f32:
.text.sigmoid_f32:
        /* <DEDUP_REMOVED lines=23> */
[----:B-1----:R-:W2:Y:S02]  /*0170*/  LDG.E R0, desc[UR4][R4.64] ;  /* 0x0000000404007981 */ /* 0x002ea4000c1e1900 */
[----:B--2---:R-:W-:-:S13]  /*0180*/  FSETP.GEU.AND P0, PT, R0, -88, PT ;  /* 0xc2b000000000780b */ /* 0x004fda0003f0e000 */
[----:B------:R0:W-:Y:S01]  /*0190*/  @!P0 STG.E desc[UR4][R4.64], RZ ;  /* 0x000000ff04008986 */ /* 0x0001e2000c101904 */
[----:B------:R-:W-:Y:S05]  /*01a0*/  @!P0 EXIT ;  /* 0x000000000000894d */ /* 0x000fea0003800000 */
[----:B------:R-:W-:-:S13]  /*01b0*/  FSETP.GT.AND P0, PT, R0, 15, PT ;  /* 0x417000000000780b */ /* 0x000fda0003f04000 */
[----:B------:R-:W-:-:S05]  /*01c0*/  @P0 IMAD.MOV.U32 R3, RZ, RZ, 0x3f800000 ;  /* 0x3f800000ff030424 */ /* 0x000fca00078e00ff */
[----:B------:R1:W-:Y:S01]  /*01d0*/  @P0 STG.E desc[UR4][R4.64], R3 ;  /* 0x0000000304000986 */ /* 0x0003e2000c101904 */
[----:B------:R-:W-:Y:S05]  /*01e0*/  @P0 EXIT ;  /* 0x000000000000094d */ /* 0x000fea0003800000 */
[----:B------:R-:W-:Y:S02]  /*01f0*/  HFMA2 R7, -RZ, RZ, 3.7421875, 0 ;  /* 0x437c0000ff077431 */ /* 0x000fe400000001ff */
[----:B-1----:R-:W-:Y:S01]  /*0200*/  IMAD.MOV.U32 R3, RZ, RZ, 0x3bbb989d ;  /* 0x3bbb989dff037424 */ /* 0x002fe200078e00ff */
[----:B------:R-:W-:Y:S03]  /*0210*/  BSSY.RECONVERGENT B0, `(.L_x_12) ;  /* 0x0000014000007945 */ /* 0x000fe60003800200 */
[----:B------:R-:W-:-:S04]  /*0220*/  FFMA.SAT R2, R0, -R3, 0.5 ;  /* 0x3f00000000027423 */ /* 0x000fc80000002803 */
[----:B------:R-:W-:-:S04]  /*0230*/  FFMA.RM R2, R2, R7, 12582913 ;  /* 0x4b40000102027423 */ /* 0x000fc80000004007 */
[C---:B------:R-:W-:Y:S01]  /*0240*/  FADD R3, R2.reuse, -12583039 ;  /* 0xcb40007f02037421 */ /* 0x040fe20000000000 */
[----:B------:R-:W-:-:S03]  /*0250*/  IMAD.SHL.U32 R2, R2, 0x800000, RZ ;  /* 0x0080000002027824 */ /* 0x000fc600078e00ff */
[----:B------:R-:W-:-:S04]  /*0260*/  FFMA R3, R0, -1.4426950216293334961, -R3 ;  /* 0xbfb8aa3b00037823 */ /* 0x000fc80000000803 */
[----:B------:R-:W-:-:S06]  /*0270*/  FFMA R3, R0, -1.925963033500011079e-08, R3 ;  /* 0xb2a5706000037823 */ /* 0x000fcc0000000003 */
[----:B------:R-:W1:Y:S02]  /*0280*/  MUFU.EX2 R3, R3 ;  /* 0x0000000300037308 */ /* 0x000e640000000800 */
[----:B-1----:R-:W-:-:S04]  /*0290*/  FFMA R0, R2, R3, 1 ;  /* 0x3f80000002007423 */ /* 0x002fc80000000003 */
[----:B------:R-:W-:-:S05]  /*02a0*/  VIADD R2, R0, 0x1800000 ;  /* 0x0180000000027836 */ /* 0x000fca0000000000 */
[----:B------:R-:W-:-:S04]  /*02b0*/  LOP3.LUT R2, R2, 0x7f800000, RZ, 0xc0, !PT ;  /* 0x7f80000002027812 */ /* 0x000fc800078ec0ff */
[----:B------:R-:W-:-:S13]  /*02c0*/  ISETP.GT.U32.AND P0, PT, R2, 0x1ffffff, PT ;  /* 0x01ffffff0200780c */ /* 0x000fda0003f04070 */
[----:B------:R-:W-:Y:S05]  /*02d0*/  @P0 BRA `(.L_x_13) ;  /* 0x00000000000c0947 */ /* 0x000fea0003800000 */
[----:B------:R-:W-:-:S07]  /*02e0*/  MOV R6, 0x300 ;  /* 0x0000030000067802 */ /* 0x000fce0000000f00 */
[----:B0-----:R-:W-:Y:S05]  /*02f0*/  CALL.REL.NOINC `($__internal_2_$__cuda_sm20_rcp_rn_f32_slowpath) ;  /* 0x0000000000207944 */ /* 0x001fea0003c00000 */
[----:B------:R-:W-:Y:S05]  /*0300*/  BRA `(.L_x_14) ;  /* 0x0000000000107947 */ /* 0x000fea0003800000 */
.L_x_13:
[----:B------:R-:W1:Y:S02]  /*0310*/  MUFU.RCP R3, R0 ;  /* 0x0000000000037308 */ /* 0x000e640000001000 */
[----:B-1----:R-:W-:-:S04]  /*0320*/  FFMA R2, R0, R3, -1 ;  /* 0xbf80000000027423 */ /* 0x002fc80000000003 */
[----:B------:R-:W-:-:S04]  /*0330*/  FADD.FTZ R2, -R2, -RZ ;  /* 0x800000ff02027221 */ /* 0x000fc80000010100 */
[----:B------:R-:W-:-:S07]  /*0340*/  FFMA R3, R3, R2, R3 ;  /* 0x0000000203037223 */ /* 0x000fce0000000003 */
.L_x_14:
[----:B------:R-:W-:Y:S05]  /*0350*/  BSYNC.RECONVERGENT B0 ;  /* 0x0000000000007941 */ /* 0x000fea0003800200 */
.L_x_12:
[----:B------:R-:W-:Y:S01]  /*0360*/  STG.E desc[UR4][R4.64], R3 ;  /* 0x0000000304007986 */ /* 0x000fe2000c101904 */
[----:B------:R-:W-:Y:S05]  /*0370*/  EXIT ;  /* 0x000000000000794d */ /* 0x000fea0003800000 */
        .weak           $__internal_2_$__cuda_sm20_rcp_rn_f32_slowpath
        .type           $__internal_2_$__cuda_sm20_rcp_rn_f32_slowpath,@function
        .size           $__internal_2_$__cuda_sm20_rcp_rn_f32_slowpath,(.L_x_173 - $__internal_2_$__cuda_sm20_rcp_rn_f32_slowpath)
$__internal_2_$__cuda_sm20_rcp_rn_f32_slowpath:
[----:B------:R-:W-:Y:S01]  /*0380*/  SHF.L.U32 R2, R0, 0x1, RZ ;  /* 0x0000000100027819 */ /* 0x000fe200000006ff */
[----:B------:R-:W-:Y:S03]  /*0390*/  BSSY.RECONVERGENT B1, `(.L_x_15) ;  /* 0x0000030000017945 */ /* 0x000fe60003800200 */
[----:B------:R-:W-:-:S04]  /*03a0*/  SHF.R.U32.HI R2, RZ, 0x18, R2 ;  /* 0x00000018ff027819 */ /* 0x000fc80000011602 */
[----:B------:R-:W-:-:S13]  /*03b0*/  ISETP.NE.U32.AND P0, PT, R2, RZ, PT ;  /* 0x000000ff0200720c */ /* 0x000fda0003f05070 */
[----:B------:R-:W-:Y:S05]  /*03c0*/  @P0 BRA `(.L_x_16) ;  /* 0x0000000000280947 */ /* 0x000fea0003800000 */
[----:B------:R-:W-:-:S05]  /*03d0*/  IMAD.SHL.U32 R2, R0, 0x2, RZ ;  /* 0x0000000200027824 */ /* 0x000fca00078e00ff */
        /* <DEDUP_REMOVED lines=9> */
.L_x_16:
[----:B------:R-:W-:-:S05]  /*0470*/  VIADD R3, R2, 0xffffff03 ;  /* 0xffffff0302037836 */ /* 0x000fca0000000000 */
[----:B------:R-:W-:-:S13]  /*0480*/  ISETP.GT.U32.AND P0, PT, R3, 0x1, PT ;  /* 0x000000010300780c */ /* 0x000fda0003f04070 */
[----:B------:R-:W-:Y:S05]  /*0490*/  @P0 BRA `(.L_x_18) ;  /* 0x0000000000780947 */ /* 0x000fea0003800000 */
[----:B------:R-:W-:Y:S02]  /*04a0*/  LOP3.LUT R7, R0, 0x7fffff, RZ, 0xc0, !PT ;  /* 0x007fffff00077812 */ /* 0x000fe400078ec0ff */
[----:B------:R-:W-:Y:S02]  /*04b0*/  MOV R12, 0x3 ;  /* 0x00000003000c7802 */ /* 0x000fe40000000f00 */
[----:B------:R-:W-:Y:S02]  /*04c0*/  LOP3.LUT R7, R7, 0x3f800000, RZ, 0xfc, !PT ;  /* 0x3f80000007077812 */ /* 0x000fe400078efcff */
[----:B------:R-:W-:Y:S02]  /*04d0*/  SHF.L.U32 R11, R12, R3, RZ ;  /* 0x000000030c0b7219 */ /* 0x000fe400000006ff */
[----:B------:R-:W0:Y:S02]  /*04e0*/  MUFU.RCP R8, R7 ;  /* 0x0000000700087308 */ /* 0x000e240000001000 */
        /* <DEDUP_REMOVED lines=25> */
.L_x_18:
[----:B------:R0:W1:Y:S02]  /*0680*/  MUFU.RCP R3, R0 ;  /* 0x0000000000037308 */ /* 0x0000640000001000 */
.L_x_17:
[----:B------:R-:W-:Y:S05]  /*0690*/  BSYNC.RECONVERGENT B1 ;  /* 0x0000000000017941 */ /* 0x000fea0003800200 */
.L_x_15:
[----:B------:R-:W-:-:S04]  /*06a0*/  HFMA2 R7, -RZ, RZ, 0, 0 ;  /* 0x00000000ff077431 */ /* 0x000fc800000001ff */
[----:B01----:R-:W-:Y:S05]  /*06b0*/  RET.REL.NODEC R6 `(sigmoid_f32) ;  /* 0xfffffff806507950 */ /* 0x003fea0003c3ffff */
.L_x_19:
        /* <DEDUP_REMOVED lines=12> */
.L_x_173:


//--------------------- .text.softplus_f32        --------------------------
	.section	.text.softplus_f32,"ax",@progbits
	.align	128
        .global         softplus_f32
        .type           softplus_f32,@function
        .size           softplus_f32,(.L_x_187 - softplus_f32)
        .other          softplus_f32,@"STO_CUDA_ENTRY STV_DEFAULT"
softplus_f32:
.text.softplus_f32:
        /* <DEDUP_REMOVED lines=28> */
[----:B------:R-:W-:Y:S05]  /*01c0*/  @P0 EXIT ;  /* 0x000000000000094d */ /* 0x000fea0003800000 */
[----:B------:R-:W-:Y:S01]  /*01d0*/  HFMA2 R5, -RZ, RZ, 0.96630859375, -0.0022525787353515625 ;  /* 0x3bbb989dff057431 */ /* 0x000fe200000001ff */
[----:B------:R-:W-:Y:S01]  /*01e0*/  MOV R7, 0x437c0000 ;  /* 0x437c000000077802 */ /* 0x000fe20000000f00 */
[----:B------:R-:W-:Y:S01]  /*01f0*/  HFMA2 R9, -RZ, RZ, 1.625, 0 ;  /* 0x3e800000ff097431 */ /* 0x000fe200000001ff */
[----:B------:R-:W-:Y:S02]  /*0200*/  MOV R11, 0x3d39bf78 ;  /* 0x3d39bf78000b7802 */ /* 0x000fe40000000f00 */
[----:B------:R-:W-:-:S04]  /*0210*/  FFMA.SAT R4, R0, R5, 0.5 ;  /* 0x3f00000000047423 */ /* 0x000fc80000002005 */
[----:B------:R-:W-:-:S04]  /*0220*/  FFMA.RM R4, R4, R7, 12582913 ;  /* 0x4b40000104047423 */ /* 0x000fc80000004007 */
[C---:B------:R-:W-:Y:S01]  /*0230*/  FADD R5, R4.reuse, -12583039 ;  /* 0xcb40007f04057421 */ /* 0x040fe20000000000 */
[----:B------:R-:W-:-:S03]  /*0240*/  SHF.L.U32 R4, R4, 0x17, RZ ;  /* 0x0000001704047819 */ /* 0x000fc600000006ff */
[----:B------:R-:W-:-:S04]  /*0250*/  FFMA R5, R0, 1.4426950216293334961, -R5 ;  /* 0x3fb8aa3b00057823 */ /* 0x000fc80000000805 */
[----:B------:R-:W-:-:S06]  /*0260*/  FFMA R5, R0, 1.925963033500011079e-08, R5 ;  /* 0x32a5706000057823 */ /* 0x000fcc0000000005 */
[----:B------:R-:W1:Y:S02]  /*0270*/  MUFU.EX2 R5, R5 ;  /* 0x0000000500057308 */ /* 0x000e640000000800 */
[----:B-1----:R-:W-:-:S04]  /*0280*/  FMUL R4, R4, R5 ;  /* 0x0000000504047220 */ /* 0x002fc80000400000 */
[C---:B------:R-:W-:Y:S01]  /*0290*/  FADD.RZ R0, R4.reuse, 1 ;  /* 0x3f80000004007421 */ /* 0x040fe2000000c000 */
[----:B------:R-:W-:-:S04]  /*02a0*/  ISETP.GE.U32.AND P0, PT, R4, 0x7f800000, PT ;  /* 0x7f8000000400780c */ /* 0x000fc80003f06070 */
[----:B------:R-:W-:Y:S02]  /*02b0*/  IADD3 R0, PT, PT, R0, -0x3f400000, RZ ;  /* 0xc0c0000000007810 */ /* 0x000fe40007ffe0ff */
[----:B------:R-:W-:Y:S02]  /*02c0*/  ISETP.GT.AND P1, PT, R4, -0x40800000, P0 ;  /* 0xbf8000000400780c */ /* 0x000fe40000724270 */
[----:B------:R-:W-:-:S04]  /*02d0*/  LOP3.LUT R7, R0, 0xff800000, RZ, 0xc0, !PT ;  /* 0xff80000000077812 */ /* 0x000fc800078ec0ff */
[----:B------:R-:W-:Y:S02]  /*02e0*/  IADD3 R6, PT, PT, -R7, 0x40800000, RZ ;  /* 0x4080000007067810 */ /* 0x000fe40007ffe1ff */
[-C--:B------:R-:W-:Y:S02]  /*02f0*/  IADD3 R0, PT, PT, R4, -R7.reuse, RZ ;  /* 0x8000000704007210 */ /* 0x080fe40007ffe0ff */
[----:B------:R-:W-:Y:S01]  /*0300*/  I2FP.F32.S32 R7, R7 ;  /* 0x0000000700077245 */ /* 0x000fe20000201400 */
[----:B------:R-:W-:-:S04]  /*0310*/  FFMA R9, R6, R9, -1 ;  /* 0xbf80000006097423 */ /* 0x000fc80000000009 */
[----:B------:R-:W-:Y:S01]  /*0320*/  FADD R0, R0, R9 ;  /* 0x0000000900007221 */ /* 0x000fe20000000000 */
[----:B------:R-:W-:-:S03]  /*0330*/  FMUL R7, R7, 1.1920928955078125e-07 ;  /* 0x3400000007077820 */ /* 0x000fc60000400000 */
[----:B------:R-:W-:-:S04]  /*0340*/  FFMA R5, R0, -R11, 0.10546888411045074463 ;  /* 0x3dd8001200057423 */ /* 0x000fc8000000080b */
[----:B------:R-:W-:-:S04]  /*0350*/  FFMA R5, R0, R5, -0.13229703903198242188 ;  /* 0xbe0778e000057423 */ /* 0x000fc80000000005 */
[----:B------:R-:W-:-:S04]  /*0360*/  FFMA R5, R0, R5, 0.14491446316242218018 ;  /* 0x3e14647500057423 */ /* 0x000fc80000000005 */
[----:B------:R-:W-:-:S04]  /*0370*/  FFMA R5, R0, R5, -0.16641564667224884033 ;  /* 0xbe2a68dd00057423 */ /* 0x000fc80000000005 */
[----:B------:R-:W-:-:S04]  /*0380*/  FFMA R5, R0, R5, 0.19988867640495300293 ;  /* 0x3e4caf9e00057423 */ /* 0x000fc80000000005 */
[----:B------:R-:W-:-:S04]  /*0390*/  FFMA R5, R0, R5, -0.25000196695327758789 ;  /* 0xbe80004200057423 */ /* 0x000fc80000000005 */
[----:B------:R-:W-:-:S04]  /*03a0*/  FFMA R5, R0, R5, 0.33333510160446166992 ;  /* 0x3eaaaae600057423 */ /* 0x000fc80000000005 */
[----:B------:R-:W-:-:S04]  /*03b0*/  FFMA R5, R0, R5, -0.5 ;  /* 0xbf00000000057423 */ /* 0x000fc80000000005 */
[----:B------:R-:W-:-:S04]  /*03c0*/  FMUL R5, R0, R5 ;  /* 0x0000000500057220 */ /* 0x000fc80000400000 */
[----:B------:R-:W-:Y:S01]  /*03d0*/  FFMA R0, R0, R5, R0 ;  /* 0x0000000500007223 */ /* 0x000fe20000000000 */
[----:B------:R-:W-:-:S03]  /*03e0*/  @P0 MOV R5, 0x7f800000 ;  /* 0x7f80000000050802 */ /* 0x000fc60000000f00 */
[----:B------:R-:W-:Y:S02]  /*03f0*/  FFMA R7, R7, 0.69314718246459960938, R0 ;  /* 0x3f31721807077823 */ /* 0x000fe40000000000 */
[C---:B------:R-:W-:Y:S01]  /*0400*/  @P1 FFMA R7, R4.reuse, R5, +INF ;  /* 0x7f80000004071423 */ /* 0x040fe20000000005 */
[----:B------:R-:W-:-:S04]  /*0410*/  @P0 FSETP.NEU.AND P1, PT, R4, RZ, PT ;  /* 0x000000ff0400020b */ /* 0x000fc80003f2d000 */
[----:B------:R-:W-:-:S05]  /*0420*/  @P0 FSEL R7, R7, -RZ, P1 ;  /* 0x800000ff07070208 */ /* 0x000fca0000800000 */
[----:B------:R-:W-:Y:S01]  /*0430*/  STG.E desc[UR4][R2.64], R7 ;  /* 0x0000000702007986 */ /* 0x000fe2000c101904 */
[----:B------:R-:W-:Y:S05]  /*0440*/  EXIT ;  /* 0x000000000000794d */ /* 0x000fea0003800000 */
.L_x_20:
        /* <DEDUP_REMOVED lines=11> */
.L_x_187:


//--------------------- .text.inverse_f32         --------------------------
	.section	.text.inverse_f32,"ax",@progbits
	.align	128
        .global         inverse_f32
        .type           inverse_f32,@function
        .size           inverse_f32,(.L_x_174 - inverse_f32)
        .other          inverse_f32,@"STO_CUDA_ENTRY STV_DEFAULT"
inverse_f32:
.text.inverse_f32:
        /* <DEDUP_REMOVED lines=25> */
[----:B--2---:R-:W-:-:S05]  /*0190*/  VIADD R2, R0, 0x1800000 ;  /* 0x0180000000027836 */ /* 0x004fca0000000000 */
[----:B------:R-:W-:-:S04]  /*01a0*/  LOP3.LUT R2, R2, 0x7f800000, RZ, 0xc0, !PT ;  /* 0x7f80000002027812 */ /* 0x000fc800078ec0ff */
[----:B------:R-:W-:-:S13]  /*01b0*/  ISETP.GT.U32.AND P0, PT, R2, 0x1ffffff, PT ;  /* 0x01ffffff0200780c */ /* 0x000fda0003f04070 */
[----:B------:R-:W-:Y:S05]  /*01c0*/  @P0 BRA `(.L_x_22) ;  /* 0x00000000000c0947 */ /* 0x000fea0003800000 */
[----:B------:R-:W-:-:S07]  /*01d0*/  MOV R6, 0x1f0 ;  /* 0x000001f000067802 */ /* 0x000fce0000000f00 */
[----:B------:R-:W-:Y:S05]  /*01e0*/  CALL.REL.NOINC `($__internal_3_$__cuda_sm20_rcp_rn_f32_slowpath) ;  /* 0x0000000000207944 */ /* 0x000fea0003c00000 */
[----:B------:R-:W-:Y:S05]  /*01f0*/  BRA `(.L_x_23) ;  /* 0x0000000000107947 */ /* 0x000fea0003800000 */
.L_x_22:
[----:B------:R-:W0:Y:S02]  /*0200*/  MUFU.RCP R3, R0 ;  /* 0x0000000000037308 */ /* 0x000e240000001000 */
[----:B0-----:R-:W-:-:S04]  /*0210*/  FFMA R2, R0, R3, -1 ;  /* 0xbf80000000027423 */ /* 0x001fc80000000003 */
[----:B------:R-:W-:-:S04]  /*0220*/  FADD.FTZ R2, -R2, -RZ ;  /* 0x800000ff02027221 */ /* 0x000fc80000010100 */
[----:B------:R-:W-:-:S07]  /*0230*/  FFMA R3, R3, R2, R3 ;  /* 0x0000000203037223 */ /* 0x000fce0000000003 */
.L_x_23:
[----:B------:R-:W-:Y:S05]  /*0240*/  BSYNC.RECONVERGENT B0 ;  /* 0x0000000000007941 */ /* 0x000fea0003800200 */
.L_x_21:
[----:B------:R-:W-:Y:S01]  /*0250*/  STG.E desc[UR4][R4.64], R3 ;  /* 0x0000000304007986 */ /* 0x000fe2000c101904 */
[----:B------:R-:W-:Y:S05]  /*0260*/  EXIT ;  /* 0x000000000000794d */ /* 0x000fea0003800000 */
        .weak           $__internal_3_$__cuda_sm20_rcp_rn_f32_slowpath
        .type           $__internal_3_$__cuda_sm20_rcp_rn_f32_slowpath,@function
        .size           $__internal_3_$__cuda_sm20_rcp_rn_f32_slowpath,(.L_x_174 - $__internal_3_$__cuda_sm20_rcp_rn_f32_slowpath)
$__internal_3_$__cuda_sm20_rcp_rn_f32_slowpath:
[----:B------:R-:W-:Y:S01]  /*0270*/  IMAD.SHL.U32 R2, R0, 0x2, RZ ;  /* 0x0000000200027824 */ /* 0x000fe200078e00ff */
[----:B------:R-:W-:Y:S04]  /*0280*/  BSSY.RECONVERGENT B1, `(.L_x_24) ;  /* 0x0000030000017945 */ /* 0x000fe80003800200 */
        /* <DEDUP_REMOVED lines=13> */
.L_x_25:
[----:B------:R-:W-:-:S05]  /*0360*/  VIADD R3, R2, 0xffffff03 ;  /* 0xffffff0302037836 */ /* 0x000fca0000000000 */
[----:B------:R-:W-:-:S13]  /*0370*/  ISETP.GT.U32.AND P0, PT, R3, 0x1, PT ;  /* 0x000000010300780c */ /* 0x000fda0003f04070 */
[----:B------:R-:W-:Y:S05]  /*0380*/  @P0 BRA `(.L_x_27) ;  /* 0x0000000000780947 */ /* 0x000fea0003800000 */
[----:B------:R-:W-:Y:S01]  /*0390*/  LOP3.LUT R7, R0, 0x7fffff, RZ, 0xc0, !PT ;  /* 0x007fffff00077812 */ /* 0x000fe200078ec0ff */
[----:B------:R-:W-:-:S03]  /*03a0*/  IMAD.MOV.U32 R12, RZ, RZ, 0x3 ;  /* 0x00000003ff0c7424 */ /* 0x000fc600078e00ff */
        /* <DEDUP_REMOVED lines=11> */
[----:B------:R-:W-:Y:S02]  /*0460*/  LOP3.LUT R10, R11, R8, RZ, 0xc0, !PT ;  /* 0x000000080b0a7212 */ /* 0x000fe400078ec0ff */
[----:B------:R-:W-:-:S02]  /*0470*/  IADD3 R9, PT, PT, -R9, RZ, RZ ;  /* 0x000000ff09097210 */ /* 0x000fc40007ffe1ff */
[-C--:B------:R-:W-:Y:S02]  /*0480*/  SHF.R.U32.HI R10, RZ, R3.reuse, R10 ;  /* 0x00000003ff0a7219 */ /* 0x080fe4000001160a */
[----:B------:R-:W-:Y:S02]  /*0490*/  LOP3.LUT P1, RZ, R9, R3, R8, 0xf8, !PT ;  /* 0x0000000309ff7212 */ /* 0x000fe4000782f808 */
[C---:B------:R-:W-:Y:S02]  /*04a0*/  LOP3.LUT P0, RZ, R10.reuse, 0x1, RZ, 0xc0, !PT ;  /* 0x000000010aff7812 */ /* 0x040fe4000780c0ff */
[----:B------:R-:W-:-:S04]  /*04b0*/  LOP3.LUT P2, RZ, R10, 0x2, RZ, 0xc0, !PT ;  /* 0x000000020aff7812 */ /* 0x000fc8000784c0ff */
[----:B------:R-:W-:Y:S02]  /*04c0*/  PLOP3.LUT P0, PT, P0, P1, P2, 0xe0, 0x0 ;  /* 0x000000000000781c */ /* 0x000fe40000703c20 */
[----:B------:R-:W-:Y:S02]  /*04d0*/  LOP3.LUT P1, RZ, R0, 0x7fffff, RZ, 0xc0, !PT ;  /* 0x007fffff00ff7812 */ /* 0x000fe4000782c0ff */
[----:B------:R-:W-:-:S05]  /*04e0*/  SEL R3, RZ, 0x1, !P0 ;  /* 0x00000001ff037807 */ /* 0x000fca0004000000 */
[----:B------:R-:W-:-:S05]  /*04f0*/  IMAD.MOV R3, RZ, RZ, -R3 ;  /* 0x000000ffff037224 */ /* 0x000fca00078e0a03 */
[----:B------:R-:W-:Y:S01]  /*0500*/  ISETP.GE.AND P0, PT, R3, RZ, PT ;  /* 0x000000ff0300720c */ /* 0x000fe20003f06270 */
[----:B------:R-:W-:-:S05]  /*0510*/  VIADD R3, R2, 0xffffff04 ;  /* 0xffffff0402037836 */ /* 0x000fca0000000000 */
[----:B------:R-:W-:-:S07]  /*0520*/  SHF.R.U32.HI R3, RZ, R3, R8 ;  /* 0x00000003ff037219 */ /* 0x000fce0000011608 */
[----:B------:R-:W-:-:S05]  /*0530*/  @!P0 VIADD R3, R3, 0x1 ;  /* 0x0000000103038836 */ /* 0x000fca0000000000 */
[----:B------:R-:W-:-:S04]  /*0540*/  @!P1 SHF.L.U32 R3, R3, 0x1, RZ ;  /* 0x0000000103039819 */ /* 0x000fc800000006ff */
[----:B------:R-:W-:Y:S01]  /*0550*/  LOP3.LUT R3, R3, 0x80000000, R0, 0xf8, !PT ;  /* 0x8000000003037812 */ /* 0x000fe200078ef800 */
[----:B------:R-:W-:Y:S06]  /*0560*/  BRA `(.L_x_26) ;  /* 0x0000000000047947 */ /* 0x000fec0003800000 */
.L_x_27:
[----:B------:R0:W1:Y:S02]  /*0570*/  MUFU.RCP R3, R0 ;  /* 0x0000000000037308 */ /* 0x0000640000001000 */
.L_x_26:
[----:B------:R-:W-:Y:S05]  /*0580*/  BSYNC.RECONVERGENT B1 ;  /* 0x0000000000017941 */ /* 0x000fea0003800200 */
.L_x_24:
[----:B------:R-:W-:-:S04]  /*0590*/  IMAD.MOV.U32 R7, RZ, RZ, 0x0 ;  /* 0x00000000ff077424 */ /* 0x000fc800078e00ff */
[----:B01----:R-:W-:Y:S05]  /*05a0*/  RET.REL.NODEC R6 `(inverse_f32) ;  /* 0xfffffff806947950 */ /* 0x003fea0003c3ffff */
.L_x_28:
        /* <DEDUP_REMOVED lines=13> */
.L_x_174:


//--------------------- .text.neg_f32             --------------------------
	.section	.text.neg_f32,"ax",@progbits
	.align	128
        .global         neg_f32
        .type           neg_f32,@function
        .size           neg_f32,(.L_x_189 - neg_f32)
        .other          neg_f32,@"STO_CUDA_ENTRY STV_DEFAULT"
neg_f32:
.text.neg_f32:
        /* <DEDUP_REMOVED lines=24> */
[----:B--2---:R-:W-:-:S05]  /*0180*/  FADD R5, -R0, -RZ ;  /* 0x800000ff00057221 */ /* 0x004fca0000000100 */
[----:B------:R-:W-:Y:S01]  /*0190*/  STG.E desc[UR4][R2.64], R5 ;  /* 0x0000000502007986 */ /* 0x000fe2000c101904 */
[----:B------:R-:W-:Y:S05]  /*01a0*/  EXIT ;  /* 0x000000000000794d */ /* 0x000fea0003800000 */
.L_x_29:
        /* <DEDUP_REMOVED lines=13> */
.L_x_189:


//--------------------- .text.cube_f32            --------------------------
	.section	.text.cube_f32,"ax",@progbits
	.align	128
        .global         cube_f32
        .type           cube_f32,@function
        .size           cube_f32,(.L_x_190 - cube_f32)
        .other          cube_f32,@"STO_CUDA_ENTRY STV_DEFAULT"
cube_f32:
.text.cube_f32:
        /* <DEDUP_REMOVED lines=24> */
[----:B--2---:R-:W-:-:S04]  /*0180*/  FMUL R5, R0, R0 ;  /* 0x0000000000057220 */ /* 0x004fc80000400000 */
[----:B------:R-:W-:-:S05]  /*0190*/  FMUL R5, R0, R5 ;  /* 0x0000000500057220 */ /* 0x000fca0000400000 */
[----:B------:R-:W-:Y:S01]  /*01a0*/  STG.E desc[UR4][R2.64], R5 ;  /* 0x0000000502007986 */ /* 0x000fe2000c101904 */
[----:B------:R-:W-:Y:S05]  /*01b0*/  EXIT ;  /* 0x000000000000794d */ /* 0x000fea0003800000 */
.L_x_30:
        /* <DEDUP_REMOVED lines=12> */
.L_x_190:


//--------------------- .text.square_f32          --------------------------
	.section	.text.square_f32,"ax",@progbits
	.align	128
        .global         square_f32
        .type           square_f32,@function
        .size           square_f32,(.L_x_191 - square_f32)
        .other          square_f32,@"STO_CUDA_ENTRY STV_DEFAULT"
square_f32:
.text.square_f32:
        /* <DEDUP_REMOVED lines=24> */
[----:B--2---:R-:W-:-:S05]  /*0180*/  FMUL R5, R0, R0 ;  /* 0x0000000000057220 */ /* 0x004fca0000400000 */
[----:B------:R-:W-:Y:S01]  /*0190*/  STG.E desc[UR4][R2.64], R5 ;  /* 0x0000000502007986 */ /* 0x000fe2000c101904 */
[----:B------:R-:W-:Y:S05]  /*01a0*/  EXIT ;  /* 0x000000000000794d */ /* 0x000fea0003800000 */
.L_x_31:
        /* <DEDUP_REMOVED lines=13> */
.L_x_191:


//--------------------- .text.sign_f32            --------------------------
	.section	.text.sign_f32,"ax",@progbits
	.align	128
        .global         sign_f32
        .type           sign_f32,@function
        .size           sign_f32,(.L_x_192 - sign_f32)
        .other          sign_f32,@"STO_CUDA_ENTRY STV_DEFAULT"
sign_f32:
.text.sign_f32:
        /* <DEDUP_REMOVED lines=24> */
[----:B------:R-:W-:Y:S01]  /*0180*/  IMAD.MOV.U32 R4, RZ, RZ, RZ ;  /* 0x000000ffff047224 */ /* 0x000fe200078e00ff */
[C---:B--2---:R-:W-:Y:S02]  /*0190*/  FSETP.GT.AND P0, PT, R0.reuse, RZ, PT ;  /* 0x000000ff0000720b */ /* 0x044fe40003f04000 */
[----:B------:R-:W-:Y:S02]  /*01a0*/  FSETP.GEU.AND P1, PT, R0, RZ, PT ;  /* 0x000000ff0000720b */ /* 0x000fe40003f2e000 */
[----:B------:R-:W-:-:S09]  /*01b0*/  SEL R0, RZ, 0x1, !P0 ;  /* 0x00000001ff007807 */ /* 0x000fd20004000000 */
[----:B------:R-:W-:Y:S02]  /*01c0*/  @!P0 IADD3 R4, PT, PT, RZ, -0x1, RZ ;  /* 0xffffffffff048810 */ /* 0x000fe40007ffe0ff */
[----:B------:R-:W-:-:S05]  /*01d0*/  @P1 IMAD.MOV R4, RZ, RZ, R0 ;  /* 0x000000ffff041224 */ /* 0x000fca00078e0200 */
[----:B------:R-:W-:-:S05]  /*01e0*/  I2FP.F32.S32 R5, R4 ;  /* 0x0000000400057245 */ /* 0x000fca0000201400 */
[----:B------:R-:W-:Y:S01]  /*01f0*/  STG.E desc[UR4][R2.64], R5 ;  /* 0x0000000502007986 */ /* 0x000fe2000c101904 */
[----:B------:R-:W-:Y:S05]  /*0200*/  EXIT ;  /* 0x000000000000794d */ /* 0x000fea0003800000 */
.L_x_32:
        /* <DEDUP_REMOVED lines=15> */
.L_x_192:


//--------------------- .text.floor_f32           --------------------------
	.section	.text.floor_f32,"ax",@progbits
	.align	128
        .global         floor_f32
        .type           floor_f32,@function
        .size           floor_f32,(.L_x_193 - floor_f32)
        .other          floor_f32,@"STO_CUDA_ENTRY STV_DEFAULT"
floor_f32:
.text.floor_f32:
        /* <DEDUP_REMOVED lines=24> */
[----:B--2---:R-:W0:Y:S02]  /*0180*/  FRND.FLOOR R5, R0 ;  /* 0x0000000000057307 */ /* 0x004e240000205000 */
[----:B0-----:R-:W-:Y:S01]  /*0190*/  STG.E desc[UR4][R2.64], R5 ;  /* 0x0000000502007986 */ /* 0x001fe2000c101904 */
[----:B------:R-:W-:Y:S05]  /*01a0*/  EXIT ;  /* 0x000000000000794d */ /* 0x000fea0003800000 */
.L_x_33:
        /* <DEDUP_REMOVED lines=13> */
.L_x_193:


//--------------------- .text.ceil_f32            --------------------------
	.section	.text.ceil_f32,"ax",@progbits
	.align	128
        .global         ceil_f32
        .type           ceil_f32,@function
        .size           ceil_f32,(.L_x_194 - ceil_f32)
        .other          ceil_f32,@"STO_CUDA_ENTRY STV_DEFAULT"
ceil_f32:
.text.ceil_f32:
        /* <DEDUP_REMOVED lines=24> */
[----:B--2---:R-:W0:Y:S02]  /*0180*/  FRND.CEIL R5, R0 ;  /* 0x0000000000057307 */ /* 0x004e240000209000 */
[----:B0-----:R-:W-:Y:S01]  /*0190*/  STG.E desc[UR4][R2.64], R5 ;  /* 0x0000000502007986 */ /* 0x001fe2000c101904 */
[----:B------:R-:W-:Y:S05]  /*01a0*/  EXIT ;  /* 0x000000000000794d */ /* 0x000fea0003800000 */
.L_x_34:
        /* <DEDUP_REMOVED lines=13> */
.L_x_194:


//--------------------- .text.abs_f32             --------------------------
	.section	.text.abs_f32,"ax",@progbits
	.align	128
        .global         abs_f32
        .type           abs_f32,@function
        .size           abs_f32,(.L_x_195 - abs_f32)
        .other          abs_f32,@"STO_CUDA_ENTRY STV_DEFAULT"
abs_f32:
.text.abs_f32:
        /* <DEDUP_REMOVED lines=24> */
[----:B--2---:R-:W-:-:S05]  /*0180*/  FADD R5, |R0|, -RZ ;  /* 0x800000ff00057221 */ /* 0x004fca0000000200 */
[----:B------:R-:W-:Y:S01]  /*0190*/  STG.E desc[UR4][R2.64], R5 ;  /* 0x0000000502007986 */ /* 0x000fe2000c101904 */
[----:B------:R-:W-:Y:S05]  /*01a0*/  EXIT ;  /* 0x000000000000794d */ /* 0x000fea0003800000 */
.L_x_35:
        /* <DEDUP_REMOVED lines=13> */
.L_x_195:


//--------------------- .text.expm1_f32           --------------------------
	.section	.text.expm1_f32,"ax",@progbits
	.align	128
        .global         expm1_f32
        .type           expm1_f32,@function
        .size           expm1_f32,(.L_x_196 - expm1_f32)
        .other          expm1_f32,@"STO_CUDA_ENTRY STV_DEFAULT"
expm1_f32:
.text.expm1_f32:
        /* <DEDUP_REMOVED lines=24> */
[----:B------:R-:W-:Y:S02]  /*0180*/  HFMA2 R9, -RZ, RZ, 0.83837890625, -4044 ;  /* 0x3ab5ebe6ff097431 */ /* 0x000fe400000001ff */
[C---:B--2---:R-:W-:Y:S01]  /*0190*/  FMUL R4, R0.reuse, 1.4426950216293334961 ;  /* 0x3fb8aa3b00047820 */ /* 0x044fe20000400000 */
[----:B------:R-:W-:-:S05]  /*01a0*/  FSETP.GEU.AND P0, PT, |R0|, 0.40999999642372131348, PT ;  /* 0x3ed1eb850000780b */ /* 0x000fca0003f0e200 */
[----:B------:R-:W0:Y:S02]  /*01b0*/  FRND R4, R4 ;  /* 0x0000000400047307 */ /* 0x000e240000201000 */
[----:B0-----:R-:W-:-:S04]  /*01c0*/  FSEL R5, R4, RZ, P0 ;  /* 0x000000ff04057208 */ /* 0x001fc80000000000 */
[C---:B------:R-:W-:Y:S01]  /*01d0*/  FSETP.NEU.AND P1, PT, R5.reuse, 128, PT ;  /* 0x430000000500780b */ /* 0x040fe20003f2d000 */
[----:B------:R-:W-:-:S03]  /*01e0*/  FFMA R6, R5, -0.693145751953125, R0 ;  /* 0xbf31720005067823 */ /* 0x000fc60000000000 */
[C---:B------:R-:W-:Y:S01]  /*01f0*/  FSEL R7, R5.reuse, 127, P1 ;  /* 0x42fe000005077808 */ /* 0x040fe20000800000 */
[----:B------:R-:W-:-:S03]  /*0200*/  FFMA R6, R5, -1.428606765330187045e-06, R6 ;  /* 0xb5bfbe8e05067823 */ /* 0x000fc60000000006 */
[C---:B------:R-:W-:Y:S01]  /*0210*/  FSETP.GEU.AND P0, PT, R7.reuse, -126, PT ;  /* 0xc2fc00000700780b */ /* 0x040fe20003f0e000 */
[C---:B------:R-:W-:Y:S01]  /*0220*/  FMUL R8, R7.reuse, 0.5 ;  /* 0x3f00000007087820 */ /* 0x040fe20000400000 */
[----:B------:R-:W-:Y:S01]  /*0230*/  FFMA R5, R6, R9, 0.0083824126049876213074 ;  /* 0x3c09566306057423 */ /* 0x000fe20000000009 */
[----:B------:R-:W-:-:S03]  /*0240*/  FSETP.GEU.AND P2, PT, R7, -25, PT ;  /* 0xc1c800000700780b */ /* 0x000fc60003f4e000 */
[----:B------:R-:W-:Y:S01]  /*0250*/  FSEL R8, R8, R7, !P0 ;  /* 0x0000000708087208 */ /* 0x000fe20004000000 */
[----:B------:R-:W-:-:S03]  /*0260*/  FFMA R5, R6, R5, 0.041667830199003219604 ;  /* 0x3d2aabe306057423 */ /* 0x000fc60000000005 */
[----:B------:R-:W0:Y:S01]  /*0270*/  MUFU.EX2 R4, R8 ;  /* 0x0000000800047308 */ /* 0x000e220000000800 */
[----:B------:R-:W-:-:S04]  /*0280*/  FFMA R5, R6, R5, 0.16666397452354431152 ;  /* 0x3e2aa9f606057423 */ /* 0x000fc80000000005 */
[----:B------:R-:W-:-:S04]  /*0290*/  FFMA R5, R6, R5, 0.49999994039535522461 ;  /* 0x3efffffe06057423 */ /* 0x000fc80000000005 */
[----:B------:R-:W-:-:S04]  /*02a0*/  FMUL R5, R6, R5 ;  /* 0x0000000506057220 */ /* 0x000fc80000400000 */
[----:B------:R-:W-:Y:S01]  /*02b0*/  FFMA R5, R6, R5, R6 ;  /* 0x0000000506057223 */ /* 0x000fe20000000006 */
[----:B0-----:R-:W-:Y:S01]  /*02c0*/  @!P0 FMUL R4, R4, R4 ;  /* 0x0000000404048220 */ /* 0x001fe20000400000 */
[----:B------:R-:W-:-:S03]  /*02d0*/  FSETP.NEU.AND P0, PT, R0, RZ, PT ;  /* 0x000000ff0000720b */ /* 0x000fc60003f0d000 */
[----:B------:R-:W-:-:S04]  /*02e0*/  FADD R10, R4, -1 ;  /* 0xbf800000040a7421 */ /* 0x000fc80000000000 */
[----:B------:R-:W-:-:S04]  /*02f0*/  FFMA R4, R5, R4, R10 ;  /* 0x0000000405047223 */ /* 0x000fc8000000000a */
[----:B------:R-:W-:Y:S01]  /*0300*/  @!P1 FADD R4, R4, R4 ;  /* 0x0000000404049221 */ /* 0x000fe20000000000 */
[----:B------:R-:W-:-:S04]  /*0310*/  FSETP.GT.AND P1, PT, R7, 128, PT ;  /* 0x430000000700780b */ /* 0x000fc80003f24000 */
[----:B------:R-:W-:-:S04]  /*0320*/  FSEL R4, R4, +INF , !P1 ;  /* 0x7f80000004047808 */ /* 0x000fc80004800000 */
[----:B------:R-:W-:Y:S01]  /*0330*/  FSEL R5, R4, -1, P2 ;  /* 0xbf80000004057808 */ /* 0x000fe20001000000 */
[----:B------:R-:W-:-:S05]  /*0340*/  @!P0 FADD R5, R0, R0 ;  /* 0x0000000000058221 */ /* 0x000fca0000000000 */
[----:B------:R-:W-:Y:S01]  /*0350*/  STG.E desc[UR4][R2.64], R5 ;  /* 0x0000000502007986 */ /* 0x000fe2000c101904 */
[----:B------:R-:W-:Y:S05]  /*0360*/  EXIT ;  /* 0x000000000000794d */ /* 0x000fea0003800000 */
.L_x_36:
        /* <DEDUP_REMOVED lines=9> */
.L_x_196:


//--------------------- .text.log1p_f32           --------------------------
	.section	.text.log1p_f32,"ax",@progbits
	.align	128
        .global         log1p_f32
        .type           log1p_f32,@function
        .size           log1p_f32,(.L_x_197 - log1p_f32)
        .other          log1p_f32,@"STO_CUDA_ENTRY STV_DEFAULT"
log1p_f32:
.text.log1p_f32:
        /* <DEDUP_REMOVED lines=24> */
[----:B------:R-:W-:Y:S01]  /*0180*/  HFMA2 R7, -RZ, RZ, 1.625, 0 ;  /* 0x3e800000ff077431 */ /* 0x000fe200000001ff */
[----:B------:R-:W-:Y:S01]  /*0190*/  MOV R9, 0x3d39bf78 ;  /* 0x3d39bf7800097802 */ /* 0x000fe20000000f00 */
[C---:B--2---:R-:W-:Y:S01]  /*01a0*/  FADD.RZ R4, R0.reuse, 1 ;  /* 0x3f80000000047421 */ /* 0x044fe2000000c000 */
        /* <DEDUP_REMOVED lines=27> */
.L_x_37:
        /* <DEDUP_REMOVED lines=10> */
.L_x_197:


//--------------------- .text.cbrt_f32            --------------------------
	.section	.text.cbrt_f32,"ax",@progbits
	.align	128
        .global         cbrt_f32
        .type           cbrt_f32,@function
        .size           cbrt_f32,(.L_x_198 - cbrt_f32)
        .other          cbrt_f32,@"STO_CUDA_ENTRY STV_DEFAULT"
cbrt_f32:
.text.cbrt_f32:
        /* <DEDUP_REMOVED lines=24> */
[C---:B--2---:R-:W-:Y:S01]  /*0180*/  FMUL R5, |R0|.reuse, 16777216 ;  /* 0x4b80000000057820 */ /* 0x044fe20000400200 */
[C---:B------:R-:W-:Y:S01]  /*0190*/  FSETP.GEU.AND P0, PT, |R0|.reuse, 1.175494350822287508e-38, PT ;  /* 0x008000000000780b */ /* 0x040fe20003f0e200 */
[----:B------:R-:W-:-:S03]  /*01a0*/  FADD R9, R0, R0 ;  /* 0x0000000000097221 */ /* 0x000fc60000000000 */
[-C--:B------:R-:W-:Y:S02]  /*01b0*/  FSEL R5, R5, |R0|.reuse, !P0 ;  /* 0x4000000005057208 */ /* 0x080fe40004000000 */
[----:B------:R-:W-:Y:S02]  /*01c0*/  FSETP.NEU.AND P1, PT, R9, R0, PT ;  /* 0x000000000900720b */ /* 0x000fe40003f2d000 */
[----:B------:R-:W0:Y:S05]  /*01d0*/  MUFU.LG2 R4, R5 ;  /* 0x0000000500047308 */ /* 0x000e2a0000000c00 */
[----:B0-----:R-:W-:Y:S01]  /*01e0*/  @!P0 FADD R4, R4, -24 ;  /* 0xc1c0000004048421 */ /* 0x001fe20000000000 */
[----:B------:R-:W-:-:S03]  /*01f0*/  FSETP.GEU.AND P0, PT, R0, RZ, PT ;  /* 0x000000ff0000720b */ /* 0x000fc60003f0e000 */
[----:B------:R-:W-:-:S04]  /*0200*/  FMUL R4, R4, -0.6666666865348815918 ;  /* 0xbf2aaaab04047820 */ /* 0x000fc80000400000 */
[----:B------:R-:W0:Y:S02]  /*0210*/  MUFU.EX2 R7, R4 ;  /* 0x0000000400077308 */ /* 0x000e240000000800 */
[----:B0-----:R-:W-:-:S04]  /*0220*/  FMUL R6, |R0|, R7 ;  /* 0x0000000700067220 */ /* 0x001fc80000400200 */
[----:B------:R-:W-:-:S04]  /*0230*/  FMUL R7, R7, -R6 ;  /* 0x8000000607077220 */ /* 0x000fc80000400000 */
[----:B------:R-:W-:-:S04]  /*0240*/  FFMA R7, R6, R7, 1 ;  /* 0x3f80000006077423 */ /* 0x000fc80000000007 */
[----:B------:R-:W-:-:S04]  /*0250*/  FMUL R7, R7, 0.3333333432674407959 ;  /* 0x3eaaaaab07077820 */ /* 0x000fc80000400000 */
[----:B------:R-:W-:-:S05]  /*0260*/  FFMA R7, R6, R7, R6 ;  /* 0x0000000706077223 */ /* 0x000fca0000000006 */
[----:B------:R-:W-:-:S05]  /*0270*/  @P1 FSEL R9, -R7, R7, !P0 ;  /* 0x0000000707091208 */ /* 0x000fca0004000100 */
[----:B------:R-:W-:Y:S01]  /*0280*/  STG.E desc[UR4][R2.64], R9 ;  /* 0x0000000902007986 */ /* 0x000fe2000c101904 */
[----:B------:R-:W-:Y:S05]  /*0290*/  EXIT ;  /* 0x000000000000794d */ /* 0x000fea0003800000 */
.L_x_38:
        /* <DEDUP_REMOVED lines=14> */
.L_x_198:


//--------------------- .text.tanh_f32            --------------------------
	.section	.text.tanh_f32,"ax",@progbits
	.align	128
        .global         tanh_f32
        .type           tanh_f32,@function
        .size           tanh_f32,(.L_x_199 - tanh_f32)
        .other          tanh_f32,@"STO_CUDA_ENTRY STV_DEFAULT"
tanh_f32:
.text.tanh_f32:
        /* <DEDUP_REMOVED lines=24> */
[----:B------:R-:W-:Y:S01]  /*0180*/  HFMA2 R8, -RZ, RZ, 1.125, -9232 ;  /* 0x3c80f082ff087431 */ /* 0x000fe200000001ff */
[----:B------:R-:W-:Y:S01]  /*0190*/  MOV R6, 0x3f800000 ;  /* 0x3f80000000067802 */ /* 0x000fe20000000f00 */
[C---:B--2---:R-:W-:Y:S01]  /*01a0*/  FMUL R0, |R4|.reuse, 2.8853900432586669922 ;  /* 0x4038aa3b04007820 */ /* 0x044fe20000400200 */
[C---:B------:R-:W-:Y:S01]  /*01b0*/  FMUL R9, R4.reuse, R4 ;  /* 0x0000000404097220 */ /* 0x040fe20000400000 */
[C---:B------:R-:W-:Y:S02]  /*01c0*/  FSETP.GE.AND P1, PT, |R4|.reuse, 0.60000002384185791016, PT ;  /* 0x3f19999a0400780b */ /* 0x040fe40003f26200 */
[----:B------:R-:W-:Y:S01]  /*01d0*/  FSETP.GE.AND P0, PT, |R4|, 9.010913848876953125, PT ;  /* 0x41102cb40400780b */ /* 0x000fe20003f06200 */
[C---:B------:R-:W-:Y:S01]  /*01e0*/  FFMA R8, R9.reuse, R8, -0.052303962409496307373 ;  /* 0xbd563cae09087423 */ /* 0x040fe20000000008 */
[----:B------:R-:W0:Y:S03]  /*01f0*/  MUFU.EX2 R0, R0 ;  /* 0x0000000000007308 */ /* 0x000e260000000800 */
[----:B------:R-:W-:Y:S01]  /*0200*/  FFMA R8, R9, R8, 0.1331529766321182251 ;  /* 0x3e08594109087423 */ /* 0x000fe20000000008 */
[----:B0-----:R-:W-:-:S03]  /*0210*/  FADD R5, R0, 1 ;  /* 0x3f80000000057421 */ /* 0x001fc60000000000 */
[----:B------:R-:W-:-:S04]  /*0220*/  FFMA R0, R9, R8, -0.33332768082618713379 ;  /* 0xbeaaa9ed09007423 */ /* 0x000fc80000000008 */
[----:B------:R-:W-:Y:S01]  /*0230*/  FFMA R9, R9, R0, RZ ;  /* 0x0000000009097223 */ /* 0x000fe200000000ff */
[----:B------:R-:W0:Y:S02]  /*0240*/  MUFU.RCP R5, R5 ;  /* 0x0000000500057308 */ /* 0x000e240000001000 */
[----:B0-----:R-:W-:-:S05]  /*0250*/  FFMA R6, R5, -2, R6 ;  /* 0xc000000005067823 */ /* 0x001fca0000000006 */
[----:B------:R-:W-:-:S04]  /*0260*/  FSEL R7, R6, 1, !P0 ;  /* 0x3f80000006077808 */ /* 0x000fc80004000000 */
[--C-:B------:R-:W-:Y:S01]  /*0270*/  LOP3.LUT R7, R7, 0x80000000, R4.reuse, 0xb8, !PT ;  /* 0x8000000007077812 */ /* 0x100fe200078eb804 */
[----:B------:R-:W-:-:S05]  /*0280*/  @!P1 FFMA R7, R4, R9, R4 ;  /* 0x0000000904079223 */ /* 0x000fca0000000004 */
[----:B------:R-:W-:Y:S01]  /*0290*/  STG.E desc[UR4][R2.64], R7 ;  /* 0x0000000702007986 */ /* 0x000fe2000c101904 */
[----:B------:R-:W-:Y:S05]  /*02a0*/  EXIT ;  /* 0x000000000000794d */ /* 0x000fea0003800000 */
.L_x_39:
        /* <DEDUP_REMOVED lines=13> */
.L_x_199:


//--------------------- .text.sqrt_f32            --------------------------
	.section	.text.sqrt_f32,"ax",@progbits
	.align	128
        .global         sqrt_f32
        .type           sqrt_f32,@function
        .size           sqrt_f32,(.L_x_175 - sqrt_f32)
        .other          sqrt_f32,@"STO_CUDA_ENTRY STV_DEFAULT"
sqrt_f32:
.text.sqrt_f32:
        /* <DEDUP_REMOVED lines=25> */
[----:B--2---:R-:W-:Y:S01]  /*0190*/  IADD3 R4, PT, PT, R0, -0xd000000, RZ ;  /* 0xf300000000047810 */ /* 0x004fe20007ffe0ff */
[----:B------:R0:W1:Y:S03]  /*01a0*/  MUFU.RSQ R5, R0 ;  /* 0x0000000000057308 */ /* 0x0000660000001400 */
[----:B------:R-:W-:-:S13]  /*01b0*/  ISETP.GT.U32.AND P0, PT, R4, 0x727fffff, PT ;  /* 0x727fffff0400780c */ /* 0x000fda0003f04070 */
[----:B0-----:R-:W-:Y:S05]  /*01c0*/  @!P0 BRA `(.L_x_41) ;  /* 0x0000000000108947 */ /* 0x001fea0003800000 */
[----:B------:R-:W-:-:S07]  /*01d0*/  MOV R9, 0x1f0 ;  /* 0x000001f000097802 */ /* 0x000fce0000000f00 */
[----:B-1----:R-:W-:Y:S05]  /*01e0*/  CALL.REL.NOINC `($__internal_4_$__cuda_sm20_sqrt_rn_f32_slowpath) ;  /* 0x0000000000247944 */ /* 0x002fea0003c00000 */
[----:B------:R-:W-:Y:S01]  /*01f0*/  MOV R5, R0 ;  /* 0x0000000000057202 */ /* 0x000fe20000000f00 */
[----:B------:R-:W-:Y:S06]  /*0200*/  BRA `(.L_x_42) ;  /* 0x0000000000107947 */ /* 0x000fec0003800000 */
.L_x_41:
[----:B-1----:R-:W-:Y:S01]  /*0210*/  FMUL.FTZ R7, R0, R5 ;  /* 0x0000000500077220 */ /* 0x002fe20000410000 */
[----:B------:R-:W-:-:S03]  /*0220*/  FMUL.FTZ R5, R5, 0.5 ;  /* 0x3f00000005057820 */ /* 0x000fc60000410000 */
[----:B------:R-:W-:-:S04]  /*0230*/  FFMA R0, -R7, R7, R0 ;  /* 0x0000000707007223 */ /* 0x000fc80000000100 */
[----:B------:R-:W-:-:S07]  /*0240*/  FFMA R5, R0, R5, R7 ;  /* 0x0000000500057223 */ /* 0x000fce0000000007 */
.L_x_42:
[----:B------:R-:W-:Y:S05]  /*0250*/  BSYNC.RECONVERGENT B0 ;  /* 0x0000000000007941 */ /* 0x000fea0003800200 */
.L_x_40:
[----:B------:R-:W-:Y:S01]  /*0260*/  STG.E desc[UR4][R2.64], R5 ;  /* 0x0000000502007986 */ /* 0x000fe2000c101904 */
[----:B------:R-:W-:Y:S05]  /*0270*/  EXIT ;  /* 0x000000000000794d */ /* 0x000fea0003800000 */
        .weak           $__internal_4_$__cuda_sm20_sqrt_rn_f32_slowpath
        .type           $__internal_4_$__cuda_sm20_sqrt_rn_f32_slowpath,@function
        .size           $__internal_4_$__cuda_sm20_sqrt_rn_f32_slowpath,(.L_x_175 - $__internal_4_$__cuda_sm20_sqrt_rn_f32_slowpath)
$__internal_4_$__cuda_sm20_sqrt_rn_f32_slowpath:
[----:B------:R-:W-:-:S13]  /*0280*/  LOP3.LUT P0, RZ, R0, 0x7fffffff, RZ, 0xc0, !PT ;  /* 0x7fffffff00ff7812 */ /* 0x000fda000780c0ff */
[----:B------:R-:W-:Y:S01]  /*0290*/  @!P0 MOV R4, R0 ;  /* 0x0000000000048202 */ /* 0x000fe20000000f00 */
        /* <DEDUP_REMOVED lines=12> */
[----:B------:R-:W-:Y:S02]  /*0360*/  @!P0 MOV R4, R0 ;  /* 0x0000000000048202 */ /* 0x000fe40000000f00 */
[----:B------:R-:W-:-:S04]  /*0370*/  @P0 FADD.FTZ R7, -R6, -RZ ;  /* 0x800000ff06070221 */ /* 0x000fc80000010100 */
[----:B------:R-:W-:-:S04]  /*0380*/  @P0 FFMA R7, R6, R7, R5 ;  /* 0x0000000706070223 */ /* 0x000fc80000000005 */
[----:B------:R-:W-:-:S04]  /*0390*/  @P0 FFMA R7, R7, R8, R6 ;  /* 0x0000000807070223 */ /* 0x000fc80000000006 */
[----:B------:R-:W-:-:S07]  /*03a0*/  @P0 FMUL.FTZ R4, R7, 2.3283064365386962891e-10 ;  /* 0x2f80000007040820 */ /* 0x000fce0000410000 */
.L_x_43:
[----:B------:R-:W-:Y:S01]  /*03b0*/  HFMA2 R5, -RZ, RZ, 0, 0 ;  /* 0x00000000ff057431 */ /* 0x000fe200000001ff */
[----:B------:R-:W-:Y:S02]  /*03c0*/  MOV R0, R4 ;  /* 0x0000000400007202 */ /* 0x000fe40000000f00 */
[----:B------:R-:W-:-:S04]  /*03d0*/  MOV R4, R9 ;  /* 0x0000000900047202 */ /* 0x000fc80000000f00 */
[----:B------:R-:W-:Y:S05]  /*03e0*/  RET.REL.NODEC R4 `(sqrt_f32) ;  /* 0xfffffffc04047950 */ /* 0x000fea0003c3ffff */
.L_x_44:
        /* <DEDUP_REMOVED lines=9> */
.L_x_175:


//--------------------- .text.log2_f32            --------------------------
	.section	.text.log2_f32,"ax",@progbits
	.align	128
        .global         log2_f32
        .type           log2_f32,@function
        .size           log2_f32,(.L_x_201 - log2_f32)
        .other          log2_f32,@"STO_CUDA_ENTRY STV_DEFAULT"
log2_f32:
.text.log2_f32:
        /* <DEDUP_REMOVED lines=24> */
[----:B------:R-:W-:Y:S01]  /*0180*/  HFMA2 R7, -RZ, RZ, 1.443359375, -0.2030029296875 ;  /* 0x3dc6b27fff077431 */ /* 0x000fe200000001ff */
[----:B--2---:R-:W-:-:S13]  /*0190*/  FSETP.GEU.AND P0, PT, R0, 1.175494350822287508e-38, PT ;  /* 0x008000000000780b */ /* 0x004fda0003f0e000 */
[----:B------:R-:W-:-:S05]  /*01a0*/  @!P0 FMUL R0, R0, 8388608 ;  /* 0x4b00000000008820 */ /* 0x000fca0000400000 */
[----:B------:R-:W-:-:S04]  /*01b0*/  IADD3 R4, PT, PT, R0, -0x3f3504f3, RZ ;  /* 0xc0cafb0d00047810 */ /* 0x000fc80007ffe0ff */
[----:B------:R-:W-:-:S04]  /*01c0*/  LOP3.LUT R5, R4, 0xff800000, RZ, 0xc0, !PT ;  /* 0xff80000004057812 */ /* 0x000fc800078ec0ff */
[-C--:B------:R-:W-:Y:S02]  /*01d0*/  IADD3 R4, PT, PT, R0, -R5.reuse, RZ ;  /* 0x8000000500047210 */ /* 0x080fe40007ffe0ff */
[----:B------:R-:W-:-:S03]  /*01e0*/  I2FP.F32.S32 R5, R5 ;  /* 0x0000000500057245 */ /* 0x000fc60000201400 */
[----:B------:R-:W-:Y:S01]  /*01f0*/  FADD R6, R4, -1 ;  /* 0xbf80000004067421 */ /* 0x000fe20000000000 */
[----:B------:R-:W-:Y:S02]  /*0200*/  FSEL R4, RZ, -23, P0 ;  /* 0xc1b80000ff047808 */ /* 0x000fe40000000000 */
[----:B------:R-:W-:Y:S01]  /*0210*/  ISETP.GT.U32.AND P0, PT, R0, 0x7f7fffff, PT ;  /* 0x7f7fffff0000780c */ /* 0x000fe20003f04070 */
[C---:B------:R-:W-:Y:S02]  /*0220*/  FFMA R7, R6.reuse, R7, -0.16845393180847167969 ;  /* 0xbe2c7f3006077423 */ /* 0x040fe40000000007 */
[----:B------:R-:W-:Y:S01]  /*0230*/  FFMA R4, R5, 1.1920928955078125e-07, R4 ;  /* 0x3400000005047823 */ /* 0x000fe20000000004 */
[----:B------:R-:W-:Y:S01]  /*0240*/  MOV R5, 0x7f800000 ;  /* 0x7f80000000057802 */ /* 0x000fe20000000f00 */
[----:B------:R-:W-:-:S04]  /*0250*/  FFMA R7, R6, R7, 0.1716887056827545166 ;  /* 0x3e2fcf2a06077423 */ /* 0x000fc80000000007 */
[----:B------:R-:W-:-:S04]  /*0260*/  FFMA R7, R6, R7, -0.17900948226451873779 ;  /* 0xbe374e4306077423 */ /* 0x000fc80000000007 */
[----:B------:R-:W-:-:S04]  /*0270*/  FFMA R7, R6, R7, 0.20512372255325317383 ;  /* 0x3e520bf406077423 */ /* 0x000fc80000000007 */
[----:B------:R-:W-:-:S04]  /*0280*/  FFMA R7, R6, R7, -0.24046532809734344482 ;  /* 0xbe763c8b06077423 */ /* 0x000fc80000000007 */
[----:B------:R-:W-:-:S04]  /*0290*/  FFMA R7, R6, R7, 0.28857114911079406738 ;  /* 0x3e93bf9906077423 */ /* 0x000fc80000000007 */
[----:B------:R-:W-:-:S04]  /*02a0*/  FFMA R7, R6, R7, -0.36067417263984680176 ;  /* 0xbeb8aa4906077423 */ /* 0x000fc80000000007 */
[----:B------:R-:W-:-:S04]  /*02b0*/  FFMA R7, R6, R7, 0.48089820146560668945 ;  /* 0x3ef6384a06077423 */ /* 0x000fc80000000007 */
[----:B------:R-:W-:-:S04]  /*02c0*/  FFMA R7, R6, R7, -0.72134751081466674805 ;  /* 0xbf38aa3b06077423 */ /* 0x000fc80000000007 */
[----:B------:R-:W-:-:S04]  /*02d0*/  FMUL R7, R6, R7 ;  /* 0x0000000706077220 */ /* 0x000fc80000400000 */
[----:B------:R-:W-:-:S04]  /*02e0*/  FMUL R7, R6, R7 ;  /* 0x0000000706077220 */ /* 0x000fc80000400000 */
[----:B------:R-:W-:-:S04]  /*02f0*/  FFMA R7, R6, 1.4426950216293334961, R7 ;  /* 0x3fb8aa3b06077823 */ /* 0x000fc80000000007 */
[----:B------:R-:W-:Y:S01]  /*0300*/  FADD R4, R4, R7 ;  /* 0x0000000704047221 */ /* 0x000fe20000000000 */
[C---:B------:R-:W-:Y:S01]  /*0310*/  @P0 FFMA R4, R0.reuse, R5, +INF ;  /* 0x7f80000000040423 */ /* 0x040fe20000000005 */
[----:B------:R-:W-:-:S04]  /*0320*/  FSETP.NEU.AND P0, PT, R0, RZ, PT ;  /* 0x000000ff0000720b */ /* 0x000fc80003f0d000 */
[----:B------:R-:W-:-:S05]  /*0330*/  FSEL R5, R4, -INF , P0 ;  /* 0xff80000004057808 */ /* 0x000fca0000000000 */
[----:B------:R-:W-:Y:S01]  /*0340*/  STG.E desc[UR4][R2.64], R5 ;  /* 0x0000000502007986 */ /* 0x000fe2000c101904 */
[----:B------:R-:W-:Y:S05]  /*0350*/  EXIT ;  /* 0x000000000000794d */ /* 0x000fea0003800000 */
.L_x_45:
        /* <DEDUP_REMOVED lines=10> */
.L_x_201:


//--------------------- .text.ln_f32              --------------------------
	.section	.text.ln_f32,"ax",@progbits
	.align	128
        .global         ln_f32
        .type           ln_f32,@function
        .size           ln_f32,(.L_x_202 - ln_f32)
        .other          ln_f32,@"STO_CUDA_ENTRY STV_DEFAULT"
ln_f32:
.text.ln_f32:
        /* <DEDUP_REMOVED lines=24> */
[----:B------:R-:W-:Y:S01]  /*0180*/  HFMA2 R7, -RZ, RZ, 1.5048828125, 33.21875 ;  /* 0x3e055027ff077431 */ /* 0x000fe200000001ff */
        /* <DEDUP_REMOVED lines=9> */
[C---:B------:R-:W-:Y:S02]  /*0220*/  FFMA R7, R6.reuse, -R7, 0.14084610342979431152 ;  /* 0x3e1039f606077423 */ /* 0x040fe40000000807 */
[----:B------:R-:W-:Y:S01]  /*0230*/  FFMA R4, R5, 1.1920928955078125e-07, R4 ;  /* 0x3400000005047823 */ /* 0x000fe20000000004 */
[----:B------:R-:W-:Y:S01]  /*0240*/  MOV R5, 0x7f800000 ;  /* 0x7f80000000057802 */ /* 0x000fe20000000f00 */
[----:B------:R-:W-:-:S04]  /*0250*/  FFMA R7, R6, R7, -0.12148627638816833496 ;  /* 0xbdf8cdcc06077423 */ /* 0x000fc80000000007 */
[----:B------:R-:W-:-:S04]  /*0260*/  FFMA R7, R6, R7, 0.13980610668659210205 ;  /* 0x3e0f295506077423 */ /* 0x000fc80000000007 */
[----:B------:R-:W-:-:S04]  /*0270*/  FFMA R7, R6, R7, -0.16684235632419586182 ;  /* 0xbe2ad8b906077423 */ /* 0x000fc80000000007 */
[----:B------:R-:W-:-:S04]  /*0280*/  FFMA R7, R6, R7, 0.20012299716472625732 ;  /* 0x3e4ced0b06077423 */ /* 0x000fc80000000007 */
[----:B------:R-:W-:-:S04]  /*0290*/  FFMA R7, R6, R7, -0.24999669194221496582 ;  /* 0xbe7fff2206077423 */ /* 0x000fc80000000007 */
[----:B------:R-:W-:-:S04]  /*02a0*/  FFMA R7, R6, R7, 0.33333182334899902344 ;  /* 0x3eaaaa7806077423 */ /* 0x000fc80000000007 */
[----:B------:R-:W-:-:S04]  /*02b0*/  FFMA R7, R6, R7, -0.5 ;  /* 0xbf00000006077423 */ /* 0x000fc80000000007 */
[----:B------:R-:W-:-:S04]  /*02c0*/  FMUL R7, R6, R7 ;  /* 0x0000000706077220 */ /* 0x000fc80000400000 */
[----:B------:R-:W-:-:S04]  /*02d0*/  FFMA R7, R6, R7, R6 ;  /* 0x0000000706077223 */ /* 0x000fc80000000006 */
[----:B------:R-:W-:Y:S01]  /*02e0*/  FFMA R4, R4, 0.69314718246459960938, R7 ;  /* 0x3f31721804047823 */ /* 0x000fe20000000007 */
[C---:B------:R-:W-:Y:S01]  /*02f0*/  @P0 FFMA R4, R0.reuse, R5, +INF ;  /* 0x7f80000000040423 */ /* 0x040fe20000000005 */
[----:B------:R-:W-:-:S04]  /*0300*/  FSETP.NEU.AND P0, PT, R0, RZ, PT ;  /* 0x000000ff0000720b */ /* 0x000fc80003f0d000 */
[----:B------:R-:W-:-:S05]  /*0310*/  FSEL R5, R4, -INF , P0 ;  /* 0xff80000004057808 */ /* 0x000fca0000000000 */
[----:B------:R-:W-:Y:S01]  /*0320*/  STG.E desc[UR4][R2.64], R5 ;  /* 0x0000000502007986 */ /* 0x000fe2000c101904 */
[----:B------:R-:W-:Y:S05]  /*0330*/  EXIT ;  /* 0x000000000000794d */ /* 0x000fea0003800000 */
.L_x_46:
        /* <DEDUP_REMOVED lines=12> */
.L_x_202:


//--------------------- .text.exp_f32             --------------------------
	.section	.text.exp_f32,"ax",@progbits
	.align	128
        .global         exp_f32
        .type           exp_f32,@function
        .size           exp_f32,(.L_x_203 - exp_f32)
        .other          exp_f32,@"STO_CUDA_ENTRY STV_DEFAULT"
exp_f32:
.text.exp_f32:
        /* <DEDUP_REMOVED lines=24> */
[----:B------:R-:W-:Y:S01]  /*0180*/  HFMA2 R5, -RZ, RZ, 0.96630859375, -0.0022525787353515625 ;  /* 0x3bbb989dff057431 */ /* 0x000fe200000001ff */
[----:B------:R-:W-:-:S04]  /*0190*/  MOV R7, 0x437c0000 ;  /* 0x437c000000077802 */ /* 0x000fc80000000f00 */
[----:B--2---:R-:W-:-:S04]  /*01a0*/  FFMA.SAT R4, R0, R5, 0.5 ;  /* 0x3f00000000047423 */ /* 0x004fc80000002005 */
[----:B------:R-:W-:-:S04]  /*01b0*/  FFMA.RM R4, R4, R7, 12582913 ;  /* 0x4b40000104047423 */ /* 0x000fc80000004007 */
[C---:B------:R-:W-:Y:S01]  /*01c0*/  FADD R5, R4.reuse, -12583039 ;  /* 0xcb40007f04057421 */ /* 0x040fe20000000000 */
[----:B------:R-:W-:-:S03]  /*01d0*/  SHF.L.U32 R4, R4, 0x17, RZ ;  /* 0x0000001704047819 */ /* 0x000fc600000006ff */
[----:B------:R-:W-:-:S04]  /*01e0*/  FFMA R5, R0, 1.4426950216293334961, -R5 ;  /* 0x3fb8aa3b00057823 */ /* 0x000fc80000000805 */
[----:B------:R-:W-:-:S06]  /*01f0*/  FFMA R5, R0, 1.925963033500011079e-08, R5 ;  /* 0x32a5706000057823 */ /* 0x000fcc0000000005 */
[----:B------:R-:W0:Y:S02]  /*0200*/  MUFU.EX2 R5, R5 ;  /* 0x0000000500057308 */ /* 0x000e240000000800 */
[----:B0-----:R-:W-:-:S05]  /*0210*/  FMUL R7, R4, R5 ;  /* 0x0000000504077220 */ /* 0x001fca0000400000 */
[----:B------:R-:W-:Y:S01]  /*0220*/  STG.E desc[UR4][R2.64], R7 ;  /* 0x0000000702007986 */ /* 0x000fe2000c101904 */
[----:B------:R-:W-:Y:S05]  /*0230*/  EXIT ;  /* 0x000000000000794d */ /* 0x000fea0003800000 */
.L_x_47:
        /* <DEDUP_REMOVED lines=12> */
.L_x_203:


//--------------------- .text.sin_f32             --------------------------
	.section	.text.sin_f32,"ax",@progbits
	.align	128
        .global         sin_f32
        .type           sin_f32,@function
        .size           sin_f32,(.L_x_204 - sin_f32)
        .other          sin_f32,@"STO_CUDA_ENTRY STV_DEFAULT"
sin_f32:
.text.sin_f32:
        /* <DEDUP_REMOVED lines=25> */
[C---:B--2---:R-:W-:Y:S01]  /*0190*/  FMUL R4, R0.reuse, 0.63661974668502807617 ;  /* 0x3f22f98300047820 */ /* 0x044fe20000400000 */
[----:B------:R-:W-:-:S03]  /*01a0*/  FSETP.GE.AND P0, PT, |R0|, 105615, PT ;  /* 0x47ce47800000780b */ /* 0x000fc60003f06200 */
[----:B------:R-:W0:Y:S02]  /*01b0*/  F2I.NTZ R8, R4 ;  /* 0x0000000400087305 */ /* 0x000e240000203100 */
[----:B0-----:R-:W-:-:S05]  /*01c0*/  I2FP.F32.S32 R5, R8 ;  /* 0x0000000800057245 */ /* 0x001fca0000201400 */
[----:B------:R-:W-:-:S04]  /*01d0*/  FFMA R6, R5, -1.5707962512969970703, R0 ;  /* 0xbfc90fda05067823 */ /* 0x000fc80000000000 */
[----:B------:R-:W-:-:S04]  /*01e0*/  FFMA R6, R5, -7.5497894158615963534e-08, R6 ;  /* 0xb3a2216805067823 */ /* 0x000fc80000000006 */
[----:B------:R-:W-:Y:S01]  /*01f0*/  FFMA R6, R5, -5.3903029534742383927e-15, R6 ;  /* 0xa7c234c505067823 */ /* 0x000fe20000000006 */
[----:B------:R-:W-:Y:S06]  /*0200*/  @!P0 BRA `(.L_x_49) ;  /* 0x0000000400808947 */ /* 0x000fec0003800000 */
[----:B------:R-:W-:-:S13]  /*0210*/  FSETP.NEU.AND P0, PT, |R0|, +INF , PT ;  /* 0x7f8000000000780b */ /* 0x000fda0003f0d200 */
[----:B------:R-:W-:Y:S01]  /*0220*/  @!P0 FMUL R6, RZ, R0 ;  /* 0x00000000ff068220 */ /* 0x000fe20000400000 */
[----:B------:R-:W-:Y:S01]  /*0230*/  @!P0 IMAD.MOV.U32 R8, RZ, RZ, RZ ;  /* 0x000000ffff088224 */ /* 0x000fe200078e00ff */
[----:B------:R-:W-:Y:S06]  /*0240*/  @!P0 BRA `(.L_x_49) ;  /* 0x0000000400708947 */ /* 0x000fec0003800000 */
[----:B------:R-:W-:Y:S01]  /*0250*/  IMAD.SHL.U32 R5, R0, 0x100, RZ ;  /* 0x0000010000057824 */ /* 0x000fe200078e00ff */
[----:B------:R-:W0:Y:S01]  /*0260*/  LDCU.64 UR8, c[0x4][URZ] ;  /* 0x01000000ff0877ac */ /* 0x000e220008000a00 */
[----:B------:R-:W-:Y:S02]  /*0270*/  IMAD.MOV.U32 R4, RZ, RZ, RZ ;  /* 0x000000ffff047224 */ /* 0x000fe400078e00ff */
[----:B------:R-:W-:Y:S01]  /*0280*/  IMAD.MOV.U32 R16, RZ, RZ, RZ ;  /* 0x000000ffff107224 */ /* 0x000fe200078e00ff */
[----:B------:R-:W-:Y:S01]  /*0290*/  LOP3.LUT R5, R5, 0x80000000, RZ, 0xfc, !PT ;  /* 0x8000000005057812 */ /* 0x000fe200078efcff */
[----:B------:R-:W-:Y:S01]  /*02a0*/  UMOV UR5, URZ ;  /* 0x000000ff00057c82 */ /* 0x000fe20008000000 */
[----:B------:R-:W-:-:S05]  /*02b0*/  UMOV UR4, URZ ;  /* 0x000000ff00047c82 */ /* 0x000fca0008000000 */
.L_x_50:
[----:B0-----:R-:W-:Y:S01]  /*02c0*/  IMAD.U32 R8, RZ, RZ, UR8 ;  /* 0x00000008ff087e24 */ /* 0x001fe2000f8e00ff */
[----:B------:R-:W-:-:S05]  /*02d0*/  MOV R9, UR9 ;  /* 0x0000000900097c02 */ /* 0x000fca0008000f00 */
[----:B------:R-:W2:Y:S01]  /*02e0*/  LDG.E.CONSTANT R6, desc[UR6][R8.64] ;  /* 0x0000000608067981 */ /* 0x000ea2000c1e9900 */
[----:B------:R-:W-:Y:S01]  /*02f0*/  UIADD3 UR4, UPT, UPT, UR4, 0x1, URZ ;  /* 0x0000000104047890 */ /* 0x000fe2000fffe0ff */
[C---:B------:R-:W-:Y:S01]  /*0300*/  ISETP.EQ.AND P0, PT, R16.reuse, RZ, PT ;  /* 0x000000ff1000720c */ /* 0x040fe20003f02270 */
[----:B------:R-:W-:Y:S01]  /*0310*/  UIADD3 UR8, UP1, UPT, UR8, 0x4, URZ ;  /* 0x0000000408087890 */ /* 0x000fe2000ff3e0ff */
[C---:B------:R-:W-:Y:S01]  /*0320*/  ISETP.EQ.AND P1, PT, R16.reuse, 0x4, PT ;  /* 0x000000041000780c */ /* 0x040fe20003f22270 */
[----:B------:R-:W-:Y:S01]  /*0330*/  UISETP.NE.AND UP0, UPT, UR4, 0x6, UPT ;  /* 0x000000060400788c */ /* 0x000fe2000bf05270 */
[C---:B------:R-:W-:Y:S01]  /*0340*/  ISETP.EQ.AND P2, PT, R16.reuse, 0x8, PT ;  /* 0x000000081000780c */ /* 0x040fe20003f42270 */
[----:B------:R-:W-:Y:S01]  /*0350*/  UIADD3.X UR9, UPT, UPT, URZ, UR9, URZ, UP1, !UPT ;  /* 0x00000009ff097290 */ /* 0x000fe20008ffe4ff */
[C---:B------:R-:W-:Y:S02]  /*0360*/  ISETP.EQ.AND P3, PT, R16.reuse, 0xc, PT ;  /* 0x0000000c1000780c */ /* 0x040fe40003f62270 */
[----:B------:R-:W-:-:S02]  /*0370*/  ISETP.EQ.AND P4, PT, R16, 0x10, PT ;  /* 0x000000101000780c */ /* 0x000fc40003f82270 */
[C---:B------:R-:W-:Y:S01]  /*0380*/  ISETP.EQ.AND P5, PT, R16.reuse, 0x14, PT ;  /* 0x000000141000780c */ /* 0x040fe20003fa2270 */
[----:B------:R-:W-:Y:S02]  /*0390*/  VIADD R16, R16, 0x4 ;  /* 0x0000000410107836 */ /* 0x000fe40000000000 */
[----:B--2---:R-:W-:-:S03]  /*03a0*/  IMAD.WIDE.U32 R6, R6, R5, RZ ;  /* 0x0000000506067225 */ /* 0x004fc600078e00ff */
[----:B------:R-:W-:-:S04]  /*03b0*/  IADD3 R6, P6, PT, R6, R4, RZ ;  /* 0x0000000406067210 */ /* 0x000fc80007fde0ff */
[----:B------:R-:W-:Y:S01]  /*03c0*/  IADD3.X R4, PT, PT, R7, UR5, RZ, P6, !PT ;  /* 0x0000000507047c10 */ /* 0x000fe2000b7fe4ff */
[--C-:B------:R-:W-:Y:S01]  /*03d0*/  @P0 IMAD.MOV.U32 R10, RZ, RZ, R6.reuse ;  /* 0x000000ffff0a0224 */ /* 0x100fe200078e0006 */
[----:B------:R-:W-:Y:S01]  /*03e0*/  @P4 MOV R14, R6 ;  /* 0x00000006000e4202 */ /* 0x000fe20000000f00 */
[--C-:B------:R-:W-:Y:S02]  /*03f0*/  @P1 IMAD.MOV.U32 R11, RZ, RZ, R6.reuse ;  /* 0x000000ffff0b1224 */ /* 0x100fe400078e0006 */
[--C-:B------:R-:W-:Y:S02]  /*0400*/  @P2 IMAD.MOV.U32 R12, RZ, RZ, R6.reuse ;  /* 0x000000ffff0c2224 */ /* 0x100fe400078e0006 */
[--C-:B------:R-:W-:Y:S02]  /*0410*/  @P3 IMAD.MOV.U32 R13, RZ, RZ, R6.reuse ;  /* 0x000000ffff0d3224 */ /* 0x100fe400078e0006 */
[----:B------:R-:W-:Y:S01]  /*0420*/  @P5 IMAD.MOV.U32 R15, RZ, RZ, R6 ;  /* 0x000000ffff0f5224 */ /* 0x000fe200078e0006 */
[----:B------:R-:W-:Y:S06]  /*0430*/  BRA.U UP0, `(.L_x_50) ;  /* 0xfffffffd00a07547 */ /* 0x000fec000b83ffff */
[----:B------:R-:W-:Y:S01]  /*0440*/  SHF.R.U32.HI R5, RZ, 0x17, R0 ;  /* 0x00000017ff057819 */ /* 0x000fe20000011600 */
[----:B------:R-:W-:Y:S03]  /*0450*/  BSSY.RECONVERGENT B1, `(.L_x_51) ;  /* 0x0000029000017945 */ /* 0x000fe60003800200 */
[C---:B------:R-:W-:Y:S02]  /*0460*/  LOP3.LUT R6, R5.reuse, 0xe0, RZ, 0xc0, !PT ;  /* 0x000000e005067812 */ /* 0x040fe400078ec0ff */
[----:B------:R-:W-:-:S03]  /*0470*/  LOP3.LUT P6, RZ, R5, 0x1f, RZ, 0xc0, !PT ;  /* 0x0000001f05ff7812 */ /* 0x000fc600078cc0ff */
[----:B------:R-:W-:-:S05]  /*0480*/  VIADD R6, R6, 0xffffff80 ;  /* 0xffffff8006067836 */ /* 0x000fca0000000000 */
[----:B------:R-:W-:-:S05]  /*0490*/  SHF.R.U32.HI R6, RZ, 0x5, R6 ;  /* 0x00000005ff067819 */ /* 0x000fca0000011606 */
[----:B------:R-:W-:-:S05]  /*04a0*/  IMAD.U32 R9, R6, -0x4, RZ ;  /* 0xfffffffc06097824 */ /* 0x000fca00078e00ff */
[C---:B------:R-:W-:Y:S02]  /*04b0*/  ISETP.EQ.AND P3, PT, R9.reuse, -0x18, PT ;  /* 0xffffffe80900780c */ /* 0x040fe40003f62270 */
[C---:B------:R-:W-:Y:S02]  /*04c0*/  ISETP.EQ.AND P4, PT, R9.reuse, -0x14, PT ;  /* 0xffffffec0900780c */ /* 0x040fe40003f82270 */
[C---:B------:R-:W-:Y:S02]  /*04d0*/  ISETP.EQ.AND P2, PT, R9.reuse, -0x10, PT ;  /* 0xfffffff00900780c */ /* 0x040fe40003f42270 */
[C---:B------:R-:W-:Y:S02]  /*04e0*/  ISETP.EQ.AND P1, PT, R9.reuse, -0xc, PT ;  /* 0xfffffff40900780c */ /* 0x040fe40003f22270 */
[C---:B------:R-:W-:Y:S02]  /*04f0*/  ISETP.EQ.AND P0, PT, R9.reuse, -0x8, PT ;  /* 0xfffffff80900780c */ /* 0x040fe40003f02270 */
[----:B------:R-:W-:-:S03]  /*0500*/  ISETP.EQ.AND P5, PT, R9, RZ, PT ;  /* 0x000000ff0900720c */ /* 0x000fc60003fa2270 */
[----:B------:R-:W-:Y:S02]  /*0510*/  @P3 MOV R6, R10 ;  /* 0x0000000a00063202 */ /* 0x000fe40000000f00 */
[C---:B------:R-:W-:Y:S01]  /*0520*/  ISETP.EQ.AND P3, PT, R9.reuse, -0x4, PT ;  /* 0xfffffffc0900780c */ /* 0x040fe20003f62270 */
[----:B------:R-:W-:Y:S02]  /*0530*/  @P4 IMAD.MOV.U32 R7, RZ, RZ, R10 ;  /* 0x000000ffff074224 */ /* 0x000fe400078e000a */
[----:B------:R-:W-:Y:S01]  /*0540*/  @P4 IMAD.MOV.U32 R6, RZ, RZ, R11 ;  /* 0x000000ffff064224 */ /* 0x000fe200078e000b */
[----:B------:R-:W-:Y:S01]  /*0550*/  ISETP.EQ.AND P4, PT, R9, 0x4, PT ;  /* 0x000000040900780c */ /* 0x000fe20003f82270 */
[----:B------:R-:W-:Y:S02]  /*0560*/  @P2 IMAD.MOV.U32 R6, RZ, RZ, R12 ;  /* 0x000000ffff062224 */ /* 0x000fe400078e000c */
[----:B------:R-:W-:Y:S02]  /*0570*/  @P1 IMAD.MOV.U32 R6, RZ, RZ, R13 ;  /* 0x000000ffff061224 */ /* 0x000fe400078e000d */
[----:B------:R-:W-:-:S02]  /*0580*/  @P0 IMAD.MOV.U32 R6, RZ, RZ, R14 ;  /* 0x000000ffff060224 */ /* 0x000fc400078e000e */
[----:B------:R-:W-:Y:S01]  /*0590*/  @P2 IMAD.MOV.U32 R7, RZ, RZ, R11 ;  /* 0x000000ffff072224 */ /* 0x000fe200078e000b */
[----:B------:R-:W-:Y:S01]  /*05a0*/  @P1 MOV R7, R12 ;  /* 0x0000000c00071202 */ /* 0x000fe20000000f00 */
[----:B------:R-:W-:Y:S01]  /*05b0*/  @P0 IMAD.MOV.U32 R7, RZ, RZ, R13 ;  /* 0x000000ffff070224 */ /* 0x000fe200078e000d */
[----:B------:R-:W-:Y:S01]  /*05c0*/  @P3 MOV R6, R15 ;  /* 0x0000000f00063202 */ /* 0x000fe20000000f00 */
[----:B------:R-:W-:Y:S02]  /*05d0*/  @P5 IMAD.MOV.U32 R6, RZ, RZ, R4 ;  /* 0x000000ffff065224 */ /* 0x000fe400078e0004 */
[----:B------:R-:W-:Y:S02]  /*05e0*/  @P3 IMAD.MOV.U32 R7, RZ, RZ, R14 ;  /* 0x000000ffff073224 */ /* 0x000fe400078e000e */
[----:B------:R-:W-:Y:S02]  /*05f0*/  @P5 IMAD.MOV.U32 R7, RZ, RZ, R15 ;  /* 0x000000ffff075224 */ /* 0x000fe400078e000f */
[----:B------:R-:W-:-:S02]  /*0600*/  @P4 IMAD.MOV.U32 R7, RZ, RZ, R4 ;  /* 0x000000ffff074224 */ /* 0x000fc400078e0004 */
[----:B------:R-:W-:Y:S01]  /*0610*/  IMAD.MOV.U32 R8, RZ, RZ, R6 ;  /* 0x000000ffff087224 */ /* 0x000fe200078e0006 */
[----:B------:R-:W-:Y:S06]  /*0620*/  @!P6 BRA `(.L_x_52) ;  /* 0x00000000002ce947 */ /* 0x000fec0003800000 */
[----:B------:R-:W-:Y:S01]  /*0630*/  @P2 MOV R6, R10 ;  /* 0x0000000a00062202 */ /* 0x000fe20000000f00 */
[----:B------:R-:W-:Y:S01]  /*0640*/  @P1 IMAD.MOV.U32 R6, RZ, RZ, R11 ;  /* 0x000000ffff061224 */ /* 0x000fe200078e000b */
[----:B------:R-:W-:Y:S01]  /*0650*/  LOP3.LUT R5, R5, 0x1f, RZ, 0xc0, !PT ;  /* 0x0000001f05057812 */ /* 0x000fe200078ec0ff */
[----:B------:R-:W-:Y:S01]  /*0660*/  @P0 IMAD.MOV.U32 R6, RZ, RZ, R12 ;  /* 0x000000ffff060224 */ /* 0x000fe200078e000c */
[----:B------:R-:W-:Y:S01]  /*0670*/  ISETP.EQ.AND P0, PT, R9, 0x8, PT ;  /* 0x000000080900780c */ /* 0x000fe20003f02270 */
[----:B------:R-:W-:Y:S01]  /*0680*/  @P3 IMAD.MOV.U32 R6, RZ, RZ, R13 ;  /* 0x000000ffff063224 */ /* 0x000fe200078e000d */
[----:B------:R-:W-:Y:S01]  /*0690*/  SHF.L.W.U32.HI R8, R7, R5, R8 ;  /* 0x0000000507087219 */ /* 0x000fe20000010e08 */
[----:B------:R-:W-:Y:S01]  /*06a0*/  @P5 IMAD.MOV.U32 R6, RZ, RZ, R14 ;  /* 0x000000ffff065224 */ /* 0x000fe200078e000e */
[----:B------:R-:W-:-:S09]  /*06b0*/  @P4 MOV R6, R15 ;  /* 0x0000000f00064202 */ /* 0x000fd20000000f00 */
[----:B------:R-:W-:-:S05]  /*06c0*/  @P0 IMAD.MOV.U32 R6, RZ, RZ, R4 ;  /* 0x000000ffff060224 */ /* 0x000fca00078e0004 */
[----:B------:R-:W-:-:S07]  /*06d0*/  SHF.L.W.U32.HI R7, R6, R5, R7 ;  /* 0x0000000506077219 */ /* 0x000fce0000010e07 */
.L_x_52:
[----:B------:R-:W-:Y:S05]  /*06e0*/  BSYNC.RECONVERGENT B1 ;  /* 0x0000000000017941 */ /* 0x000fea0003800200 */
.L_x_51:
[C---:B------:R-:W-:Y:S01]  /*06f0*/  SHF.L.W.U32.HI R9, R7.reuse, 0x2, R8 ;  /* 0x0000000207097819 */ /* 0x040fe20000010e08 */
[----:B------:R-:W-:Y:S01]  /*0700*/  IMAD.SHL.U32 R7, R7, 0x4, RZ ;  /* 0x0000000407077824 */ /* 0x000fe200078e00ff */
[----:B------:R-:W-:Y:S01]  /*0710*/  UMOV UR4, 0x54442d19 ;  /* 0x54442d1900047882 */ /* 0x000fe20000000000 */
[----:B------:R-:W-:Y:S01]  /*0720*/  UMOV UR5, 0x3bf921fb ;  /* 0x3bf921fb00057882 */ /* 0x000fe20000000000 */
[----:B------:R-:W-:Y:S02]  /*0730*/  SHF.R.S32.HI R4, RZ, 0x1f, R9 ;  /* 0x0000001fff047819 */ /* 0x000fe40000011409 */
[----:B------:R-:W-:Y:S02]  /*0740*/  ISETP.GE.AND P0, PT, R0, RZ, PT ;  /* 0x000000ff0000720c */ /* 0x000fe40003f06270 */
[C---:B------:R-:W-:Y:S02]  /*0750*/  LOP3.LUT R6, R4.reuse, R7, RZ, 0x3c, !PT ;  /* 0x0000000704067212 */ /* 0x040fe400078e3cff */
[----:B------:R-:W-:-:S02]  /*0760*/  LOP3.LUT R7, R4, R9, RZ, 0x3c, !PT ;  /* 0x0000000904077212 */ /* 0x000fc400078e3cff */
[----:B------:R-:W-:Y:S02]  /*0770*/  SHF.R.U32.HI R8, RZ, 0x1e, R8 ;  /* 0x0000001eff087819 */ /* 0x000fe40000011608 */
[----:B------:R-:W0:Y:S01]  /*0780*/  I2F.F64.S64 R4, R6 ;  /* 0x0000000600047312 */ /* 0x000e220000301c00 */
[C---:B------:R-:W-:Y:S02]  /*0790*/  LOP3.LUT R0, R9.reuse, R0, RZ, 0x3c, !PT ;  /* 0x0000000009007212 */ /* 0x040fe400078e3cff */
[----:B------:R-:W-:Y:S02]  /*07a0*/  LEA.HI R8, R9, R8, RZ, 0x1 ;  /* 0x0000000809087211 */ /* 0x000fe400078f08ff */
[----:B------:R-:W-:-:S03]  /*07b0*/  ISETP.GE.AND P1, PT, R0, RZ, PT ;  /* 0x000000ff0000720c */ /* 0x000fc60003f26270 */
[----:B------:R-:W-:-:S04]  /*07c0*/  IMAD.MOV R0, RZ, RZ, -R8 ;  /* 0x000000ffff007224 */ /* 0x000fc800078e0a08 */
[----:B------:R-:W-:Y:S01]  /*07d0*/  @!P0 IMAD.MOV.U32 R8, RZ, RZ, R0 ;  /* 0x000000ffff088224 */ /* 0x000fe200078e0000 */
[----:B0-----:R-:W-:-:S10]  /*07e0*/  DMUL R4, R4, UR4 ;  /* 0x0000000404047c28 */ /* 0x001fd40008000000 */
[----:B------:R-:W0:Y:S02]  /*07f0*/  F2F.F32.F64 R4, R4 ;  /* 0x0000000400047310 */ /* 0x000e240000301000 */
[----:B0-----:R-:W-:-:S07]  /*0800*/  FSEL R6, -R4, R4, !P1 ;  /* 0x0000000404067208 */ /* 0x001fce0004800100 */
.L_x_49:
[----:B------:R-:W-:Y:S05]  /*0810*/  BSYNC.RECONVERGENT B0 ;  /* 0x0000000000007941 */ /* 0x000fea0003800200 */
.L_x_48:
[----:B------:R-:W-:Y:S01]  /*0820*/  MOV R0, 0x37cbac00 ;  /* 0x37cbac0000007802 */ /* 0x000fe20000000f00 */
[----:B------:R-:W-:Y:S01]  /*0830*/  FMUL R5, R6, R6 ;  /* 0x0000000606057220 */ /* 0x000fe20000400000 */
[C---:B------:R-:W-:Y:S01]  /*0840*/  LOP3.LUT R4, R8.reuse, 0x1, RZ, 0xc0, !PT ;  /* 0x0000000108047812 */ /* 0x040fe200078ec0ff */
[----:B------:R-:W-:Y:S01]  /*0850*/  IMAD.MOV.U32 R10, RZ, RZ, 0x3d2aaabb ;  /* 0x3d2aaabbff0a7424 */ /* 0x000fe200078e00ff */
[----:B------:R-:W-:Y:S01]  /*0860*/  LOP3.LUT P1, RZ, R8, 0x2, RZ, 0xc0, !PT ;  /* 0x0000000208ff7812 */ /* 0x000fe2000782c0ff */
[----:B------:R-:W-:Y:S01]  /*0870*/  FFMA R0, R5, R0, -0.0013887860113754868507 ;  /* 0xbab607ed05007423 */ /* 0x000fe20000000000 */
[----:B------:R-:W-:Y:S01]  /*0880*/  ISETP.NE.U32.AND P0, PT, R4, 0x1, PT ;  /* 0x000000010400780c */ /* 0x000fe20003f05070 */
[----:B------:R-:W-:-:S03]  /*0890*/  IMAD.MOV.U32 R9, RZ, RZ, 0x3effffff ;  /* 0x3effffffff097424 */ /* 0x000fc600078e00ff */
[----:B------:R-:W-:Y:S02]  /*08a0*/  FSEL R4, R0, -0.00019574658654164522886, !P0 ;  /* 0xb94d415300047808 */ /* 0x000fe40004000000 */
[----:B------:R-:W-:Y:S02]  /*08b0*/  FSEL R10, R10, 0.0083327032625675201416, !P0 ;  /* 0x3c0885e40a0a7808 */ /* 0x000fe40004000000 */
[----:B------:R-:W-:Y:S02]  /*08c0*/  FSEL R0, R6, 1, P0 ;  /* 0x3f80000006007808 */ /* 0x000fe40000000000 */
[----:B------:R-:W-:Y:S01]  /*08d0*/  FSEL R9, -R9, -0.16666662693023681641, !P0 ;  /* 0xbe2aaaa809097808 */ /* 0x000fe20004000100 */
[C---:B------:R-:W-:Y:S02]  /*08e0*/  FFMA R4, R5.reuse, R4, R10 ;  /* 0x0000000405047223 */ /* 0x040fe4000000000a */
[C---:B------:R-:W-:Y:S02]  /*08f0*/  FFMA R7, R5.reuse, R0, RZ ;  /* 0x0000000005077223 */ /* 0x040fe400000000ff */
[----:B------:R-:W-:-:S04]  /*0900*/  FFMA R4, R5, R4, R9 ;  /* 0x0000000405047223 */ /* 0x000fc80000000009 */
[----:B------:R-:W-:-:S04]  /*0910*/  FFMA R7, R7, R4, R0 ;  /* 0x0000000407077223 */ /* 0x000fc80000000000 */
[----:B------:R-:W-:-:S05]  /*0920*/  @P1 FADD R7, RZ, -R7 ;  /* 0x80000007ff071221 */ /* 0x000fca0000000000 */
[----:B------:R-:W-:Y:S01]  /*0930*/  STG.E desc[UR6][R2.64], R7 ;  /* 0x0000000702007986 */ /* 0x000fe2000c101906 */
[----:B------:R-:W-:Y:S05]  /*0940*/  EXIT ;  /* 0x000000000000794d */ /* 0x000fea0003800000 */
.L_x_53:
        /* <DEDUP_REMOVED lines=11> */
.L_x_204:


//--------------------- .text.cos_f32             --------------------------
	.section	.text.cos_f32,"ax",@progbits
	.align	128
        .global         cos_f32
        .type           cos_f32,@function
        .size           cos_f32,(.L_x_205 - cos_f32)
        .other          cos_f32,@"STO_CUDA_ENTRY STV_DEFAULT"
cos_f32:
.text.cos_f32:
        /* <DEDUP_REMOVED lines=44> */
.L_x_56:
[----:B0-----:R-:W-:Y:S01]  /*02c0*/  MOV R8, UR8 ;  /* 0x0000000800087c02 */ /* 0x001fe20008000f00 */
[----:B------:R-:W-:-:S05]  /*02d0*/  IMAD.U32 R9, RZ, RZ, UR9 ;  /* 0x00000009ff097e24 */ /* 0x000fca000f8e00ff */
        /* <DEDUP_REMOVED lines=27> */
[----:B------:R-:W-:-:S04]  /*0490*/  SHF.R.U32.HI R6, RZ, 0x5, R6 ;  /* 0x00000005ff067819 */ /* 0x000fc80000011606 */
[----:B------:R-:W-:-:S04]  /*04a0*/  LEA R9, -R6, RZ, 0x2 ;  /* 0x000000ff06097211 */ /* 0x000fc800078e11ff */
[C---:B------:R-:W-:Y:S02]  /*04b0*/  ISETP.EQ.AND P3, PT, R9.reuse, -0x18, PT ;  /* 0xffffffe80900780c */ /* 0x040fe40003f62270 */
[C---:B------:R-:W-:Y:S02]  /*04c0*/  ISETP.EQ.AND P4, PT, R9.reuse, -0x14, PT ;  /* 0xffffffec0900780c */ /* 0x040fe40003f82270 */
[C---:B------:R-:W-:Y:S02]  /*04d0*/  ISETP.EQ.AND P2, PT, R9.reuse, -0x10, PT ;  /* 0xfffffff00900780c */ /* 0x040fe40003f42270 */
[C---:B------:R-:W-:Y:S02]  /*04e0*/  ISETP.EQ.AND P1, PT, R9.reuse, -0xc, PT ;  /* 0xfffffff40900780c */ /* 0x040fe40003f22270 */
[C---:B------:R-:W-:Y:S02]  /*04f0*/  ISETP.EQ.AND P0, PT, R9.reuse, -0x8, PT ;  /* 0xfffffff80900780c */ /* 0x040fe40003f02270 */
[----:B------:R-:W-:-:S03]  /*0500*/  ISETP.EQ.AND P5, PT, R9, RZ, PT ;  /* 0x000000ff0900720c */ /* 0x000fc60003fa2270 */
[--C-:B------:R-:W-:Y:S01]  /*0510*/  @P3 IMAD.MOV.U32 R6, RZ, RZ, R10.reuse ;  /* 0x000000ffff063224 */ /* 0x100fe200078e000a */
[C---:B------:R-:W-:Y:S01]  /*0520*/  ISETP.EQ.AND P3, PT, R9.reuse, -0x4, PT ;  /* 0xfffffffc0900780c */ /* 0x040fe20003f62270 */
[----:B------:R-:W-:Y:S02]  /*0530*/  @P4 IMAD.MOV.U32 R7, RZ, RZ, R10 ;  /* 0x000000ffff074224 */ /* 0x000fe400078e000a */
[--C-:B------:R-:W-:Y:S01]  /*0540*/  @P4 IMAD.MOV.U32 R6, RZ, RZ, R11.reuse ;  /* 0x000000ffff064224 */ /* 0x100fe200078e000b */
[----:B------:R-:W-:Y:S01]  /*0550*/  ISETP.EQ.AND P4, PT, R9, 0x4, PT ;  /* 0x000000040900780c */ /* 0x000fe20003f82270 */
[----:B------:R-:W-:Y:S01]  /*0560*/  @P2 IMAD.MOV.U32 R7, RZ, RZ, R11 ;  /* 0x000000ffff072224 */ /* 0x000fe200078e000b */
[----:B------:R-:W-:Y:S01]  /*0570*/  @P2 MOV R6, R12 ;  /* 0x0000000c00062202 */ /* 0x000fe20000000f00 */
[----:B------:R-:W-:Y:S02]  /*0580*/  @P1 IMAD.MOV.U32 R6, RZ, RZ, R13 ;  /* 0x000000ffff061224 */ /* 0x000fe400078e000d */
[----:B------:R-:W-:-:S02]  /*0590*/  @P0 IMAD.MOV.U32 R6, RZ, RZ, R14 ;  /* 0x000000ffff060224 */ /* 0x000fc400078e000e */
[----:B------:R-:W-:Y:S02]  /*05a0*/  @P1 IMAD.MOV.U32 R7, RZ, RZ, R12 ;  /* 0x000000ffff071224 */ /* 0x000fe400078e000c */
[----:B------:R-:W-:Y:S02]  /*05b0*/  @P3 IMAD.MOV.U32 R6, RZ, RZ, R15 ;  /* 0x000000ffff063224 */ /* 0x000fe400078e000f */
[--C-:B------:R-:W-:Y:S02]  /*05c0*/  @P5 IMAD.MOV.U32 R6, RZ, RZ, R4.reuse ;  /* 0x000000ffff065224 */ /* 0x100fe400078e0004 */
[----:B------:R-:W-:Y:S01]  /*05d0*/  @P0 IMAD.MOV.U32 R7, RZ, RZ, R13 ;  /* 0x000000ffff070224 */ /* 0x000fe200078e000d */
[----:B------:R-:W-:Y:S01]  /*05e0*/  @P3 MOV R7, R14 ;  /* 0x0000000e00073202 */ /* 0x000fe20000000f00 */
[----:B------:R-:W-:Y:S01]  /*05f0*/  @P5 IMAD.MOV.U32 R7, RZ, RZ, R15 ;  /* 0x000000ffff075224 */ /* 0x000fe200078e000f */
[----:B------:R-:W-:Y:S01]  /*0600*/  MOV R8, R6 ;  /* 0x0000000600087202 */ /* 0x000fe20000000f00 */
[----:B------:R-:W-:Y:S01]  /*0610*/  @P4 IMAD.MOV.U32 R7, RZ, RZ, R4 ;  /* 0x000000ffff074224 */ /* 0x000fe200078e0004 */
[----:B------:R-:W-:Y:S06]  /*0620*/  @!P6 BRA `(.L_x_58) ;  /* 0x00000000002ce947 */ /* 0x000fec0003800000 */
[----:B------:R-:W-:Y:S01]  /*0630*/  @P2 IMAD.MOV.U32 R6, RZ, RZ, R10 ;  /* 0x000000ffff062224 */ /* 0x000fe200078e000a */
[----:B------:R-:W-:Y:S01]  /*0640*/  LOP3.LUT R5, R5, 0x1f, RZ, 0xc0, !PT ;  /* 0x0000001f05057812 */ /* 0x000fe200078ec0ff */
[----:B------:R-:W-:Y:S02]  /*0650*/  @P1 IMAD.MOV.U32 R6, RZ, RZ, R11 ;  /* 0x000000ffff061224 */ /* 0x000fe400078e000b */
[----:B------:R-:W-:Y:S01]  /*0660*/  @P0 IMAD.MOV.U32 R6, RZ, RZ, R12 ;  /* 0x000000ffff060224 */ /* 0x000fe200078e000c */
[----:B------:R-:W-:Y:S02]  /*0670*/  ISETP.EQ.AND P0, PT, R9, 0x8, PT ;  /* 0x000000080900780c */ /* 0x000fe40003f02270 */
[----:B------:R-:W-:Y:S01]  /*0680*/  @P3 MOV R6, R13 ;  /* 0x0000000d00063202 */ /* 0x000fe20000000f00 */
[----:B------:R-:W-:Y:S01]  /*0690*/  @P5 IMAD.MOV.U32 R6, RZ, RZ, R14 ;  /* 0x000000ffff065224 */ /* 0x000fe200078e000e */
[----:B------:R-:W-:Y:S01]  /*06a0*/  SHF.L.W.U32.HI R8, R7, R5, R8 ;  /* 0x0000000507087219 */ /* 0x000fe20000010e08 */
[----:B------:R-:W-:-:S08]  /*06b0*/  @P4 IMAD.MOV.U32 R6, RZ, RZ, R15 ;  /* 0x000000ffff064224 */ /* 0x000fd000078e000f */
[----:B------:R-:W-:-:S05]  /*06c0*/  @P0 IMAD.MOV.U32 R6, RZ, RZ, R4 ;  /* 0x000000ffff060224 */ /* 0x000fca00078e0004 */
[----:B------:R-:W-:-:S07]  /*06d0*/  SHF.L.W.U32.HI R7, R6, R5, R7 ;  /* 0x0000000506077219 */ /* 0x000fce0000010e07 */
.L_x_58:
[----:B------:R-:W-:Y:S05]  /*06e0*/  BSYNC.RECONVERGENT B1 ;  /* 0x0000000000017941 */ /* 0x000fea0003800200 */
.L_x_57:
[C---:B------:R-:W-:Y:S01]  /*06f0*/  SHF.L.W.U32.HI R9, R7.reuse, 0x2, R8 ;  /* 0x0000000207097819 */ /* 0x040fe20000010e08 */
[----:B------:R-:W-:Y:S01]  /*0700*/  UMOV UR4, 0x54442d19 ;  /* 0x54442d1900047882 */ /* 0x000fe20000000000 */
[----:B------:R-:W-:Y:S01]  /*0710*/  SHF.L.U32 R7, R7, 0x2, RZ ;  /* 0x0000000207077819 */ /* 0x000fe200000006ff */
        /* <DEDUP_REMOVED lines=15> */
.L_x_55:
[----:B------:R-:W-:Y:S05]  /*0810*/  BSYNC.RECONVERGENT B0 ;  /* 0x0000000000007941 */ /* 0x000fea0003800200 */
.L_x_54:
[----:B------:R-:W-:Y:S02]  /*0820*/  IMAD.MOV.U32 R0, RZ, RZ, 0x37cbac00 ;  /* 0x37cbac00ff007424 */ /* 0x000fe400078e00ff */
[----:B------:R-:W-:Y:S01]  /*0830*/  FMUL R5, R6, R6 ;  /* 0x0000000606057220 */ /* 0x000fe20000400000 */
[C---:B------:R-:W-:Y:S01]  /*0840*/  LOP3.LUT R4, R8.reuse, 0x1, RZ, 0xc0, !PT ;  /* 0x0000000108047812 */ /* 0x040fe200078ec0ff */
[----:B------:R-:W-:Y:S01]  /*0850*/  VIADD R8, R8, 0x1 ;  /* 0x0000000108087836 */ /* 0x000fe20000000000 */
[----:B------:R-:W-:Y:S01]  /*0860*/  MOV R10, 0x3c0885e4 ;  /* 0x3c0885e4000a7802 */ /* 0x000fe20000000f00 */
[----:B------:R-:W-:Y:S01]  /*0870*/  FFMA R0, R5, R0, -0.0013887860113754868507 ;  /* 0xbab607ed05007423 */ /* 0x000fe20000000000 */
[----:B------:R-:W-:Y:S01]  /*0880*/  ISETP.NE.U32.AND P0, PT, R4, 0x1, PT ;  /* 0x000000010400780c */ /* 0x000fe20003f05070 */
[----:B------:R-:W-:Y:S01]  /*0890*/  IMAD.MOV.U32 R9, RZ, RZ, 0x3e2aaaa8 ;  /* 0x3e2aaaa8ff097424 */ /* 0x000fe200078e00ff */
[----:B------:R-:W-:Y:S02]  /*08a0*/  LOP3.LUT P1, RZ, R8, 0x2, RZ, 0xc0, !PT ;  /* 0x0000000208ff7812 */ /* 0x000fe4000782c0ff */
[----:B------:R-:W-:-:S02]  /*08b0*/  FSEL R4, R0, -0.00019574658654164522886, P0 ;  /* 0xb94d415300047808 */ /* 0x000fc40000000000 */
[----:B------:R-:W-:Y:S02]  /*08c0*/  FSEL R10, R10, 0.041666727513074874878, !P0 ;  /* 0x3d2aaabb0a0a7808 */ /* 0x000fe40004000000 */
[----:B------:R-:W-:Y:S02]  /*08d0*/  FSEL R0, R6, 1, !P0 ;  /* 0x3f80000006007808 */ /* 0x000fe40004000000 */
[----:B------:R-:W-:Y:S01]  /*08e0*/  FSEL R9, -R9, -0.4999999701976776123, !P0 ;  /* 0xbeffffff09097808 */ /* 0x000fe20004000100 */
[C---:B------:R-:W-:Y:S02]  /*08f0*/  FFMA R4, R5.reuse, R4, R10 ;  /* 0x0000000405047223 */ /* 0x040fe4000000000a */
[C---:B------:R-:W-:Y:S02]  /*0900*/  FFMA R7, R5.reuse, R0, RZ ;  /* 0x0000000005077223 */ /* 0x040fe400000000ff */
[----:B------:R-:W-:-:S04]  /*0910*/  FFMA R4, R5, R4, R9 ;  /* 0x0000000405047223 */ /* 0x000fc80000000009 */
[----:B------:R-:W-:-:S04]  /*0920*/  FFMA R7, R7, R4, R0 ;  /* 0x0000000407077223 */ /* 0x000fc80000000000 */
[----:B------:R-:W-:-:S05]  /*0930*/  @P1 FADD R7, RZ, -R7 ;  /* 0x80000007ff071221 */ /* 0x000fca0000000000 */
[----:B------:R-:W-:Y:S01]  /*0940*/  STG.E desc[UR6][R2.64], R7 ;  /* 0x0000000702007986 */ /* 0x000fe2000c101906 */
[----:B------:R-:W-:Y:S05]  /*0950*/  EXIT ;  /* 0x000000000000794d */ /* 0x000fea0003800000 */
.L_x_59:
        /* <DEDUP_REMOVED lines=10> */
.L_x_205:


//--------------------- .text.invsqrt_f64         --------------------------
	.section	.text.invsqrt_f64,"ax",@progbits
	.align	128
        .global         invsqrt_f64
        .type           invsqrt_f64,@function
        .size           invsqrt_f64,(.L_x_177 - invsqrt_f64)
        .other          invsqrt_f64,@"STO_CUDA_ENTRY STV_DEFAULT"
invsqrt_f64:
.text.invsqrt_f64:
        /* <DEDUP_REMOVED lines=23> */
[----:B-1----:R-:W2:Y:S01]  /*0170*/  LDG.E.64 R4, desc[UR4][R2.64] ;  /* 0x0000000402047981 */ /* 0x002ea2000c1e1b00 */
[----:B------:R-:W-:Y:S01]  /*0180*/  IMAD.MOV.U32 R10, RZ, RZ, 0x0 ;  /* 0x00000000ff0a7424 */ /* 0x000fe200078e00ff */
[----:B------:R-:W-:Y:S01]  /*0190*/  BSSY.RECONVERGENT B0, `(.L_x_60) ;  /* 0x0000012000007945 */ /* 0x000fe20003800200 */
[----:B------:R-:W-:Y:S01]  /*01a0*/  IMAD.MOV.U32 R11, RZ, RZ, 0x3fd80000 ;  /* 0x3fd80000ff0b7424 */ /* 0x000fe200078e00ff */
[----:B--2---:R-:W0:Y:S01]  /*01b0*/  MUFU.RSQ64H R9, R5 ;  /* 0x0000000500097308 */ /* 0x004e220000001c00 */
[----:B------:R-:W-:-:S05]  /*01c0*/  VIADD R8, R5, 0xfcb00000 ;  /* 0xfcb0000005087836 */ /* 0x000fca0000000000 */
[----:B------:R-:W-:Y:S01]  /*01d0*/  ISETP.GE.U32.AND P0, PT, R8, 0x7ca00000, PT ;  /* 0x7ca000000800780c */ /* 0x000fe20003f06070 */
[----:B0-----:R-:W-:-:S08]  /*01e0*/  DMUL R6, R8, R8 ;  /* 0x0000000808067228 */ /* 0x001fd00000000000 */
[----:B------:R-:W-:-:S08]  /*01f0*/  DFMA R6, R4, -R6, 1 ;  /* 0x3ff000000406742b */ /* 0x000fd00000000806 */
[----:B------:R-:W-:Y:S02]  /*0200*/  DFMA R10, R6, R10, 0.5 ;  /* 0x3fe00000060a742b */ /* 0x000fe4000000000a */
[----:B------:R-:W-:-:S08]  /*0210*/  DMUL R6, R8, R6 ;  /* 0x0000000608067228 */ /* 0x000fd00000000000 */
[----:B------:R-:W-:-:S08]  /*0220*/  DFMA R10, R10, R6, R8 ;  /* 0x000000060a0a722b */ /* 0x000fd00000000008 */
[----:B------:R-:W-:Y:S02]  /*0230*/  DMUL R12, R4, R10 ;  /* 0x0000000a040c7228 */ /* 0x000fe40000000000 */
[----:B------:R-:W-:Y:S01]  /*0240*/  IADD3 R17, PT, PT, R11, -0x100000, RZ ;  /* 0xfff000000b117810 */ /* 0x000fe20007ffe0ff */
[----:B------:R-:W-:-:S05]  /*0250*/  IMAD.MOV.U32 R16, RZ, RZ, R10 ;  /* 0x000000ffff107224 */ /* 0x000fca00078e000a */
[----:B------:R-:W-:-:S08]  /*0260*/  DFMA R14, R12, -R12, R4 ;  /* 0x8000000c0c0e722b */ /* 0x000fd00000000004 */
[----:B------:R-:W-:Y:S01]  /*0270*/  DFMA R6, R14, R16, R12 ;  /* 0x000000100e06722b */ /* 0x000fe2000000000c */
[----:B------:R-:W-:Y:S10]  /*0280*/  @!P0 BRA `(.L_x_61) ;  /* 0x0000000000088947 */ /* 0x000ff40003800000 */
[----:B------:R-:W-:-:S07]  /*0290*/  MOV R0, 0x2b0 ;  /* 0x000002b000007802 */ /* 0x000fce0000000f00 */
[----:B------:R-:W-:Y:S05]  /*02a0*/  CALL.REL.NOINC `($__internal_6_$__cuda_sm20_dsqrt_rn_f64_mediumpath_v1) ;  /* 0x0000000000f87944 */ /* 0x000fea0003c00000 */
.L_x_61:
[----:B------:R-:W-:Y:S05]  /*02b0*/  BSYNC.RECONVERGENT B0 ;  /* 0x0000000000007941 */ /* 0x000fea0003800200 */
.L_x_60:
[----:B------:R-:W0:Y:S01]  /*02c0*/  MUFU.RCP64H R5, R7 ;  /* 0x0000000700057308 */ /* 0x000e220000001800 */
[----:B------:R-:W-:Y:S01]  /*02d0*/  VIADD R4, R7, 0x300402 ;  /* 0x0030040207047836 */ /* 0x000fe20000000000 */
[----:B------:R-:W-:Y:S04]  /*02e0*/  BSSY.RECONVERGENT B0, `(.L_x_62) ;  /* 0x000000e000007945 */ /* 0x000fe80003800200 */
[----:B------:R-:W-:Y:S01]  /*02f0*/  FSETP.GEU.AND P0, PT, |R4|, 5.8789094863358348022e-39, PT ;  /* 0x004004020400780b */ /* 0x000fe20003f0e200 */
[----:B0-----:R-:W-:-:S08]  /*0300*/  DFMA R8, R4, -R6, 1 ;  /* 0x3ff000000408742b */ /* 0x001fd00000000806 */
[----:B------:R-:W-:-:S08]  /*0310*/  DFMA R8, R8, R8, R8 ;  /* 0x000000080808722b */ /* 0x000fd00000000008 */
[----:B------:R-:W-:-:S08]  /*0320*/  DFMA R8, R4, R8, R4 ;  /* 0x000000080408722b */ /* 0x000fd00000000004 */
[----:B------:R-:W-:-:S08]  /*0330*/  DFMA R10, R8, -R6, 1 ;  /* 0x3ff00000080a742b */ /* 0x000fd00000000806 */
[----:B------:R-:W-:Y:S01]  /*0340*/  DFMA R8, R8, R10, R8 ;  /* 0x0000000a0808722b */ /* 0x000fe20000000008 */
[----:B------:R-:W-:Y:S10]  /*0350*/  @P0 BRA `(.L_x_63) ;  /* 0x0000000000180947 */ /* 0x000ff40003800000 */
[----:B------:R-:W-:Y:S01]  /*0360*/  LOP3.LUT R0, R7, 0x7fffffff, RZ, 0xc0, !PT ;  /* 0x7fffffff07007812 */ /* 0x000fe200078ec0ff */
[----:B------:R-:W-:Y:S01]  /*0370*/  IMAD.MOV.U32 R5, RZ, RZ, R7 ;  /* 0x000000ffff057224 */ /* 0x000fe200078e0007 */
[----:B------:R-:W-:-:S03]  /*0380*/  MOV R4, R6 ;  /* 0x0000000600047202 */ /* 0x000fc60000000f00 */
[----:B------:R-:W-:Y:S01]  /*0390*/  VIADD R8, R0, 0xfff00000 ;  /* 0xfff0000000087836 */ /* 0x000fe20000000000 */
[----:B------:R-:W-:-:S07]  /*03a0*/  MOV R0, 0x3c0 ;  /* 0x000003c000007802 */ /* 0x000fce0000000f00 */
[----:B------:R-:W-:Y:S05]  /*03b0*/  CALL.REL.NOINC `($__internal_5_$__cuda_sm20_dblrcp_rn_slowpath_v3) ;  /* 0x00000000000c7944 */ /* 0x000fea0003c00000 */
.L_x_63:
[----:B------:R-:W-:Y:S05]  /*03c0*/  BSYNC.RECONVERGENT B0 ;  /* 0x0000000000007941 */ /* 0x000fea0003800200 */
.L_x_62:
[----:B------:R-:W-:Y:S01]  /*03d0*/  STG.E.64 desc[UR4][R2.64], R8 ;  /* 0x0000000802007986 */ /* 0x000fe2000c101b04 */
[----:B------:R-:W-:Y:S05]  /*03e0*/  EXIT ;  /* 0x000000000000794d */ /* 0x000fea0003800000 */
        .weak           $__internal_5_$__cuda_sm20_dblrcp_rn_slowpath_v3
        .type           $__internal_5_$__cuda_sm20_dblrcp_rn_slowpath_v3,@function
        .size           $__internal_5_$__cuda_sm20_dblrcp_rn_slowpath_v3,($__internal_6_$__cuda_sm20_dsqrt_rn_f64_mediumpath_v1 - $__internal_5_$__cuda_sm20_dblrcp_rn_slowpath_v3)
$__internal_5_$__cuda_sm20_dblrcp_rn_slowpath_v3:
[----:B------:R-:W-:Y:S01]  /*03f0*/  DSETP.GTU.AND P0, PT, |R4|, +INF , PT ;  /* 0x7ff000000400742a */ /* 0x000fe20003f0c200 */
[----:B------:R-:W-:-:S13]  /*0400*/  BSSY.RECONVERGENT B1, `(.L_x_64) ;  /* 0x0000023000017945 */ /* 0x000fda0003800200 */
[----:B------:R-:W-:Y:S05]  /*0410*/  @P0 BRA `(.L_x_65) ;  /* 0x00000000007c0947 */ /* 0x000fea0003800000 */
[----:B------:R-:W-:-:S04]  /*0420*/  LOP3.LUT R9, R5, 0x7fffffff, RZ, 0xc0, !PT ;  /* 0x7fffffff05097812 */ /* 0x000fc800078ec0ff */
[----:B------:R-:W-:-:S04]  /*0430*/  IADD3 R6, PT, PT, R9, -0x1, RZ ;  /* 0xffffffff09067810 */ /* 0x000fc80007ffe0ff */
[----:B------:R-:W-:-:S13]  /*0440*/  ISETP.GE.U32.AND P0, PT, R6, 0x7fefffff, PT ;  /* 0x7fefffff0600780c */ /* 0x000fda0003f06070 */
[----:B------:R-:W-:Y:S01]  /*0450*/  @P0 LOP3.LUT R7, R5, 0x7ff00000, RZ, 0x3c, !PT ;  /* 0x7ff0000005070812 */ /* 0x000fe200078e3cff */
[----:B------:R-:W-:Y:S01]  /*0460*/  @P0 IMAD.MOV.U32 R6, RZ, RZ, RZ ;  /* 0x000000ffff060224 */ /* 0x000fe200078e00ff */
[----:B------:R-:W-:Y:S06]  /*0470*/  @P0 BRA `(.L_x_66) ;  /* 0x00000000006c0947 */ /* 0x000fec0003800000 */
[----:B------:R-:W-:-:S13]  /*0480*/  ISETP.GE.U32.AND P0, PT, R9, 0x1000001, PT ;  /* 0x010000010900780c */ /* 0x000fda0003f06070 */
[----:B------:R-:W-:Y:S05]  /*0490*/  @!P0 BRA `(.L_x_67) ;  /* 0x0000000000348947 */ /* 0x000fea0003800000 */
[----:B------:R-:W-:Y:S01]  /*04a0*/  VIADD R7, R5, 0xc0200000 ;  /* 0xc020000005077836 */ /* 0x000fe20000000000 */
[----:B------:R-:W-:-:S03]  /*04b0*/  MOV R6, R4 ;  /* 0x0000000400067202 */ /* 0x000fc60000000f00 */
[----:B------:R-:W0:Y:S03]  /*04c0*/  MUFU.RCP64H R9, R7 ;  /* 0x0000000700097308 */ /* 0x000e260000001800 */
[----:B0-----:R-:W-:-:S08]  /*04d0*/  DFMA R10, -R6, R8, 1 ;  /* 0x3ff00000060a742b */ /* 0x001fd00000000108 */
[----:B------:R-:W-:-:S08]  /*04e0*/  DFMA R10, R10, R10, R10 ;  /* 0x0000000a0a0a722b */ /* 0x000fd0000000000a */
[----:B------:R-:W-:-:S08]  /*04f0*/  DFMA R10, R8, R10, R8 ;  /* 0x0000000a080a722b */ /* 0x000fd00000000008 */
[----:B------:R-:W-:-:S08]  /*0500*/  DFMA R8, -R6, R10, 1 ;  /* 0x3ff000000608742b */ /* 0x000fd0000000010a */
[----:B------:R-:W-:-:S08]  /*0510*/  DFMA R8, R10, R8, R10 ;  /* 0x000000080a08722b */ /* 0x000fd0000000000a */
[----:B------:R-:W-:-:S08]  /*0520*/  DMUL R8, R8, 2.2250738585072013831e-308 ;  /* 0x0010000008087828 */ /* 0x000fd00000000000 */
[----:B------:R-:W-:-:S08]  /*0530*/  DFMA R4, -R4, R8, 1 ;  /* 0x3ff000000404742b */ /* 0x000fd00000000108 */
[----:B------:R-:W-:-:S08]  /*0540*/  DFMA R4, R4, R4, R4 ;  /* 0x000000040404722b */ /* 0x000fd00000000004 */
[----:B------:R-:W-:Y:S01]  /*0550*/  DFMA R6, R8, R4, R8 ;  /* 0x000000040806722b */ /* 0x000fe20000000008 */
[----:B------:R-:W-:Y:S10]  /*0560*/  BRA `(.L_x_66) ;  /* 0x0000000000307947 */ /* 0x000ff40003800000 */
.L_x_67:
[----:B------:R-:W-:Y:S01]  /*0570*/  DMUL R4, R4, 8.11296384146066816958e+31 ;  /* 0x4690000004047828 */ /* 0x000fe20000000000 */
[----:B------:R-:W-:-:S05]  /*0580*/  IMAD.MOV.U32 R6, RZ, RZ, R8 ;  /* 0x000000ffff067224 */ /* 0x000fca00078e0008 */
[----:B------:R-:W0:Y:S02]  /*0590*/  MUFU.RCP64H R7, R5 ;  /* 0x0000000500077308 */ /* 0x000e240000001800 */
[----:B0-----:R-:W-:-:S08]  /*05a0*/  DFMA R8, -R4, R6, 1 ;  /* 0x3ff000000408742b */ /* 0x001fd00000000106 */
[----:B------:R-:W-:-:S08]  /*05b0*/  DFMA R8, R8, R8, R8 ;  /* 0x000000080808722b */ /* 0x000fd00000000008 */
[----:B------:R-:W-:-:S08]  /*05c0*/  DFMA R8, R6, R8, R6 ;  /* 0x000000080608722b */ /* 0x000fd00000000006 */
[----:B------:R-:W-:-:S08]  /*05d0*/  DFMA R6, -R4, R8, 1 ;  /* 0x3ff000000406742b */ /* 0x000fd00000000108 */
[----:B------:R-:W-:-:S08]  /*05e0*/  DFMA R6, R8, R6, R8 ;  /* 0x000000060806722b */ /* 0x000fd00000000008 */
[----:B------:R-:W-:Y:S01]  /*05f0*/  DMUL R6, R6, 8.11296384146066816958e+31 ;  /* 0x4690000006067828 */ /* 0x000fe20000000000 */
[----:B------:R-:W-:Y:S10]  /*0600*/  BRA `(.L_x_66) ;  /* 0x0000000000087947 */ /* 0x000ff40003800000 */
.L_x_65:
[----:B------:R-:W-:Y:S01]  /*0610*/  LOP3.LUT R7, R5, 0x80000, RZ, 0xfc, !PT ;  /* 0x0008000005077812 */ /* 0x000fe200078efcff */
[----:B------:R-:W-:-:S07]  /*0620*/  IMAD.MOV.U32 R6, RZ, RZ, R4 ;  /* 0x000000ffff067224 */ /* 0x000fce00078e0004 */
.L_x_66:
[----:B------:R-:W-:Y:S05]  /*0630*/  BSYNC.RECONVERGENT B1 ;  /* 0x0000000000017941 */ /* 0x000fea0003800200 */
.L_x_64:
[----:B------:R-:W-:Y:S02]  /*0640*/  HFMA2 R5, -RZ, RZ, 0, 0 ;  /* 0x00000000ff057431 */ /* 0x000fe400000001ff */
[----:B------:R-:W-:Y:S01]  /*0650*/  IMAD.MOV.U32 R4, RZ, RZ, R0 ;  /* 0x000000ffff047224 */ /* 0x000fe200078e0000 */
[----:B------:R-:W-:Y:S01]  /*0660*/  MOV R8, R6 ;  /* 0x0000000600087202 */ /* 0x000fe20000000f00 */
[----:B------:R-:W-:Y:S02]  /*0670*/  IMAD.MOV.U32 R9, RZ, RZ, R7 ;  /* 0x000000ffff097224 */ /* 0x000fe400078e0007 */
[----:B------:R-:W-:Y:S05]  /*0680*/  RET.REL.NODEC R4 `(invsqrt_f64) ;  /* 0xfffffff8045c7950 */ /* 0x000fea0003c3ffff */
        .weak           $__internal_6_$__cuda_sm20_dsqrt_rn_f64_mediumpath_v1
        .type           $__internal_6_$__cuda_sm20_dsqrt_rn_f64_mediumpath_v1,@function
        .size           $__internal_6_$__cuda_sm20_dsqrt_rn_f64_mediumpath_v1,(.L_x_177 - $__internal_6_$__cuda_sm20_dsqrt_rn_f64_mediumpath_v1)
$__internal_6_$__cuda_sm20_dsqrt_rn_f64_mediumpath_v1:
[----:B------:R-:W-:Y:S01]  /*0690*/  ISETP.GE.U32.AND P0, PT, R8, -0x3400000, PT ;  /* 0xfcc000000800780c */ /* 0x000fe20003f06070 */
[----:B------:R-:W-:Y:S01]  /*06a0*/  BSSY.RECONVERGENT B1, `(.L_x_68) ;  /* 0x0000024000017945 */ /* 0x000fe20003800200 */
[----:B------:R-:W-:-:S11]  /*06b0*/  IMAD.MOV.U32 R11, RZ, RZ, R17 ;  /* 0x000000ffff0b7224 */ /* 0x000fd600078e0011 */
[----:B------:R-:W-:Y:S05]  /*06c0*/  @!P0 BRA `(.L_x_69) ;  /* 0x0000000000208947 */ /* 0x000fea0003800000 */
[----:B------:R-:W-:-:S10]  /*06d0*/  DFMA.RM R10, R14, R10, R12 ;  /* 0x0000000a0e0a722b */ /* 0x000fd4000000400c */
[----:B------:R-:W-:-:S05]  /*06e0*/  IADD3 R6, P0, PT, R10, 0x1, RZ ;  /* 0x000000010a067810 */ /* 0x000fca0007f1e0ff */
[----:B------:R-:W-:-:S06]  /*06f0*/  IMAD.X R7, RZ, RZ, R11, P0 ;  /* 0x000000ffff077224 */ /* 0x000fcc00000e060b */
[----:B------:R-:W-:-:S08]  /*0700*/  DFMA.RP R4, -R10, R6, R4 ;  /* 0x000000060a04722b */ /* 0x000fd00000008104 */
[----:B------:R-:W-:-:S06]  /*0710*/  DSETP.GT.AND P0, PT, R4, RZ, PT ;  /* 0x000000ff0400722a */ /* 0x000fcc0003f04000 */
[----:B------:R-:W-:Y:S02]  /*0720*/  FSEL R6, R6, R10, P0 ;  /* 0x0000000a06067208 */ /* 0x000fe40000000000 */
[----:B------:R-:W-:Y:S01]  /*0730*/  FSEL R7, R7, R11, P0 ;  /* 0x0000000b07077208 */ /* 0x000fe20000000000 */
[----:B------:R-:W-:Y:S06]  /*0740*/  BRA `(.L_x_70) ;  /* 0x0000000000647947 */ /* 0x000fec0003800000 */
.L_x_69:
[----:B------:R-:W-:-:S14]  /*0750*/  DSETP.NE.AND P0, PT, R4, RZ, PT ;  /* 0x000000ff0400722a */ /* 0x000fdc0003f05000 */
[----:B------:R-:W-:Y:S05]  /*0760*/  @!P0 BRA `(.L_x_71) ;  /* 0x0000000000588947 */ /* 0x000fea0003800000 */
[----:B------:R-:W-:-:S13]  /*0770*/  ISETP.GE.AND P0, PT, R5, RZ, PT ;  /* 0x000000ff0500720c */ /* 0x000fda0003f06270 */
[----:B------:R-:W-:Y:S01]  /*0780*/  @!P0 MOV R6, 0x0 ;  /* 0x0000000000068802 */ /* 0x000fe20000000f00 */
[----:B------:R-:W-:Y:S01]  /*0790*/  @!P0 IMAD.MOV.U32 R7, RZ, RZ, -0x80000 ;  /* 0xfff80000ff078424 */ /* 0x000fe200078e00ff */
[----:B------:R-:W-:Y:S06]  /*07a0*/  @!P0 BRA `(.L_x_70) ;  /* 0x00000000004c8947 */ /* 0x000fec0003800000 */
[----:B------:R-:W-:-:S13]  /*07b0*/  ISETP.GT.AND P0, PT, R5, 0x7fefffff, PT ;  /* 0x7fefffff0500780c */ /* 0x000fda0003f04270 */
[----:B------:R-:W-:Y:S05]  /*07c0*/  @P0 BRA `(.L_x_71) ;  /* 0x0000000000400947 */ /* 0x000fea0003800000 */
[----:B------:R-:W-:Y:S01]  /*07d0*/  DMUL R4, R4, 8.11296384146066816958e+31 ;  /* 0x4690000004047828 */ /* 0x000fe20000000000 */
[----:B------:R-:W-:Y:S01]  /*07e0*/  IMAD.MOV.U32 R6, RZ, RZ, RZ ;  /* 0x000000ffff067224 */ /* 0x000fe200078e00ff */
[----:B------:R-:W-:Y:S01]  /*07f0*/  MOV R10, 0x0 ;  /* 0x00000000000a7802 */ /* 0x000fe20000000f00 */
[----:B------:R-:W-:-:S03]  /*0800*/  IMAD.MOV.U32 R11, RZ, RZ, 0x3fd80000 ;  /* 0x3fd80000ff0b7424 */ /* 0x000fc600078e00ff */
[----:B------:R-:W0:Y:S02]  /*0810*/  MUFU.RSQ64H R7, R5 ;  /* 0x0000000500077308 */ /* 0x000e240000001c00 */
[----:B0-----:R-:W-:-:S08]  /*0820*/  DMUL R8, R6, R6 ;  /* 0x0000000606087228 */ /* 0x001fd00000000000 */
[----:B------:R-:W-:-:S08]  /*0830*/  DFMA R8, R4, -R8, 1 ;  /* 0x3ff000000408742b */ /* 0x000fd00000000808 */
[----:B------:R-:W-:Y:S02]  /*0840*/  DFMA R10, R8, R10, 0.5 ;  /* 0x3fe00000080a742b */ /* 0x000fe4000000000a */
[----:B------:R-:W-:-:S08]  /*0850*/  DMUL R8, R6, R8 ;  /* 0x0000000806087228 */ /* 0x000fd00000000000 */
[----:B------:R-:W-:-:S08]  /*0860*/  DFMA R8, R10, R8, R6 ;  /* 0x000000080a08722b */ /* 0x000fd00000000006 */
[----:B------:R-:W-:Y:S02]  /*0870*/  DMUL R6, R4, R8 ;  /* 0x0000000804067228 */ /* 0x000fe40000000000 */
[----:B------:R-:W-:-:S06]  /*0880*/  VIADD R9, R9, 0xfff00000 ;  /* 0xfff0000009097836 */ /* 0x000fcc0000000000 */
[----:B------:R-:W-:-:S08]  /*0890*/  DFMA R10, R6, -R6, R4 ;  /* 0x80000006060a722b */ /* 0x000fd00000000004 */
[----:B------:R-:W-:-:S10]  /*08a0*/  DFMA R6, R8, R10, R6 ;  /* 0x0000000a0806722b */ /* 0x000fd40000000006 */
[----:B------:R-:W-:Y:S01]  /*08b0*/  IADD3 R7, PT, PT, R7, -0x3500000, RZ ;  /* 0xfcb0000007077810 */ /* 0x000fe20007ffe0ff */
[----:B------:R-:W-:Y:S06]  /*08c0*/  BRA `(.L_x_70) ;  /* 0x0000000000047947 */ /* 0x000fec0003800000 */
.L_x_71:
[----:B------:R-:W-:-:S11]  /*08d0*/  DADD R6, R4, R4 ;  /* 0x0000000004067229 */ /* 0x000fd60000000004 */
.L_x_70:
[----:B------:R-:W-:Y:S05]  /*08e0*/  BSYNC.RECONVERGENT B1 ;  /* 0x0000000000017941 */ /* 0x000fea0003800200 */
.L_x_68:
[----:B------:R-:W-:Y:S01]  /*08f0*/  IMAD.MOV.U32 R4, RZ, RZ, R0 ;  /* 0x000000ffff047224 */ /* 0x000fe200078e0000 */
[----:B------:R-:W-:-:S04]  /*0900*/  MOV R5, 0x0 ;  /* 0x0000000000057802 */ /* 0x000fc80000000f00 */
[----:B------:R-:W-:Y:S05]  /*0910*/  RET.REL.NODEC R4 `(invsqrt_f64) ;  /* 0xfffffff404b87950 */ /* 0x000fea0003c3ffff */
.L_x_72:
        /* <DEDUP_REMOVED lines=14> */
.L_x_177:


//--------------------- .text.sigmoid_f64         --------------------------
	.section	.text.sigmoid_f64,"ax",@progbits
	.align	128
        .global         sigmoid_f64
        .type           sigmoid_f64,@function
        .size           sigmoid_f64,(.L_x_178 - sigmoid_f64)
        .other          sigmoid_f64,@"STO_CUDA_ENTRY STV_DEFAULT"
sigmoid_f64:
.text.sigmoid_f64:
        /* <DEDUP_REMOVED lines=23> */
[----:B-1----:R-:W2:Y:S02]  /*0170*/  LDG.E.64 R4, desc[UR4][R2.64] ;  /* 0x0000000402047981 */ /* 0x002ea4000c1e1b00 */
[----:B--2---:R-:W-:-:S14]  /*0180*/  DSETP.GEU.AND P0, PT, R4, -709, PT ;  /* 0xc08628000400742a */ /* 0x004fdc0003f0e000 */
[----:B------:R0:W-:Y:S01]  /*0190*/  @!P0 STG.E.64 desc[UR4][R2.64], RZ ;  /* 0x000000ff02008986 */ /* 0x0001e2000c101b04 */
[----:B------:R-:W-:Y:S05]  /*01a0*/  @!P0 EXIT ;  /* 0x000000000000894d */ /* 0x000fea0003800000 */
[----:B------:R-:W-:-:S14]  /*01b0*/  DSETP.GT.AND P0, PT, R4, 19, PT ;  /* 0x403300000400742a */ /* 0x000fdc0003f04000 */
[----:B------:R-:W-:Y:S02]  /*01c0*/  @P0 IMAD.MOV.U32 R6, RZ, RZ, 0x0 ;  /* 0x00000000ff060424 */ /* 0x000fe400078e00ff */
[----:B------:R-:W-:-:S05]  /*01d0*/  @P0 IMAD.MOV.U32 R7, RZ, RZ, 0x3ff00000 ;  /* 0x3ff00000ff070424 */ /* 0x000fca00078e00ff */
[----:B------:R1:W-:Y:S01]  /*01e0*/  @P0 STG.E.64 desc[UR4][R2.64], R6 ;  /* 0x0000000602000986 */ /* 0x0003e2000c101b04 */
[----:B------:R-:W-:Y:S05]  /*01f0*/  @P0 EXIT ;  /* 0x000000000000094d */ /* 0x000fea0003800000 */
[----:B-1----:R-:W-:Y:S01]  /*0200*/  IMAD.MOV.U32 R6, RZ, RZ, 0x652b82fe ;  /* 0x652b82feff067424 */ /* 0x002fe200078e00ff */
[----:B------:R-:W-:Y:S01]  /*0210*/  MOV R7, 0x3ff71547 ;  /* 0x3ff7154700077802 */ /* 0x000fe20000000f00 */
[----:B------:R-:W-:Y:S01]  /*0220*/  UMOV UR6, 0xfefa39ef ;  /* 0xfefa39ef00067882 */ /* 0x000fe20000000000 */
[----:B------:R-:W-:Y:S01]  /*0230*/  UMOV UR7, 0x3fe62e42 ;  /* 0x3fe62e4200077882 */ /* 0x000fe20000000000 */
[----:B------:R-:W-:Y:S01]  /*0240*/  DADD R12, -RZ, -R4 ;  /* 0x00000000ff0c7229 */ /* 0x000fe20000000904 */
[----:B------:R-:W-:Y:S02]  /*0250*/  BSSY.RECONVERGENT B0, `(.L_x_73) ;  /* 0x0000036000007945 */ /* 0x000fe40003800200 */
[----:B------:R-:W-:-:S07]  /*0260*/  DFMA R6, R4, -R6, 6.75539944105574400000e+15 ;  /* 0x433800000406742b */ /* 0x000fce0000000806 */
[----:B------:R-:W-:Y:S01]  /*0270*/  FSETP.GEU.AND P0, PT, |R13|, 4.1917929649353027344, PT ;  /* 0x4086232b0d00780b */ /* 0x000fe20003f0e200 */
[----:B------:R-:W-:-:S08]  /*0280*/  DADD R8, R6, -6.75539944105574400000e+15 ;  /* 0xc338000006087429 */ /* 0x000fd00000000000 */
[----:B------:R-:W-:Y:S01]  /*0290*/  DFMA R10, R8, -UR6, -R4 ;  /* 0x80000006080a7c2b */ /* 0x000fe20008000804 */
[----:B------:R-:W-:Y:S01]  /*02a0*/  UMOV UR6, 0x3b39803f ;  /* 0x3b39803f00067882 */ /* 0x000fe20000000000 */
[----:B------:R-:W-:-:S06]  /*02b0*/  UMOV UR7, 0x3c7abc9e ;  /* 0x3c7abc9e00077882 */ /* 0x000fcc0000000000 */
[----:B------:R-:W-:Y:S01]  /*02c0*/  DFMA R8, R8, -UR6, R10 ;  /* 0x8000000608087c2b */ /* 0x000fe2000800000a */
[----:B------:R-:W-:Y:S01]  /*02d0*/  UMOV UR6, 0x69ce2bdf ;  /* 0x69ce2bdf00067882 */ /* 0x000fe20000000000 */
[----:B------:R-:W-:Y:S01]  /*02e0*/  IMAD.MOV.U32 R10, RZ, RZ, -0x35dec16 ;  /* 0xfca213eaff0a7424 */ /* 0x000fe200078e00ff */
[----:B------:R-:W-:Y:S01]  /*02f0*/  UMOV UR7, 0x3e5ade15 ;  /* 0x3e5ade1500077882 */ /* 0x000fe20000000000 */
[----:B------:R-:W-:-:S06]  /*0300*/  IMAD.MOV.U32 R11, RZ, RZ, 0x3e928af3 ;  /* 0x3e928af3ff0b7424 */ /* 0x000fcc00078e00ff */
[----:B------:R-:W-:Y:S01]  /*0310*/  DFMA R10, R8, UR6, R10 ;  /* 0x00000006080a7c2b */ /* 0x000fe2000800000a */
[----:B------:R-:W-:Y:S01]  /*0320*/  UMOV UR6, 0x62401315 ;  /* 0x6240131500067882 */ /* 0x000fe20000000000 */
[----:B------:R-:W-:-:S06]  /*0330*/  UMOV UR7, 0x3ec71dee ;  /* 0x3ec71dee00077882 */ /* 0x000fcc0000000000 */
[----:B------:R-:W-:Y:S01]  /*0340*/  DFMA R10, R8, R10, UR6 ;  /* 0x00000006080a7e2b */ /* 0x000fe2000800000a */
        /* <DEDUP_REMOVED lines=20> */
[----:B------:R-:W-:-:S08]  /*0490*/  DFMA R10, R8, R10, UR6 ;  /* 0x00000006080a7e2b */ /* 0x000fd0000800000a */
[----:B------:R-:W-:-:S08]  /*04a0*/  DFMA R10, R8, R10, 1 ;  /* 0x3ff00000080a742b */ /* 0x000fd0000000000a */
[----:B------:R-:W-:-:S10]  /*04b0*/  DFMA R10, R8, R10, 1 ;  /* 0x3ff00000080a742b */ /* 0x000fd4000000000a */
[----:B------:R-:W-:Y:S01]  /*04c0*/  LEA R9, R6, R11, 0x14 ;  /* 0x0000000b06097211 */ /* 0x000fe200078ea0ff */
[----:B------:R-:W-:Y:S01]  /*04d0*/  IMAD.MOV.U32 R8, RZ, RZ, R10 ;  /* 0x000000ffff087224 */ /* 0x000fe200078e000a */
[----:B------:R-:W-:Y:S06]  /*04e0*/  @!P0 BRA `(.L_x_74) ;  /* 0x0000000000308947 */ /* 0x000fec0003800000 */
[----:B------:R-:W-:Y:S01]  /*04f0*/  FSETP.GEU.AND P1, PT, |R13|, 4.2275390625, PT ;  /* 0x408748000d00780b */ /* 0x000fe20003f2e200 */
[C---:B------:R-:W-:Y:S02]  /*0500*/  DADD R8, -R4.reuse, +INF ;  /* 0x7ff0000004087429 */ /* 0x040fe40000000100 */
[----:B------:R-:W-:-:S08]  /*0510*/  DSETP.GT.AND P0, PT, R4, RZ, PT ;  /* 0x000000ff0400722a */ /* 0x000fd00003f04000 */
[----:B------:R-:W-:Y:S02]  /*0520*/  FSEL R8, R8, RZ, !P0 ;  /* 0x000000ff08087208 */ /* 0x000fe40004000000 */
[----:B------:R-:W-:Y:S02]  /*0530*/  @!P1 LEA.HI R0, R6, R6, RZ, 0x1 ;  /* 0x0000000606009211 */ /* 0x000fe400078f08ff */
[----:B------:R-:W-:Y:S02]  /*0540*/  FSEL R9, R9, RZ, !P0 ;  /* 0x000000ff09097208 */ /* 0x000fe40004000000 */
[----:B------:R-:W-:-:S04]  /*0550*/  @!P1 SHF.R.S32.HI R5, RZ, 0x1, R0 ;  /* 0x00000001ff059819 */ /* 0x000fc80000011400 */
[----:B------:R-:W-:Y:S01]  /*0560*/  @!P1 LEA R11, R5, R11, 0x14 ;  /* 0x0000000b050b9211 */ /* 0x000fe200078ea0ff */
[----:B------:R-:W-:-:S05]  /*0570*/  @!P1 IMAD.IADD R4, R6, 0x1, -R5 ;  /* 0x0000000106049824 */ /* 0x000fca00078e0a05 */
[----:B------:R-:W-:Y:S01]  /*0580*/  @!P1 LEA R5, R4, 0x3ff00000, 0x14 ;  /* 0x3ff0000004059811 */ /* 0x000fe200078ea0ff */
[----:B------:R-:W-:-:S06]  /*0590*/  @!P1 IMAD.MOV.U32 R4, RZ, RZ, RZ ;  /* 0x000000ffff049224 */ /* 0x000fcc00078e00ff */
[----:B------:R-:W-:-:S11]  /*05a0*/  @!P1 DMUL R8, R10, R4 ;  /* 0x000000040a089228 */ /* 0x000fd60000000000 */
.L_x_74:
[----:B------:R-:W-:Y:S05]  /*05b0*/  BSYNC.RECONVERGENT B0 ;  /* 0x0000000000007941 */ /* 0x000fea0003800200 */
.L_x_73:
[----:B------:R-:W-:Y:S01]  /*05c0*/  DADD R10, R8, 1 ;  /* 0x3ff00000080a7429 */ /* 0x000fe20000000000 */
[----:B------:R-:W-:Y:S05]  /*05d0*/  BSSY.RECONVERGENT B0, `(.L_x_75) ;  /* 0x000000e000007945 */ /* 0x000fea0003800200 */
[----:B------:R-:W1:Y:S04]  /*05e0*/  MUFU.RCP64H R5, R11 ;  /* 0x0000000b00057308 */ /* 0x000e680000001800 */
[----:B------:R-:W-:-:S05]  /*05f0*/  VIADD R4, R11, 0x300402 ;  /* 0x003004020b047836 */ /* 0x000fca0000000000 */
[----:B------:R-:W-:Y:S01]  /*0600*/  FSETP.GEU.AND P0, PT, |R4|, 5.8789094863358348022e-39, PT ;  /* 0x004004020400780b */ /* 0x000fe20003f0e200 */
[----:B-1----:R-:W-:-:S08]  /*0610*/  DFMA R6, -R10, R4, 1 ;  /* 0x3ff000000a06742b */ /* 0x002fd00000000104 */
[----:B------:R-:W-:-:S08]  /*0620*/  DFMA R6, R6, R6, R6 ;  /* 0x000000060606722b */ /* 0x000fd00000000006 */
[----:B------:R-:W-:-:S08]  /*0630*/  DFMA R6, R4, R6, R4 ;  /* 0x000000060406722b */ /* 0x000fd00000000004 */
[----:B------:R-:W-:-:S08]  /*0640*/  DFMA R8, -R10, R6, 1 ;  /* 0x3ff000000a08742b */ /* 0x000fd00000000106 */
[----:B------:R-:W-:Y:S01]  /*0650*/  DFMA R6, R6, R8, R6 ;  /* 0x000000080606722b */ /* 0x000fe20000000006 */
[----:B------:R-:W-:Y:S10]  /*0660*/  @P0 BRA `(.L_x_76) ;  /* 0x0000000000100947 */ /* 0x000ff40003800000 */
[----:B------:R-:W-:-:S04]  /*0670*/  LOP3.LUT R0, R11, 0x7fffffff, RZ, 0xc0, !PT ;  /* 0x7fffffff0b007812 */ /* 0x000fc800078ec0ff */
[----:B------:R-:W-:Y:S02]  /*0680*/  IADD3 R8, PT, PT, R0, -0x100000, RZ ;  /* 0xfff0000000087810 */ /* 0x000fe40007ffe0ff */
[----:B------:R-:W-:-:S07]  /*0690*/  MOV R0, 0x6b0 ;  /* 0x000006b000007802 */ /* 0x000fce0000000f00 */
[----:B0-----:R-:W-:Y:S05]  /*06a0*/  CALL.REL.NOINC `($__internal_7_$__cuda_sm20_dblrcp_rn_slowpath_v3) ;  /* 0x00000000000c7944 */ /* 0x001fea0003c00000 */
.L_x_76:
[----:B------:R-:W-:Y:S05]  /*06b0*/  BSYNC.RECONVERGENT B0 ;  /* 0x0000000000007941 */ /* 0x000fea0003800200 */
.L_x_75:
[----:B------:R-:W-:Y:S01]  /*06c0*/  STG.E.64 desc[UR4][R2.64], R6 ;  /* 0x0000000602007986 */ /* 0x000fe2000c101b04 */
[----:B------:R-:W-:Y:S05]  /*06d0*/  EXIT ;  /* 0x000000000000794d */ /* 0x000fea0003800000 */
        .weak           $__internal_7_$__cuda_sm20_dblrcp_rn_slowpath_v3
        .type           $__internal_7_$__cuda_sm20_dblrcp_rn_slowpath_v3,@function
        .size           $__internal_7_$__cuda_sm20_dblrcp_rn_slowpath_v3,(.L_x_178 - $__internal_7_$__cuda_sm20_dblrcp_rn_slowpath_v3)
$__internal_7_$__cuda_sm20_dblrcp_rn_slowpath_v3:
[----:B------:R-:W-:Y:S01]  /*06e0*/  IMAD.MOV.U32 R4, RZ, RZ, R10 ;  /* 0x000000ffff047224 */ /* 0x000fe200078e000a */
[----:B------:R-:W-:Y:S01]  /*06f0*/  BSSY.RECONVERGENT B1, `(.L_x_77) ;  /* 0x0000025000017945 */ /* 0x000fe20003800200 */
[----:B------:R-:W-:-:S06]  /*0700*/  IMAD.MOV.U32 R5, RZ, RZ, R11 ;  /* 0x000000ffff057224 */ /* 0x000fcc00078e000b */
[----:B------:R-:W-:-:S14]  /*0710*/  DSETP.GTU.AND P0, PT, |R4|, +INF , PT ;  /* 0x7ff000000400742a */ /* 0x000fdc0003f0c200 */
        /* <DEDUP_REMOVED lines=22> */
.L_x_80:
        /* <DEDUP_REMOVED lines=10> */
.L_x_78:
[----:B------:R-:W-:Y:S01]  /*0920*/  LOP3.LUT R7, R5, 0x80000, RZ, 0xfc, !PT ;  /* 0x0008000005077812 */ /* 0x000fe200078efcff */
[----:B------:R-:W-:-:S07]  /*0930*/  IMAD.MOV.U32 R6, RZ, RZ, R4 ;  /* 0x000000ffff067224 */ /* 0x000fce00078e0004 */
.L_x_79:
[----:B------:R-:W-:Y:S05]  /*0940*/  BSYNC.RECONVERGENT B1 ;  /* 0x0000000000017941 */ /* 0x000fea0003800200 */
.L_x_77:
[----:B------:R-:W-:Y:S01]  /*0950*/  MOV R4, R0 ;  /* 0x0000000000047202 */ /* 0x000fe20000000f00 */
[----:B------:R-:W-:-:S04]  /*0960*/  IMAD.MOV.U32 R5, RZ, RZ, 0x0 ;  /* 0x00000000ff057424 */ /* 0x000fc800078e00ff */
[----:B------:R-:W-:Y:S05]  /*0970*/  RET.REL.NODEC R4 `(sigmoid_f64) ;  /* 0xfffffff404a07950 */ /* 0x000fea0003c3ffff */
.L_x_81:
        /* <DEDUP_REMOVED lines=16> */
.L_x_178:


//--------------------- .text.softplus_f64        --------------------------
	.section	.text.softplus_f64,"ax",@progbits
	.align	128
        .global         softplus_f64
        .type           softplus_f64,@function
        .size           softplus_f64,(.L_x_179 - softplus_f64)
        .other          softplus_f64,@"STO_CUDA_ENTRY STV_DEFAULT"
softplus_f64:
.text.softplus_f64:
        /* <DEDUP_REMOVED lines=28> */
[----:B------:R-:W-:Y:S05]  /*01c0*/  @P0 EXIT ;  /* 0x000000000000094d */ /* 0x000fea0003800000 */
[----:B------:R-:W-:Y:S01]  /*01d0*/  IMAD.MOV.U32 R8, RZ, RZ, 0x652b82fe ;  /* 0x652b82feff087424 */ /* 0x000fe200078e00ff */
[----:B------:R-:W-:Y:S01]  /*01e0*/  UMOV UR6, 0xfefa39ef ;  /* 0xfefa39ef00067882 */ /* 0x000fe20000000000 */
[----:B------:R-:W-:Y:S01]  /*01f0*/  IMAD.MOV.U32 R9, RZ, RZ, 0x3ff71547 ;  /* 0x3ff71547ff097424 */ /* 0x000fe200078e00ff */
[----:B------:R-:W-:Y:S01]  /*0200*/  UMOV UR7, 0x3fe62e42 ;  /* 0x3fe62e4200077882 */ /* 0x000fe20000000000 */
[----:B------:R-:W-:Y:S01]  /*0210*/  UMOV UR8, 0x3b39803f ;  /* 0x3b39803f00087882 */ /* 0x000fe20000000000 */
[----:B------:R-:W-:Y:S01]  /*0220*/  UMOV UR9, 0x3c7abc9e ;  /* 0x3c7abc9e00097882 */ /* 0x000fe20000000000 */
[----:B------:R-:W-:Y:S01]  /*0230*/  FSETP.GEU.AND P0, PT, |R3|, 4.1917929649353027344, PT ;  /* 0x4086232b0300780b */ /* 0x000fe20003f0e200 */
[----:B------:R-:W-:Y:S01]  /*0240*/  BSSY.RECONVERGENT B0, `(.L_x_82) ;  /* 0x0000033000007945 */ /* 0x000fe20003800200 */
[----:B------:R-:W-:-:S08]  /*0250*/  DFMA R8, R2, R8, 6.75539944105574400000e+15 ;  /* 0x433800000208742b */ /* 0x000fd00000000008 */
[----:B------:R-:W-:-:S08]  /*0260*/  DADD R6, R8, -6.75539944105574400000e+15 ;  /* 0xc338000008067429 */ /* 0x000fd00000000000 */
[----:B------:R-:W-:-:S08]  /*0270*/  DFMA R10, R6, -UR6, R2 ;  /* 0x80000006060a7c2b */ /* 0x000fd00008000002 */
        /* <DEDUP_REMOVED lines=32> */
[----:B------:R-:W-:Y:S02]  /*0480*/  IMAD R7, R8, 0x100000, R11 ;  /* 0x0010000008077824 */ /* 0x000fe400078e020b */
[----:B------:R-:W-:Y:S01]  /*0490*/  IMAD.MOV.U32 R6, RZ, RZ, R10 ;  /* 0x000000ffff067224 */ /* 0x000fe200078e000a */
[----:B------:R-:W-:Y:S06]  /*04a0*/  @!P0 BRA `(.L_x_83) ;  /* 0x0000000000308947 */ /* 0x000fec0003800000 */
[----:B------:R-:W-:Y:S01]  /*04b0*/  FSETP.GEU.AND P1, PT, |R3|, 4.2275390625, PT ;  /* 0x408748000300780b */ /* 0x000fe20003f2e200 */
[C---:B------:R-:W-:Y:S02]  /*04c0*/  DADD R6, R2.reuse, +INF ;  /* 0x7ff0000002067429 */ /* 0x040fe40000000000 */
[----:B------:R-:W-:-:S08]  /*04d0*/  DSETP.GEU.AND P0, PT, R2, RZ, PT ;  /* 0x000000ff0200722a */ /* 0x000fd00003f0e000 */
[----:B------:R-:W-:Y:S02]  /*04e0*/  FSEL R6, R6, RZ, P0 ;  /* 0x000000ff06067208 */ /* 0x000fe40000000000 */
[----:B------:R-:W-:Y:S02]  /*04f0*/  @!P1 LEA.HI R0, R8, R8, RZ, 0x1 ;  /* 0x0000000808009211 */ /* 0x000fe400078f08ff */
[----:B------:R-:W-:Y:S02]  /*0500*/  FSEL R7, R7, RZ, P0 ;  /* 0x000000ff07077208 */ /* 0x000fe40000000000 */
[----:B------:R-:W-:-:S05]  /*0510*/  @!P1 SHF.R.S32.HI R3, RZ, 0x1, R0 ;  /* 0x00000001ff039819 */ /* 0x000fca0000011400 */
[----:B------:R-:W-:Y:S02]  /*0520*/  @!P1 IMAD.IADD R2, R8, 0x1, -R3 ;  /* 0x0000000108029824 */ /* 0x000fe400078e0a03 */
[----:B------:R-:W-:-:S03]  /*0530*/  @!P1 IMAD R11, R3, 0x100000, R11 ;  /* 0x00100000030b9824 */ /* 0x000fc600078e020b */
[----:B------:R-:W-:Y:S01]  /*0540*/  @!P1 LEA R3, R2, 0x3ff00000, 0x14 ;  /* 0x3ff0000002039811 */ /* 0x000fe200078ea0ff */
[----:B------:R-:W-:-:S06]  /*0550*/  @!P1 IMAD.MOV.U32 R2, RZ, RZ, RZ ;  /* 0x000000ffff029224 */ /* 0x000fcc00078e00ff */
[----:B------:R-:W-:-:S11]  /*0560*/  @!P1 DMUL R6, R10, R2 ;  /* 0x000000020a069228 */ /* 0x000fd60000000000 */
.L_x_83:
[----:B------:R-:W-:Y:S05]  /*0570*/  BSYNC.RECONVERGENT B0 ;  /* 0x0000000000007941 */ /* 0x000fea0003800200 */
.L_x_82:
[C---:B------:R-:W-:Y:S01]  /*0580*/  FSETP.GT.AND P0, PT, R7.reuse, -1.6999999284744262695, PT ;  /* 0xbfd999990700780b */ /* 0x040fe20003f04000 */
[----:B------:R-:W-:Y:S03]  /*0590*/  BSSY.RECONVERGENT B0, `(.L_x_84) ;  /* 0x0000089000007945 */ /* 0x000fe60003800200 */
[----:B------:R-:W-:-:S13]  /*05a0*/  FSETP.GEU.OR P0, PT, R7, 1.7916666269302368164, !P0 ;  /* 0x3fe555550700780b */ /* 0x000fda000470e400 */
[----:B------:R-:W-:Y:S05]  /*05b0*/  @P0 BRA `(.L_x_85) ;  /* 0x0000000000d40947 */ /* 0x000fea0003800000 */
[----:B------:R-:W-:Y:S01]  /*05c0*/  DADD R10, R6, 2 ;  /* 0x40000000060a7429 */ /* 0x000fe20000000000 */
[----:B------:R-:W-:Y:S01]  /*05d0*/  IMAD.MOV.U32 R2, RZ, RZ, 0x1 ;  /* 0x00000001ff027424 */ /* 0x000fe200078e00ff */
[----:B------:R-:W-:Y:S01]  /*05e0*/  FSETP.GEU.AND P1, PT, |R7|, 6.5827683646048100446e-37, PT ;  /* 0x036000000700780b */ /* 0x000fe20003f2e200 */
[----:B------:R-:W-:Y:S03]  /*05f0*/  BSSY.RECONVERGENT B1, `(.L_x_86) ;  /* 0x0000013000017945 */ /* 0x000fe60003800200 */
[----:B------:R-:W1:Y:S02]  /*0600*/  MUFU.RCP64H R3, R11 ;  /* 0x0000000b00037308 */ /* 0x000e640000001800 */
[----:B-1----:R-:W-:-:S08]  /*0610*/  DFMA R8, -R10, R2, 1 ;  /* 0x3ff000000a08742b */ /* 0x002fd00000000102 */
[----:B------:R-:W-:-:S08]  /*0620*/  DFMA R8, R8, R8, R8 ;  /* 0x000000080808722b */ /* 0x000fd00000000008 */
[----:B------:R-:W-:-:S08]  /*0630*/  DFMA R8, R2, R8, R2 ;  /* 0x000000080208722b */ /* 0x000fd00000000002 */
[----:B------:R-:W-:-:S08]  /*0640*/  DFMA R2, -R10, R8, 1 ;  /* 0x3ff000000a02742b */ /* 0x000fd00000000108 */
[----:B------:R-:W-:-:S08]  /*0650*/  DFMA R2, R8, R2, R8 ;  /* 0x000000020802722b */ /* 0x000fd00000000008 */
[----:B------:R-:W-:-:S08]  /*0660*/  DMUL R8, R2, R6 ;  /* 0x0000000602087228 */ /* 0x000fd00000000000 */
[----:B------:R-:W-:-:S08]  /*0670*/  DFMA R12, -R10, R8, R6 ;  /* 0x000000080a0c722b */ /* 0x000fd00000000106 */
[----:B------:R-:W-:-:S10]  /*0680*/  DFMA R2, R2, R12, R8 ;  /* 0x0000000c0202722b */ /* 0x000fd40000000008 */
[----:B------:R-:W-:-:S05]  /*0690*/  FFMA R0, RZ, R11, R3 ;  /* 0x0000000bff007223 */ /* 0x000fca0000000003 */
[----:B------:R-:W-:-:S13]  /*06a0*/  FSETP.GT.AND P0, PT, |R0|, 1.469367938527859385e-39, PT ;  /* 0x001000000000780b */ /* 0x000fda0003f04200 */
[----:B------:R-:W-:Y:S05]  /*06b0*/  @P0 BRA P1, `(.L_x_87) ;  /* 0x0000000000180947 */ /* 0x000fea0000800000 */
[----:B------:R-:W-:Y:S01]  /*06c0*/  IMAD.MOV.U32 R8, RZ, RZ, R6 ;  /* 0x000000ffff087224 */ /* 0x000fe200078e0006 */
[----:B------:R-:W-:Y:S01]  /*06d0*/  MOV R0, 0x700 ;  /* 0x0000070000007802 */ /* 0x000fe20000000f00 */
[----:B------:R-:W-:-:S07]  /*06e0*/  IMAD.MOV.U32 R9, RZ, RZ, R7 ;  /* 0x000000ffff097224 */ /* 0x000fce00078e0007 */
[----:B0-----:R-:W-:Y:S05]  /*06f0*/  CALL.REL.NOINC `($__internal_8_$__cuda_sm20_div_rn_f64_full) ;  /* 0x0000000400d47944 */ /* 0x001fea0003c00000 */
[----:B------:R-:W-:Y:S02]  /*0700*/  IMAD.MOV.U32 R2, RZ, RZ, R14 ;  /* 0x000000ffff027224 */ /* 0x000fe400078e000e */
[----:B------:R-:W-:-:S07]  /*0710*/  IMAD.MOV.U32 R3, RZ, RZ, R15 ;  /* 0x000000ffff037224 */ /* 0x000fce00078e000f */
.L_x_87:
[----:B------:R-:W-:Y:S05]  /*0720*/  BSYNC.RECONVERGENT B1 ;  /* 0x0000000000017941 */ /* 0x000fea0003800200 */
.L_x_86:
[----:B------:R-:W-:Y:S01]  /*0730*/  DMUL R2, R2, -R6 ;  /* 0x8000000602027228 */ /* 0x000fe20000000000 */
[----:B------:R-:W-:Y:S01]  /*0740*/  IMAD.MOV.U32 R12, RZ, RZ, -0x314d23bc ;  /* 0xceb2dc44ff0c7424 */ /* 0x000fe200078e00ff */
[----:B------:R-:W-:Y:S01]  /*0750*/  UMOV UR8, 0x2fbe14b5 ;  /* 0x2fbe14b500087882 */ /* 0x000fe20000000000 */
[----:B------:R-:W-:Y:S01]  /*0760*/  IMAD.MOV.U32 R13, RZ, RZ, 0x3ed087ff ;  /* 0x3ed087ffff0d7424 */ /* 0x000fe200078e00ff */
[----:B------:R-:W-:-:S04]  /*0770*/  UMOV UR9, 0x3eb372fb ;  /* 0x3eb372fb00097882 */ /* 0x000fc80000000000 */
[----:B------:R-:W-:-:S08]  /*0780*/  DADD R8, R2, R6 ;  /* 0x0000000002087229 */ /* 0x000fd00000000006 */
[----:B------:R-:W-:-:S08]  /*0790*/  DMUL R10, R8, R8 ;  /* 0x00000008080a7228 */ /* 0x000fd00000000000 */
        /* <DEDUP_REMOVED lines=19> */
[----:B------:R-:W-:-:S08]  /*08d0*/  DMUL R12, R10, R12 ;  /* 0x0000000c0a0c7228 */ /* 0x000fd00000000000 */
[----:B------:R-:W-:-:S08]  /*08e0*/  DFMA R12, R8, R12, R2 ;  /* 0x0000000c080c722b */ /* 0x000fd00000000002 */
[----:B------:R-:W-:Y:S01]  /*08f0*/  DADD R6, R12, R6 ;  /* 0x000000000c067229 */ /* 0x000fe20000000006 */
[----:B------:R-:W-:Y:S10]  /*0900*/  BRA `(.L_x_88) ;  /* 0x0000000400447947 */ /* 0x000ff40003800000 */
.L_x_85:
[----:B------:R-:W-:-:S10]  /*0910*/  DADD R2, R6, 1 ;  /* 0x3ff0000006027429 */ /* 0x000fd40000000000 */
[----:B------:R-:W-:Y:S01]  /*0920*/  ISETP.GT.AND P0, PT, R3, 0xfffff, PT ;  /* 0x000fffff0300780c */ /* 0x000fe20003f04270 */
[----:B------:R-:W-:Y:S02]  /*0930*/  IMAD.MOV.U32 R6, RZ, RZ, R2 ;  /* 0x000000ffff067224 */ /* 0x000fe400078e0002 */
[----:B------:R-:W-:-:S10]  /*0940*/  IMAD.MOV.U32 R7, RZ, RZ, R3 ;  /* 0x000000ffff077224 */ /* 0x000fd400078e0003 */
[----:B------:R-:W-:-:S10]  /*0950*/  @!P0 DMUL R6, R6, 1.80143985094819840000e+16 ;  /* 0x4350000006068828 */ /* 0x000fd40000000000 */
[----:B------:R-:W-:Y:S02]  /*0960*/  @!P0 IMAD.MOV.U32 R3, RZ, RZ, R7 ;  /* 0x000000ffff038224 */ /* 0x000fe400078e0007 */
[----:B------:R-:W-:Y:S02]  /*0970*/  @!P0 IMAD.MOV.U32 R2, RZ, RZ, R6 ;  /* 0x000000ffff028224 */ /* 0x000fe400078e0006 */
[----:B------:R-:W-:-:S05]  /*0980*/  VIADD R0, R3, 0xffffffff ;  /* 0xffffffff03007836 */ /* 0x000fca0000000000 */
[----:B------:R-:W-:Y:S01]  /*0990*/  ISETP.GT.U32.AND P1, PT, R0, 0x7feffffe, PT ;  /* 0x7feffffe0000780c */ /* 0x000fe20003f24070 */
[----:B------:R-:W-:Y:S02]  /*09a0*/  IMAD.MOV.U32 R0, RZ, RZ, -0x3ff ;  /* 0xfffffc01ff007424 */ /* 0x000fe400078e00ff */
[----:B------:R-:W-:-:S10]  /*09b0*/  @!P0 IMAD.MOV.U32 R0, RZ, RZ, -0x435 ;  /* 0xfffffbcbff008424 */ /* 0x000fd400078e00ff */
[----:B------:R-:W-:Y:S05]  /*09c0*/  @P1 BRA `(.L_x_89) ;  /* 0x0000000000fc1947 */ /* 0x000fea0003800000 */
[----:B------:R-:W-:Y:S01]  /*09d0*/  LOP3.LUT R6, R3, 0xfffff, RZ, 0xc0, !PT ;  /* 0x000fffff03067812 */ /* 0x000fe200078ec0ff */
[----:B------:R-:W-:Y:S01]  /*09e0*/  IMAD.MOV.U32 R8, RZ, RZ, RZ ;  /* 0x000000ffff087224 */ /* 0x000fe200078e00ff */
[----:B------:R-:W-:Y:S01]  /*09f0*/  UMOV UR8, 0x3ae80f1e ;  /* 0x3ae80f1e00087882 */ /* 0x000fe20000000000 */
[----:B------:R-:W-:Y:S01]  /*0a00*/  IMAD.MOV.U32 R16, RZ, RZ, -0x748574fc ;  /* 0x8b7a8b04ff107424 */ /* 0x000fe200078e00ff */
[----:B------:R-:W-:Y:S01]  /*0a10*/  LOP3.LUT R7, R6, 0x3ff00000, RZ, 0xfc, !PT ;  /* 0x3ff0000006077812 */ /* 0x000fe200078efcff */
[----:B------:R-:W-:Y:S01]  /*0a20*/  IMAD.MOV.U32 R6, RZ, RZ, R2 ;  /* 0x000000ffff067224 */ /* 0x000fe200078e0002 */
[----:B------:R-:W-:Y:S01]  /*0a30*/  UMOV UR9, 0x3eb1380b ;  /* 0x3eb1380b00097882 */ /* 0x000fe20000000000 */
[----:B------:R-:W-:Y:S01]  /*0a40*/  IMAD.MOV.U32 R17, RZ, RZ, 0x3ed0ee25 ;  /* 0x3ed0ee25ff117424 */ /* 0x000fe200078e00ff */
[----:B------:R-:W-:Y:S01]  /*0a50*/  ISETP.GE.U32.AND P0, PT, R7, 0x3ff6a09f, PT ;  /* 0x3ff6a09f0700780c */ /* 0x000fe20003f06070 */
[----:B------:R-:W-:Y:S01]  /*0a60*/  IMAD.MOV.U32 R19, RZ, RZ, 0x43300000 ;  /* 0x43300000ff137424 */ /* 0x000fe200078e00ff */
[----:B------:R-:W-:Y:S01]  /*0a70*/  LEA.HI R0, R3, R0, RZ, 0xc ;  /* 0x0000000003007211 */ /* 0x000fe200078f60ff */
[----:B------:R-:W-:Y:S01]  /*0a80*/  UMOV UR10, 0x80000000 ;  /* 0x80000000000a7882 */ /* 0x000fe20000000000 */
[----:B------:R-:W-:-:S09]  /*0a90*/  UMOV UR11, 0x43300000 ;  /* 0x43300000000b7882 */ /* 0x000fd20000000000 */
[----:B------:R-:W-:Y:S01]  /*0aa0*/  @P0 VIADD R9, R7, 0xfff00000 ;  /* 0xfff0000007090836 */ /* 0x000fe20000000000 */
[----:B------:R-:W-:-:S03]  /*0ab0*/  @P0 IADD3 R0, PT, PT, R0, 0x1, RZ ;  /* 0x0000000100000810 */ /* 0x000fc60007ffe0ff */
[----:B------:R-:W-:Y:S01]  /*0ac0*/  @P0 IMAD.MOV.U32 R7, RZ, RZ, R9 ;  /* 0x000000ffff070224 */ /* 0x000fe200078e0009 */
[----:B------:R-:W-:-:S05]  /*0ad0*/  LOP3.LUT R18, R0, 0x80000000, RZ, 0x3c, !PT ;  /* 0x8000000000127812 */ /* 0x000fca00078e3cff */
[C---:B------:R-:W-:Y:S02]  /*0ae0*/  DADD R14, R6.reuse, 1 ;  /* 0x3ff00000060e7429 */ /* 0x040fe40000000000 */
[----:B------:R-:W-:-:S04]  /*0af0*/  DADD R6, R6, -1 ;  /* 0xbff0000006067429 */ /* 0x000fc80000000000 */
[----:B------:R-:W1:Y:S02]  /*0b00*/  MUFU.RCP64H R9, R15 ;  /* 0x0000000f00097308 */ /* 0x000e640000001800 */
[----:B-1----:R-:W-:-:S08]  /*0b10*/  DFMA R10, -R14, R8, 1 ;  /* 0x3ff000000e0a742b */ /* 0x002fd00000000108 */
[----:B------:R-:W-:-:S08]  /*0b20*/  DFMA R10, R10, R10, R10 ;  /* 0x0000000a0a0a722b */ /* 0x000fd0000000000a */
[----:B------:R-:W-:-:S08]  /*0b30*/  DFMA R8, R8, R10, R8 ;  /* 0x0000000a0808722b */ /* 0x000fd00000000008 */
[----:B------:R-:W-:-:S08]  /*0b40*/  DMUL R10, R6, R8 ;  /* 0x00000008060a7228 */ /* 0x000fd00000000000 */
[----:B------:R-:W-:-:S08]  /*0b50*/  DFMA R10, R6, R8, R10 ;  /* 0x00000008060a722b */ /* 0x000fd0000000000a */
[----:B------:R-:W-:Y:S02]  /*0b60*/  DMUL R12, R10, R10 ;  /* 0x0000000a0a0c7228 */ /* 0x000fe40000000000 */
[----:B------:R-:W-:-:S06]  /*0b70*/  DADD R2, R6, -R10 ;  /* 0x0000000006027229 */ /* 0x000fcc000000080a */
[----:B------:R-:W-:Y:S01]  /*0b80*/  DFMA R14, R12, UR8, R16 ;  /* 0x000000080c0e7c2b */ /* 0x000fe20008000010 */
[----:B------:R-:W-:Y:S01]  /*0b90*/  UMOV UR8, 0x9f02676f ;  /* 0x9f02676f00087882 */ /* 0x000fe20000000000 */
[----:B------:R-:W-:Y:S01]  /*0ba0*/  UMOV UR9, 0x3ef3b266 ;  /* 0x3ef3b26600097882 */ /* 0x000fe20000000000 */
[----:B------:R-:W-:Y:S02]  /*0bb0*/  DADD R16, R2, R2 ;  /* 0x0000000002107229 */ /* 0x000fe40000000002 */
[----:B------:R-:W-:Y:S01]  /*0bc0*/  DADD R2, R18, -UR10 ;  /* 0x8000000a12027e29 */ /* 0x000fe20008000000 */
[----:B------:R-:W-:Y:S01]  /*0bd0*/  UMOV UR10, 0xfefa39ef ;  /* 0xfefa39ef000a7882 */ /* 0x000fe20000000000 */
[----:B------:R-:W-:Y:S01]  /*0be0*/  UMOV UR11, 0x3fe62e42 ;  /* 0x3fe62e42000b7882 */ /* 0x000fe20000000000 */
[----:B------:R-:W-:Y:S01]  /*0bf0*/  DFMA R14, R12, R14, UR8 ;  /* 0x000000080c0e7e2b */ /* 0x000fe2000800000e */
[----:B------:R-:W-:Y:S01]  /*0c00*/  UMOV UR8, 0xa9ab0956 ;  /* 0xa9ab095600087882 */ /* 0x000fe20000000000 */
[----:B------:R-:W-:Y:S01]  /*0c10*/  UMOV UR9, 0x3f1745cb ;  /* 0x3f1745cb00097882 */ /* 0x000fe20000000000 */
[----:B------:R-:W-:-:S02]  /*0c20*/  DFMA R16, R6, -R10, R16 ;  /* 0x8000000a0610722b */ /* 0x000fc40000000010 */
[----:B------:R-:W-:-:S03]  /*0c30*/  DFMA R6, R2, UR10, R10 ;  /* 0x0000000a02067c2b */ /* 0x000fc6000800000a */
[----:B------:R-:W-:Y:S01]  /*0c40*/  DFMA R14, R12, R14, UR8 ;  /* 0x000000080c0e7e2b */ /* 0x000fe2000800000e */
[----:B------:R-:W-:Y:S01]  /*0c50*/  UMOV UR8, 0x2d1b5154 ;  /* 0x2d1b515400087882 */ /* 0x000fe20000000000 */
[----:B------:R-:W-:Y:S01]  /*0c60*/  UMOV UR9, 0x3f3c71c7 ;  /* 0x3f3c71c700097882 */ /* 0x000fe20000000000 */
[----:B------:R-:W-:Y:S02]  /*0c70*/  DMUL R16, R8, R16 ;  /* 0x0000001008107228 */ /* 0x000fe40000000000 */
[----:B------:R-:W-:-:S03]  /*0c80*/  DFMA R18, R2, -UR6, R6 ;  /* 0x8000000602127c2b */ /* 0x000fc60008000006 */
[----:B------:R-:W-:Y:S01]  /*0c90*/  DFMA R14, R12, R14, UR8 ;  /* 0x000000080c0e7e2b */ /* 0x000fe2000800000e */
[----:B------:R-:W-:Y:S01]  /*0ca0*/  UMOV UR8, 0x923be72d ;  /* 0x923be72d00087882 */ /* 0x000fe20000000000 */
[----:B------:R-:W-:-:S03]  /*0cb0*/  UMOV UR9, 0x3f624924 ;  /* 0x3f62492400097882 */ /* 0x000fc60000000000 */
[----:B------:R-:W-:-:S03]  /*0cc0*/  DADD R18, -R10, R18 ;  /* 0x000000000a127229 */ /* 0x000fc60000000112 */
        /* <DEDUP_REMOVED lines=9> */
[----:B------:R-:W-:-:S08]  /*0d60*/  DMUL R14, R12, R14 ;  /* 0x0000000e0c0e7228 */ /* 0x000fd00000000000 */
[----:B------:R-:W-:-:S08]  /*0d70*/  DFMA R14, R10, R14, R16 ;  /* 0x0000000e0a0e722b */ /* 0x000fd00000000010 */
[----:B------:R-:W-:-:S08]  /*0d80*/  DADD R14, R14, -R18 ;  /* 0x000000000e0e7229 */ /* 0x000fd00000000812 */
[----:B------:R-:W-:-:S08]  /*0d90*/  DFMA R14, R2, UR8, R14 ;  /* 0x00000008020e7c2b */ /* 0x000fd0000800000e */
[----:B------:R-:W-:Y:S01]  /*0da0*/  DADD R6, R6, R14 ;  /* 0x0000000006067229 */ /* 0x000fe2000000000e */
[----:B------:R-:W-:Y:S10]  /*0db0*/  BRA `(.L_x_88) ;  /* 0x0000000000187947 */ /* 0x000ff40003800000 */
.L_x_89:
[----:B------:R-:W-:Y:S01]  /*0dc0*/  IMAD.MOV.U32 R2, RZ, RZ, 0x0 ;  /* 0x00000000ff027424 */ /* 0x000fe200078e00ff */
[----:B------:R-:W-:Y:S01]  /*0dd0*/  LOP3.LUT P0, RZ, R7, 0x7fffffff, RZ, 0xc0, !PT ;  /* 0x7fffffff07ff7812 */ /* 0x000fe2000780c0ff */
[----:B------:R-:W-:-:S06]  /*0de0*/  IMAD.MOV.U32 R3, RZ, RZ, 0x7ff00000 ;  /* 0x7ff00000ff037424 */ /* 0x000fcc00078e00ff */
[----:B------:R-:W-:-:S10]  /*0df0*/  DFMA R2, R6, R2, +INF ;  /* 0x7ff000000602742b */ /* 0x000fd40000000002 */
[----:B------:R-:W-:Y:S02]  /*0e00*/  FSEL R6, R2, RZ, P0 ;  /* 0x000000ff02067208 */ /* 0x000fe40000000000 */
[----:B------:R-:W-:-:S07]  /*0e10*/  FSEL R7, R3, -QNAN , P0 ;  /* 0xfff0000003077808 */ /* 0x000fce0000000000 */
.L_x_88:
[----:B------:R-:W-:Y:S05]  /*0e20*/  BSYNC.RECONVERGENT B0 ;  /* 0x0000000000007941 */ /* 0x000fea0003800200 */
.L_x_84:
[----:B------:R-:W-:Y:S01]  /*0e30*/  STG.E.64 desc[UR4][R4.64], R6 ;  /* 0x0000000604007986 */ /* 0x000fe2000c101b04 */
[----:B------:R-:W-:Y:S05]  /*0e40*/  EXIT ;  /* 0x000000000000794d */ /* 0x000fea0003800000 */
        .weak           $__internal_8_$__cuda_sm20_div_rn_f64_full
        .type           $__internal_8_$__cuda_sm20_div_rn_f64_full,@function
        .size           $__internal_8_$__cuda_sm20_div_rn_f64_full,(.L_x_179 - $__internal_8_$__cuda_sm20_div_rn_f64_full)
$__internal_8_$__cuda_sm20_div_rn_f64_full:
[C---:B------:R-:W-:Y:S01]  /*0e50*/  FSETP.GEU.AND P0, PT, |R11|.reuse, 1.469367938527859385e-39, PT ;  /* 0x001000000b00780b */ /* 0x040fe20003f0e200 */
[--C-:B------:R-:W-:Y:S01]  /*0e60*/  IMAD.MOV.U32 R12, RZ, RZ, R10.reuse ;  /* 0x000000ffff0c7224 */ /* 0x100fe200078e000a */
[----:B------:R-:W-:Y:S01]  /*0e70*/  LOP3.LUT R2, R11, 0x800fffff, RZ, 0xc0, !PT ;  /* 0x800fffff0b027812 */ /* 0x000fe200078ec0ff */
[----:B------:R-:W-:Y:S01]  /*0e80*/  IMAD.MOV.U32 R13, RZ, RZ, R11 ;  /* 0x000000ffff0d7224 */ /* 0x000fe200078e000b */
[C---:B------:R-:W-:Y:S01]  /*0e90*/  FSETP.GEU.AND P2, PT, |R9|.reuse, 1.469367938527859385e-39, PT ;  /* 0x001000000900780b */ /* 0x040fe20003f4e200 */
[----:B------:R-:W-:Y:S01]  /*0ea0*/  IMAD.MOV.U32 R18, RZ, RZ, 0x1 ;  /* 0x00000001ff127424 */ /* 0x000fe200078e00ff */
[----:B------:R-:W-:Y:S01]  /*0eb0*/  LOP3.LUT R3, R2, 0x3ff00000, RZ, 0xfc, !PT ;  /* 0x3ff0000002037812 */ /* 0x000fe200078efcff */
[----:B------:R-:W-:Y:S01]  /*0ec0*/  IMAD.MOV.U32 R2, RZ, RZ, R10 ;  /* 0x000000ffff027224 */ /* 0x000fe200078e000a */
[----:B------:R-:W-:Y:S01]  /*0ed0*/  LOP3.LUT R14, R9, 0x7ff00000, RZ, 0xc0, !PT ;  /* 0x7ff00000090e7812 */ /* 0x000fe200078ec0ff */
[----:B------:R-:W-:Y:S01]  /*0ee0*/  IMAD.MOV.U32 R10, RZ, RZ, R8 ;  /* 0x000000ffff0a7224 */ /* 0x000fe200078e0008 */
[----:B------:R-:W-:Y:S03]  /*0ef0*/  BSSY.RECONVERGENT B2, `(.L_x_90) ;  /* 0x0000050000027945 */ /* 0x000fe60003800200 */
[----:B------:R-:W-:-:S04]  /*0f00*/  @!P0 DMUL R2, R12, 8.98846567431157953865e+307 ;  /* 0x7fe000000c028828 */ /* 0x000fc80000000000 */
[----:B------:R-:W-:Y:S02]  /*0f10*/  @!P2 LOP3.LUT R15, R13, 0x7ff00000, RZ, 0xc0, !PT ;  /* 0x7ff000000d0fa812 */ /* 0x000fe400078ec0ff */
[----:B------:R-:W0:Y:S02]  /*0f20*/  MUFU.RCP64H R19, R3 ;  /* 0x0000000300137308 */ /* 0x000e240000001800 */
[----:B------:R-:W-:Y:S01]  /*0f30*/  @!P2 ISETP.GE.U32.AND P3, PT, R14, R15, PT ;  /* 0x0000000f0e00a20c */ /* 0x000fe20003f66070 */
[----:B------:R-:W-:Y:S01]  /*0f40*/  IMAD.MOV.U32 R15, RZ, RZ, 0x1ca00000 ;  /* 0x1ca00000ff0f7424 */ /* 0x000fe200078e00ff */
[----:B0-----:R-:W-:-:S08]  /*0f50*/  DFMA R16, R18, -R2, 1 ;  /* 0x3ff000001210742b */ /* 0x001fd00000000802 */
[----:B------:R-:W-:Y:S01]  /*0f60*/  DFMA R20, R16, R16, R16 ;  /* 0x000000101014722b */ /* 0x000fe20000000010 */
[----:B------:R-:W-:-:S04]  /*0f70*/  LOP3.LUT R17, R11, 0x7ff00000, RZ, 0xc0, !PT ;  /* 0x7ff000000b117812 */ /* 0x000fc800078ec0ff */
[----:B------:R-:W-:-:S03]  /*0f80*/  ISETP.GE.U32.AND P1, PT, R14, R17, PT ;  /* 0x000000110e00720c */ /* 0x000fc60003f26070 */
[----:B------:R-:W-:Y:S01]  /*0f90*/  DFMA R18, R18, R20, R18 ;  /* 0x000000141212722b */ /* 0x000fe20000000012 */
[C---:B------:R-:W-:Y:S01]  /*0fa0*/  @!P2 SEL R21, R15.reuse, 0x63400000, !P3 ;  /* 0x634000000f15a807 */ /* 0x040fe20005800000 */
[----:B------:R-:W-:Y:S01]  /*0fb0*/  @!P2 IMAD.MOV.U32 R20, RZ, RZ, RZ ;  /* 0x000000ffff14a224 */ /* 0x000fe200078e00ff */
[----:B------:R-:W-:Y:S02]  /*0fc0*/  SEL R11, R15, 0x63400000, !P1 ;  /* 0x634000000f0b7807 */ /* 0x000fe40004800000 */
[--C-:B------:R-:W-:Y:S02]  /*0fd0*/  @!P2 LOP3.LUT R21, R21, 0x80000000, R9.reuse, 0xf8, !PT ;  /* 0x800000001515a812 */ /* 0x100fe400078ef809 */
[----:B------:R-:W-:Y:S01]  /*0fe0*/  LOP3.LUT R11, R11, 0x800fffff, R9, 0xf8, !PT ;  /* 0x800fffff0b0b7812 */ /* 0x000fe200078ef809 */
[----:B------:R-:W-:Y:S01]  /*0ff0*/  DFMA R22, R18, -R2, 1 ;  /* 0x3ff000001216742b */ /* 0x000fe20000000802 */
[----:B------:R-:W-:-:S06]  /*1000*/  @!P2 LOP3.LUT R21, R21, 0x100000, RZ, 0xfc, !PT ;  /* 0x001000001515a812 */ /* 0x000fcc00078efcff */
[----:B------:R-:W-:Y:S02]  /*1010*/  @!P2 DFMA R10, R10, 2, -R20 ;  /* 0x400000000a0aa82b */ /* 0x000fe40000000814 */
[----:B------:R-:W-:Y:S01]  /*1020*/  DFMA R18, R18, R22, R18 ;  /* 0x000000161212722b */ /* 0x000fe20000000012 */
[----:B------:R-:W-:Y:S02]  /*1030*/  IMAD.MOV.U32 R22, RZ, RZ, R14 ;  /* 0x000000ffff167224 */ /* 0x000fe400078e000e */
[----:B------:R-:W-:Y:S01]  /*1040*/  IMAD.MOV.U32 R23, RZ, RZ, R17 ;  /* 0x000000ffff177224 */ /* 0x000fe200078e0011 */
[----:B------:R-:W-:-:S04]  /*1050*/  @!P0 LOP3.LUT R23, R3, 0x7ff00000, RZ, 0xc0, !PT ;  /* 0x7ff0000003178812 */ /* 0x000fc800078ec0ff */
[----:B------:R-:W-:Y:S01]  /*1060*/  @!P2 LOP3.LUT R22, R11, 0x7ff00000, RZ, 0xc0, !PT ;  /* 0x7ff000000b16a812 */ /* 0x000fe200078ec0ff */
[----:B------:R-:W-:Y:S01]  /*1070*/  DMUL R20, R18, R10 ;  /* 0x0000000a12147228 */ /* 0x000fe20000000000 */
[----:B------:R-:W-:-:S03]  /*1080*/  VIADD R25, R23, 0xffffffff ;  /* 0xffffffff17197836 */ /* 0x000fc60000000000 */
[----:B------:R-:W-:-:S04]  /*1090*/  VIADD R24, R22, 0xffffffff ;  /* 0xffffffff16187836 */ /* 0x000fc80000000000 */
[----:B------:R-:W-:Y:S01]  /*10a0*/  DFMA R16, R20, -R2, R10 ;  /* 0x800000021410722b */ /* 0x000fe2000000000a */
[----:B------:R-:W-:-:S04]  /*10b0*/  ISETP.GT.U32.AND P0, PT, R24, 0x7feffffe, PT ;  /* 0x7feffffe1800780c */ /* 0x000fc80003f04070 */
[----:B------:R-:W-:-:S03]  /*10c0*/  ISETP.GT.U32.OR P0, PT, R25, 0x7feffffe, P0 ;  /* 0x7feffffe1900780c */ /* 0x000fc60000704470 */
[----:B------:R-:W-:-:S10]  /*10d0*/  DFMA R16, R18, R16, R20 ;  /* 0x000000101210722b */ /* 0x000fd40000000014 */
[----:B------:R-:W-:Y:S05]  /*10e0*/  @P0 BRA `(.L_x_91) ;  /* 0x00000000006c0947 */ /* 0x000fea0003800000 */
[----:B------:R-:W-:-:S04]  /*10f0*/  LOP3.LUT R9, R13, 0x7ff00000, RZ, 0xc0, !PT ;  /* 0x7ff000000d097812 */ /* 0x000fc800078ec0ff */
[CC--:B------:R-:W-:Y:S02]  /*1100*/  VIADDMNMX R8, R14.reuse, -R9.reuse, 0xb9600000, !PT ;  /* 0xb96000000e087446 */ /* 0x0c0fe40007800909 */
[----:B------:R-:W-:Y:S02]  /*1110*/  ISETP.GE.U32.AND P0, PT, R14, R9, PT ;  /* 0x000000090e00720c */ /* 0x000fe40003f06070 */
[----:B------:R-:W-:Y:S02]  /*1120*/  VIMNMX R8, PT, PT, R8, 0x46a00000, PT ;  /* 0x46a0000008087848 */ /* 0x000fe40003fe0100 */
[----:B------:R-:W-:-:S05]  /*1130*/  SEL R15, R15, 0x63400000, !P0 ;  /* 0x634000000f0f7807 */ /* 0x000fca0004000000 */
[----:B------:R-:W-:Y:S02]  /*1140*/  IMAD.IADD R18, R8, 0x1, -R15 ;  /* 0x0000000108127824 */ /* 0x000fe400078e0a0f */
[----:B------:R-:W-:-:S03]  /*1150*/  IMAD.MOV.U32 R8, RZ, RZ, RZ ;  /* 0x000000ffff087224 */ /* 0x000fc600078e00ff */
[----:B------:R-:W-:-:S06]  /*1160*/  IADD3 R9, PT, PT, R18, 0x7fe00000, RZ ;  /* 0x7fe0000012097810 */ /* 0x000fcc0007ffe0ff */
[----:B------:R-:W-:-:S10]  /*1170*/  DMUL R14, R16, R8 ;  /* 0x00000008100e7228 */ /* 0x000fd40000000000 */
[----:B------:R-:W-:-:S13]  /*1180*/  FSETP.GTU.AND P0, PT, |R15|, 1.469367938527859385e-39, PT ;  /* 0x001000000f00780b */ /* 0x000fda0003f0c200 */
[----:B------:R-:W-:Y:S05]  /*1190*/  @P0 BRA `(.L_x_92) ;  /* 0x0000000000940947 */ /* 0x000fea0003800000 */
[----:B------:R-:W-:Y:S01]  /*11a0*/  DFMA R2, R16, -R2, R10 ;  /* 0x800000021002722b */ /* 0x000fe2000000000a */
[----:B------:R-:W-:-:S09]  /*11b0*/  IMAD.MOV.U32 R8, RZ, RZ, RZ ;  /* 0x000000ffff087224 */ /* 0x000fd200078e00ff */
[C---:B------:R-:W-:Y:S02]  /*11c0*/  FSETP.NEU.AND P0, PT, R3.reuse, RZ, PT ;  /* 0x000000ff0300720b */ /* 0x040fe40003f0d000 */
[----:B------:R-:W-:-:S04]  /*11d0*/  LOP3.LUT R13, R3, 0x80000000, R13, 0x48, !PT ;  /* 0x80000000030d7812 */ /* 0x000fc800078e480d */
[----:B------:R-:W-:-:S07]  /*11e0*/  LOP3.LUT R9, R13, R9, RZ, 0xfc, !PT ;  /* 0x000000090d097212 */ /* 0x000fce00078efcff */
[----:B------:R-:W-:Y:S05]  /*11f0*/  @!P0 BRA `(.L_x_92) ;  /* 0x00000000007c8947 */ /* 0x000fea0003800000 */
[----:B------:R-:W-:Y:S01]  /*1200*/  IMAD.MOV R3, RZ, RZ, -R18 ;  /* 0x000000ffff037224 */ /* 0x000fe200078e0a12 */
[----:B------:R-:W-:Y:S01]  /*1210*/  DMUL.RP R8, R16, R8 ;  /* 0x0000000810087228 */ /* 0x000fe20000008000 */
[----:B------:R-:W-:-:S06]  /*1220*/  IMAD.MOV.U32 R2, RZ, RZ, RZ ;  /* 0x000000ffff027224 */ /* 0x000fcc00078e00ff */
[----:B------:R-:W-:-:S03]  /*1230*/  DFMA R2, R14, -R2, R16 ;  /* 0x800000020e02722b */ /* 0x000fc60000000010 */
[----:B------:R-:W-:-:S03]  /*1240*/  LOP3.LUT R13, R9, R13, RZ, 0x3c, !PT ;  /* 0x0000000d090d7212 */ /* 0x000fc600078e3cff */
[----:B------:R-:W-:-:S04]  /*1250*/  IADD3 R2, PT, PT, -R18, -0x43300000, RZ ;  /* 0xbcd0000012027810 */ /* 0x000fc80007ffe1ff */
[----:B------:R-:W-:-:S04]  /*1260*/  FSETP.NEU.AND P0, PT, |R3|, R2, PT ;  /* 0x000000020300720b */ /* 0x000fc80003f0d200 */
[----:B------:R-:W-:Y:S02]  /*1270*/  FSEL R14, R8, R14, !P0 ;  /* 0x0000000e080e7208 */ /* 0x000fe40004000000 */
[----:B------:R-:W-:Y:S01]  /*1280*/  FSEL R15, R13, R15, !P0 ;  /* 0x0000000f0d0f7208 */ /* 0x000fe20004000000 */
[----:B------:R-:W-:Y:S06]  /*1290*/  BRA `(.L_x_92) ;  /* 0x0000000000547947 */ /* 0x000fec0003800000 */
.L_x_91:
[----:B------:R-:W-:-:S14]  /*12a0*/  DSETP.NAN.AND P0, PT, R8, R8, PT ;  /* 0x000000080800722a */ /* 0x000fdc0003f08000 */
[----:B------:R-:W-:Y:S05]  /*12b0*/  @P0 BRA `(.L_x_93) ;  /* 0x0000000000440947 */ /* 0x000fea0003800000 */
[----:B------:R-:W-:-:S14]  /*12c0*/  DSETP.NAN.AND P0, PT, R12, R12, PT ;  /* 0x0000000c0c00722a */ /* 0x000fdc0003f08000 */
[----:B------:R-:W-:Y:S05]  /*12d0*/  @P0 BRA `(.L_x_94) ;  /* 0x0000000000300947 */ /* 0x000fea0003800000 */
[----:B------:R-:W-:Y:S01]  /*12e0*/  ISETP.NE.AND P0, PT, R22, R23, PT ;  /* 0x000000171600720c */ /* 0x000fe20003f05270 */
[----:B------:R-:W-:Y:S02]  /*12f0*/  IMAD.MOV.U32 R14, RZ, RZ, 0x0 ;  /* 0x00000000ff0e7424 */ /* 0x000fe400078e00ff */
[----:B------:R-:W-:-:S10]  /*1300*/  IMAD.MOV.U32 R15, RZ, RZ, -0x80000 ;  /* 0xfff80000ff0f7424 */ /* 0x000fd400078e00ff */
[----:B------:R-:W-:Y:S05]  /*1310*/  @!P0 BRA `(.L_x_92) ;  /* 0x0000000000348947 */ /* 0x000fea0003800000 */
[----:B------:R-:W-:Y:S02]  /*1320*/  ISETP.NE.AND P0, PT, R22, 0x7ff00000, PT ;  /* 0x7ff000001600780c */ /* 0x000fe40003f05270 */
[----:B------:R-:W-:Y:S02]  /*1330*/  LOP3.LUT R15, R9, 0x80000000, R13, 0x48, !PT ;  /* 0x80000000090f7812 */ /* 0x000fe400078e480d */
[----:B------:R-:W-:-:S13]  /*1340*/  ISETP.EQ.OR P0, PT, R23, RZ, !P0 ;  /* 0x000000ff1700720c */ /* 0x000fda0004702670 */
[----:B------:R-:W-:Y:S01]  /*1350*/  @P0 LOP3.LUT R2, R15, 0x7ff00000, RZ, 0xfc, !PT ;  /* 0x7ff000000f020812 */ /* 0x000fe200078efcff */
[----:B------:R-:W-:Y:S02]  /*1360*/  @!P0 IMAD.MOV.U32 R14, RZ, RZ, RZ ;  /* 0x000000ffff0e8224 */ /* 0x000fe400078e00ff */
[----:B------:R-:W-:Y:S02]  /*1370*/  @P0 IMAD.MOV.U32 R14, RZ, RZ, RZ ;  /* 0x000000ffff0e0224 */ /* 0x000fe400078e00ff */
[----:B------:R-:W-:Y:S01]  /*1380*/  @P0 IMAD.MOV.U32 R15, RZ, RZ, R2 ;  /* 0x000000ffff0f0224 */ /* 0x000fe200078e0002 */
[----:B------:R-:W-:Y:S06]  /*1390*/  BRA `(.L_x_92) ;  /* 0x0000000000147947 */ /* 0x000fec0003800000 */
.L_x_94:
[----:B------:R-:W-:Y:S01]  /*13a0*/  LOP3.LUT R15, R13, 0x80000, RZ, 0xfc, !PT ;  /* 0x000800000d0f7812 */ /* 0x000fe200078efcff */
[----:B------:R-:W-:Y:S01]  /*13b0*/  IMAD.MOV.U32 R14, RZ, RZ, R12 ;  /* 0x000000ffff0e7224 */ /* 0x000fe200078e000c */
[----:B------:R-:W-:Y:S06]  /*13c0*/  BRA `(.L_x_92) ;  /* 0x0000000000087947 */ /* 0x000fec0003800000 */
.L_x_93:
[----:B------:R-:W-:Y:S01]  /*13d0*/  LOP3.LUT R15, R9, 0x80000, RZ, 0xfc, !PT ;  /* 0x00080000090f7812 */ /* 0x000fe200078efcff */
[----:B------:R-:W-:-:S07]  /*13e0*/  IMAD.MOV.U32 R14, RZ, RZ, R8 ;  /* 0x000000ffff0e7224 */ /* 0x000fce00078e0008 */
.L_x_92:
[----:B------:R-:W-:Y:S05]  /*13f0*/  BSYNC.RECONVERGENT B2 ;  /* 0x0000000000027941 */ /* 0x000fea0003800200 */
.L_x_90:
[----:B------:R-:W-:Y:S02]  /*1400*/  IMAD.MOV.U32 R2, RZ, RZ, R0 ;  /* 0x000000ffff027224 */ /* 0x000fe400078e0000 */
[----:B------:R-:W-:-:S04]  /*1410*/  IMAD.MOV.U32 R3, RZ, RZ, 0x0 ;  /* 0x00000000ff037424 */ /* 0x000fc800078e00ff */
[----:B------:R-:W-:Y:S05]  /*1420*/  RET.REL.NODEC R2 `(softplus_f64) ;  /* 0xffffffe802f47950 */ /* 0x000fea0003c3ffff */
.L_x_95:
        /* <DEDUP_REMOVED lines=13> */
.L_x_179:


//--------------------- .text.inverse_f64         --------------------------
	.section	.text.inverse_f64,"ax",@progbits
	.align	128
        .global         inverse_f64
        .type           inverse_f64,@function
        .size           inverse_f64,(.L_x_180 - inverse_f64)
        .other          inverse_f64,@"STO_CUDA_ENTRY STV_DEFAULT"
inverse_f64:
.text.inverse_f64:
        /* <DEDUP_REMOVED lines=24> */
[----:B------:R-:W-:Y:S01]  /*0180*/  BSSY.RECONVERGENT B0, `(.L_x_96) ;  /* 0x000000e000007945 */ /* 0x000fe20003800200 */
[----:B--2---:R-:W0:Y:S01]  /*0190*/  MUFU.RCP64H R7, R5 ;  /* 0x0000000500077308 */ /* 0x004e220000001800 */
[----:B------:R-:W-:-:S05]  /*01a0*/  VIADD R6, R5, 0x300402 ;  /* 0x0030040205067836 */ /* 0x000fca0000000000 */
[----:B------:R-:W-:Y:S01]  /*01b0*/  FSETP.GEU.AND P0, PT, |R6|, 5.8789094863358348022e-39, PT ;  /* 0x004004020600780b */ /* 0x000fe20003f0e200 */
[----:B0-----:R-:W-:-:S08]  /*01c0*/  DFMA R8, -R4, R6, 1 ;  /* 0x3ff000000408742b */ /* 0x001fd00000000106 */
[----:B------:R-:W-:-:S08]  /*01d0*/  DFMA R8, R8, R8, R8 ;  /* 0x000000080808722b */ /* 0x000fd00000000008 */
[----:B------:R-:W-:-:S08]  /*01e0*/  DFMA R8, R6, R8, R6 ;  /* 0x000000080608722b */ /* 0x000fd00000000006 */
[----:B------:R-:W-:-:S08]  /*01f0*/  DFMA R10, -R4, R8, 1 ;  /* 0x3ff00000040a742b */ /* 0x000fd00000000108 */
[----:B------:R-:W-:Y:S01]  /*0200*/  DFMA R8, R8, R10, R8 ;  /* 0x0000000a0808722b */ /* 0x000fe20000000008 */
[----:B------:R-:W-:Y:S10]  /*0210*/  @P0 BRA `(.L_x_97) ;  /* 0x0000000000100947 */ /* 0x000ff40003800000 */
[----:B------:R-:W-:-:S05]  /*0220*/  LOP3.LUT R0, R5, 0x7fffffff, RZ, 0xc0, !PT ;  /* 0x7fffffff05007812 */ /* 0x000fca00078ec0ff */
[----:B------:R-:W-:Y:S01]  /*0230*/  VIADD R8, R0, 0xfff00000 ;  /* 0xfff0000000087836 */ /* 0x000fe20000000000 */
[----:B------:R-:W-:-:S07]  /*0240*/  MOV R0, 0x260 ;  /* 0x0000026000007802 */ /* 0x000fce0000000f00 */
[----:B------:R-:W-:Y:S05]  /*0250*/  CALL.REL.NOINC `($__internal_9_$__cuda_sm20_dblrcp_rn_slowpath_v3) ;  /* 0x00000000000c7944 */ /* 0x000fea0003c00000 */
.L_x_97:
[----:B------:R-:W-:Y:S05]  /*0260*/  BSYNC.RECONVERGENT B0 ;  /* 0x0000000000007941 */ /* 0x000fea0003800200 */
.L_x_96:
[----:B------:R-:W-:Y:S01]  /*0270*/  STG.E.64 desc[UR4][R2.64], R8 ;  /* 0x0000000802007986 */ /* 0x000fe2000c101b04 */
[----:B------:R-:W-:Y:S05]  /*0280*/  EXIT ;  /* 0x000000000000794d */ /* 0x000fea0003800000 */
        .weak           $__internal_9_$__cuda_sm20_dblrcp_rn_slowpath_v3
        .type           $__internal_9_$__cuda_sm20_dblrcp_rn_slowpath_v3,@function
        .size           $__internal_9_$__cuda_sm20_dblrcp_rn_slowpath_v3,(.L_x_180 - $__internal_9_$__cuda_sm20_dblrcp_rn_slowpath_v3)
$__internal_9_$__cuda_sm20_dblrcp_rn_slowpath_v3:
        /* <DEDUP_REMOVED lines=24> */
.L_x_101:
        /* <DEDUP_REMOVED lines=10> */
.L_x_99:
[----:B------:R-:W-:Y:S02]  /*04b0*/  LOP3.LUT R7, R5, 0x80000, RZ, 0xfc, !PT ;  /* 0x0008000005077812 */ /* 0x000fe400078efcff */
[----:B------:R-:W-:-:S07]  /*04c0*/  MOV R6, R4 ;  /* 0x0000000400067202 */ /* 0x000fce0000000f00 */
.L_x_100:
[----:B------:R-:W-:Y:S05]  /*04d0*/  BSYNC.RECONVERGENT B1 ;  /* 0x0000000000017941 */ /* 0x000fea0003800200 */
.L_x_98:
[----:B------:R-:W-:Y:S02]  /*04e0*/  HFMA2 R5, -RZ, RZ, 0, 0 ;  /* 0x00000000ff057431 */ /* 0x000fe400000001ff */
[----:B------:R-:W-:Y:S01]  /*04f0*/  IMAD.MOV.U32 R4, RZ, RZ, R0 ;  /* 0x000000ffff047224 */ /* 0x000fe200078e0000 */
[----:B------:R-:W-:Y:S01]  /*0500*/  MOV R9, R7 ;  /* 0x0000000700097202 */ /* 0x000fe20000000f00 */
[----:B------:R-:W-:Y:S02]  /*0510*/  IMAD.MOV.U32 R8, RZ, RZ, R6 ;  /* 0x000000ffff087224 */ /* 0x000fe400078e0006 */
[----:B------:R-:W-:Y:S05]  /*0520*/  RET.REL.NODEC R4 `(inverse_f64) ;  /* 0xfffffff804b47950 */ /* 0x000fea0003c3ffff */
.L_x_102:
        /* <DEDUP_REMOVED lines=13> */
.L_x_180:


//--------------------- .text.neg_f64             --------------------------
	.section	.text.neg_f64,"ax",@progbits
	.align	128
        .global         neg_f64
        .type           neg_f64,@function
        .size           neg_f64,(.L_x_210 - neg_f64)
        .other          neg_f64,@"STO_CUDA_ENTRY STV_DEFAULT"
neg_f64:
.text.neg_f64:
        /* <DEDUP_REMOVED lines=24> */
[----:B--2---:R-:W-:-:S07]  /*0180*/  DADD R4, -RZ, -R4 ;  /* 0x00000000ff047229 */ /* 0x004fce0000000904 */
[----:B------:R-:W-:Y:S01]  /*0190*/  STG.E.64 desc[UR4][R2.64], R4 ;  /* 0x0000000402007986 */ /* 0x000fe2000c101b04 */
[----:B------:R-:W-:Y:S05]  /*01a0*/  EXIT ;  /* 0x000000000000794d */ /* 0x000fea0003800000 */
.L_x_103:
        /* <DEDUP_REMOVED lines=13> */
.L_x_210:


//--------------------- .text.cube_f64            --------------------------
	.section	.text.cube_f64,"ax",@progbits
	.align	128
        .global         cube_f64
        .type           cube_f64,@function
        .size           cube_f64,(.L_x_211 - cube_f64)
        .other          cube_f64,@"STO_CUDA_ENTRY STV_DEFAULT"
cube_f64:
.text.cube_f64:
        /* <DEDUP_REMOVED lines=24> */
[----:B--2---:R-:W-:-:S08]  /*0180*/  DMUL R6, R4, R4 ;  /* 0x0000000404067228 */ /* 0x004fd00000000000 */
[----:B------:R-:W-:-:S07]  /*0190*/  DMUL R6, R4, R6 ;  /* 0x0000000604067228 */ /* 0x000fce0000000000 */
[----:B------:R-:W-:Y:S01]  /*01a0*/  STG.E.64 desc[UR4][R2.64], R6 ;  /* 0x0000000602007986 */ /* 0x000fe2000c101b04 */
[----:B------:R-:W-:Y:S05]  /*01b0*/  EXIT ;  /* 0x000000000000794d */ /* 0x000fea0003800000 */
.L_x_104:
        /* <DEDUP_REMOVED lines=12> */
.L_x_211:


//--------------------- .text.square_f64          --------------------------
	.section	.text.square_f64,"ax",@progbits
	.align	128
        .global         square_f64
        .type           square_f64,@function
        .size           square_f64,(.L_x_212 - square_f64)
        .other          square_f64,@"STO_CUDA_ENTRY STV_DEFAULT"
square_f64:
.text.square_f64:
        /* <DEDUP_REMOVED lines=24> */
[----:B--2---:R-:W-:-:S07]  /*0180*/  DMUL R4, R4, R4 ;  /* 0x0000000404047228 */ /* 0x004fce0000000000 */
[----:B------:R-:W-:Y:S01]  /*0190*/  STG.E.64 desc[UR4][R2.64], R4 ;  /* 0x0000000402007986 */ /* 0x000fe2000c101b04 */
[----:B------:R-:W-:Y:S05]  /*01a0*/  EXIT ;  /* 0x000000000000794d */ /* 0x000fea0003800000 */
.L_x_105:
        /* <DEDUP_REMOVED lines=13> */
.L_x_212:


//--------------------- .text.sign_f64            --------------------------
	.section	.text.sign_f64,"ax",@progbits
	.align	128
        .global         sign_f64
        .type           sign_f64,@function
        .size           sign_f64,(.L_x_213 - sign_f64)
        .other          sign_f64,@"STO_CUDA_ENTRY STV_DEFAULT"
sign_f64:
.text.sign_f64:
        /* <DEDUP_REMOVED lines=24> */
[C---:B--2---:R-:W-:Y:S02]  /*0180*/  DSETP.GT.AND P0, PT, R4.reuse, RZ, PT ;  /* 0x000000ff0400722a */ /* 0x044fe40003f04000 */
[----:B------:R-:W-:Y:S01]  /*0190*/  DSETP.GEU.AND P1, PT, R4, RZ, PT ;  /* 0x000000ff0400722a */ /* 0x000fe20003f2e000 */
[----:B------:R-:W-:-:S03]  /*01a0*/  MOV R4, RZ ;  /* 0x000000ff00047202 */ /* 0x000fc60000000f00 */
[----:B------:R-:W-:-:S08]  /*01b0*/  SEL R0, RZ, 0x1, !P0 ;  /* 0x00000001ff007807 */ /* 0x000fd00004000000 */
[----:B------:R-:W-:Y:S02]  /*01c0*/  @!P0 IADD3 R4, PT, PT, RZ, -0x1, RZ ;  /* 0xffffffffff048810 */ /* 0x000fe40007ffe0ff */
[----:B------:R-:W-:-:S06]  /*01d0*/  @P1 IADD3 R4, PT, PT, R0, RZ, RZ ;  /* 0x000000ff00041210 */ /* 0x000fcc0007ffe0ff */
[----:B------:R-:W0:Y:S02]  /*01e0*/  I2F.F64 R4, R4 ;  /* 0x0000000400047312 */ /* 0x000e240000201c00 */
[----:B0-----:R-:W-:Y:S01]  /*01f0*/  STG.E.64 desc[UR4][R2.64], R4 ;  /* 0x0000000402007986 */ /* 0x001fe2000c101b04 */
[----:B------:R-:W-:Y:S05]  /*0200*/  EXIT ;  /* 0x000000000000794d */ /* 0x000fea0003800000 */
.L_x_106:
        /* <DEDUP_REMOVED lines=15> */
.L_x_213:


//--------------------- .text.floor_f64           --------------------------
	.section	.text.floor_f64,"ax",@progbits
	.align	128
        .global         floor_f64
        .type           floor_f64,@function
        .size           floor_f64,(.L_x_214 - floor_f64)
        .other          floor_f64,@"STO_CUDA_ENTRY STV_DEFAULT"
floor_f64:
.text.floor_f64:
        /* <DEDUP_REMOVED lines=24> */
[----:B--2---:R-:W0:Y:S02]  /*0180*/  FRND.F64.FLOOR R4, R4 ;  /* 0x0000000400047313 */ /* 0x004e240000305800 */
[----:B0-----:R-:W-:Y:S01]  /*0190*/  STG.E.64 desc[UR4][R2.64], R4 ;  /* 0x0000000402007986 */ /* 0x001fe2000c101b04 */
[----:B------:R-:W-:Y:S05]  /*01a0*/  EXIT ;  /* 0x000000000000794d */ /* 0x000fea0003800000 */
.L_x_107:
        /* <DEDUP_REMOVED lines=13> */
.L_x_214:


//--------------------- .text.ceil_f64            --------------------------
	.section	.text.ceil_f64,"ax",@progbits
	.align	128
        .global         ceil_f64
        .type           ceil_f64,@function
        .size           ceil_f64,(.L_x_215 - ceil_f64)
        .other          ceil_f64,@"STO_CUDA_ENTRY STV_DEFAULT"
ceil_f64:
.text.ceil_f64:
        /* <DEDUP_REMOVED lines=24> */
[----:B--2---:R-:W0:Y:S02]  /*0180*/  FRND.F64.CEIL R4, R4 ;  /* 0x0000000400047313 */ /* 0x004e240000309800 */
[----:B0-----:R-:W-:Y:S01]  /*0190*/  STG.E.64 desc[UR4][R2.64], R4 ;  /* 0x0000000402007986 */ /* 0x001fe2000c101b04 */
[----:B------:R-:W-:Y:S05]  /*01a0*/  EXIT ;  /* 0x000000000000794d */ /* 0x000fea0003800000 */
.L_x_108:
        /* <DEDUP_REMOVED lines=13> */
.L_x_215:


//--------------------- .text.abs_f64             --------------------------
	.section	.text.abs_f64,"ax",@progbits
	.align	128
        .global         abs_f64
        .type           abs_f64,@function
        .size           abs_f64,(.L_x_216 - abs_f64)
        .other          abs_f64,@"STO_CUDA_ENTRY STV_DEFAULT"
abs_f64:
.text.abs_f64:
        /* <DEDUP_REMOVED lines=24> */
[----:B--2---:R-:W-:-:S07]  /*0180*/  DADD R4, -RZ, |R4| ;  /* 0x00000000ff047229 */ /* 0x004fce0000000504 */
[----:B------:R-:W-:Y:S01]  /*0190*/  STG.E.64 desc[UR4][R2.64], R4 ;  /* 0x0000000402007986 */ /* 0x000fe2000c101b04 */
[----:B------:R-:W-:Y:S05]  /*01a0*/  EXIT ;  /* 0x000000000000794d */ /* 0x000fea0003800000 */
.L_x_109:
        /* <DEDUP_REMOVED lines=13> */
.L_x_216:


//--------------------- .text.expm1_f64           --------------------------
	.section	.text.expm1_f64,"ax",@progbits
	.align	128
        .global         expm1_f64
        .type           expm1_f64,@function
        .size           expm1_f64,(.L_x_217 - expm1_f64)
        .other          expm1_f64,@"STO_CUDA_ENTRY STV_DEFAULT"
expm1_f64:
.text.expm1_f64:
        /* <DEDUP_REMOVED lines=25> */
[----:B--2---:R-:W-:-:S04]  /*0190*/  FSETP.GT.AND P0, PT, R5, -3.1640625, PT ;  /* 0xc04a80000500780b */ /* 0x004fc80003f04000 */
[----:B------:R-:W-:-:S13]  /*01a0*/  FSETP.GEU.OR P0, PT, R5, 4.1931471824645996094, !P0 ;  /* 0x40862e430500780b */ /* 0x000fda000470e400 */
[----:B------:R-:W-:Y:S05]  /*01b0*/  @P0 BRA `(.L_x_111) ;  /* 0x0000000000f00947 */ /* 0x000fea0003800000 */
[----:B------:R-:W-:Y:S01]  /*01c0*/  IMAD.MOV.U32 R6, RZ, RZ, 0x652b82fe ;  /* 0x652b82feff067424 */ /* 0x000fe200078e00ff */
[----:B------:R-:W-:Y:S01]  /*01d0*/  UMOV UR6, 0xfefa39ef ;  /* 0xfefa39ef00067882 */ /* 0x000fe20000000000 */
[----:B------:R-:W-:Y:S01]  /*01e0*/  IMAD.MOV.U32 R7, RZ, RZ, 0x3ff71547 ;  /* 0x3ff71547ff077424 */ /* 0x000fe200078e00ff */
[----:B------:R-:W-:Y:S01]  /*01f0*/  UMOV UR7, 0x3fe62e42 ;  /* 0x3fe62e4200077882 */ /* 0x000fe20000000000 */
[----:B------:R-:W-:Y:S02]  /*0200*/  IMAD.SHL.U32 R0, R5, 0x2, RZ ;  /* 0x0000000205007824 */ /* 0x000fe400078e00ff */
[----:B------:R-:W-:Y:S02]  /*0210*/  IMAD.MOV.U32 R12, RZ, RZ, -0x7142ec33 ;  /* 0x8ebd13cdff0c7424 */ /* 0x000fe400078e00ff */
[----:B------:R-:W-:Y:S01]  /*0220*/  DFMA R6, R4, R6, 6.75539944105574400000e+15 ;  /* 0x433800000406742b */ /* 0x000fe20000000006 */
[C---:B------:R-:W-:Y:S01]  /*0230*/  ISETP.GE.U32.AND P0, PT, R0.reuse, 0x7fb3e647, PT ;  /* 0x7fb3e6470000780c */ /* 0x040fe20003f06070 */
[----:B------:R-:W-:Y:S01]  /*0240*/  IMAD.MOV.U32 R13, RZ, RZ, 0x3e5af86d ;  /* 0x3e5af86dff0d7424 */ /* 0x000fe200078e00ff */
[----:B------:R-:W-:-:S05]  /*0250*/  ISETP.NE.AND P1, PT, R0, RZ, PT ;  /* 0x000000ff0000720c */ /* 0x000fca0003f25270 */
[----:B------:R-:W-:Y:S02]  /*0260*/  DADD R8, R6, -6.75539944105574400000e+15 ;  /* 0xc338000006087429 */ /* 0x000fe40000000000 */
[----:B------:R-:W-:-:S06]  /*0270*/  SEL R6, R6, RZ, P0 ;  /* 0x000000ff06067207 */ /* 0x000fcc0000000000 */
[----:B------:R-:W-:Y:S01]  /*0280*/  DFMA R10, R8, -UR6, R4 ;  /* 0x80000006080a7c2b */ /* 0x000fe20008000004 */
[----:B------:R-:W-:Y:S01]  /*0290*/  UMOV UR6, 0x3b39803f ;  /* 0x3b39803f00067882 */ /* 0x000fe20000000000 */
[----:B------:R-:W-:-:S06]  /*02a0*/  UMOV UR7, 0x3c7abc9e ;  /* 0x3c7abc9e00077882 */ /* 0x000fcc0000000000 */
[----:B------:R-:W-:Y:S01]  /*02b0*/  DFMA R10, R8, -UR6, R10 ;  /* 0x80000006080a7c2b */ /* 0x000fe2000800000a */
[----:B------:R-:W-:Y:S01]  /*02c0*/  UMOV UR6, 0x6acd15b6 ;  /* 0x6acd15b600067882 */ /* 0x000fe20000000000 */
[----:B------:R-:W-:-:S08]  /*02d0*/  UMOV UR7, 0x3e21f407 ;  /* 0x3e21f40700077882 */ /* 0x000fd00000000000 */
[----:B------:R-:W-:Y:S02]  /*02e0*/  FSEL R8, R4, R10, !P0 ;  /* 0x0000000a04087208 */ /* 0x000fe40004000000 */
[----:B------:R-:W-:Y:S02]  /*02f0*/  FSEL R9, R5, R11, !P0 ;  /* 0x0000000b05097208 */ /* 0x000fe40004000000 */
[C---:B------:R-:W-:Y:S02]  /*0300*/  ISETP.NE.AND P0, PT, R6.reuse, 0x400, PT ;  /* 0x000004000600780c */ /* 0x040fe40003f05270 */
[----:B------:R-:W-:Y:S02]  /*0310*/  LEA R6, R6, 0x3ff00000, 0x14 ;  /* 0x3ff0000006067811 */ /* 0x000fe400078ea0ff */
[----:B------:R-:W-:Y:S01]  /*0320*/  DFMA R10, R8, UR6, R12 ;  /* 0x00000006080a7c2b */ /* 0x000fe2000800000c */
[----:B------:R-:W-:Y:S01]  /*0330*/  UMOV UR6, 0x92ba033d ;  /* 0x92ba033d00067882 */ /* 0x000fe20000000000 */
[----:B------:R-:W-:Y:S01]  /*0340*/  UMOV UR7, 0x3e927e50 ;  /* 0x3e927e5000077882 */ /* 0x000fe20000000000 */
[----:B------:R-:W-:Y:S01]  /*0350*/  SEL R7, R6, 0x7fe00000, P0 ;  /* 0x7fe0000006077807 */ /* 0x000fe20000000000 */
[----:B------:R-:W-:-:S04]  /*0360*/  IMAD.MOV.U32 R6, RZ, RZ, RZ ;  /* 0x000000ffff067224 */ /* 0x000fc800078e00ff */
[----:B------:R-:W-:Y:S01]  /*0370*/  DFMA R10, R8, R10, UR6 ;  /* 0x00000006080a7e2b */ /* 0x000fe2000800000a */
[----:B------:R-:W-:Y:S01]  /*0380*/  UMOV UR6, 0x6c5f9da1 ;  /* 0x6c5f9da100067882 */ /* 0x000fe20000000000 */
[----:B------:R-:W-:Y:S01]  /*0390*/  UMOV UR7, 0x3ec71dde ;  /* 0x3ec71dde00077882 */ /* 0x000fe20000000000 */
[----:B------:R-:W-:-:S05]  /*03a0*/  DADD R12, R6, -1 ;  /* 0xbff00000060c7429 */ /* 0x000fca0000000000 */
        /* <DEDUP_REMOVED lines=19> */
[----:B------:R-:W-:-:S08]  /*04e0*/  DFMA R10, R8, R10, 0.5 ;  /* 0x3fe00000080a742b */ /* 0x000fd0000000000a */
[----:B------:R-:W-:-:S08]  /*04f0*/  DMUL R10, R8, R10 ;  /* 0x0000000a080a7228 */ /* 0x000fd00000000000 */
[----:B------:R-:W-:-:S08]  /*0500*/  DFMA R10, R8, R10, R8 ;  /* 0x0000000a080a722b */ /* 0x000fd00000000008 */
[----:B------:R-:W-:-:S08]  /*0510*/  DFMA R10, R10, R6, R12 ;  /* 0x000000060a0a722b */ /* 0x000fd0000000000c */
[----:B------:R-:W-:-:S10]  /*0520*/  DADD R6, R10, R10 ;  /* 0x000000000a067229 */ /* 0x000fd4000000000a */
[----:B------:R-:W-:Y:S02]  /*0530*/  FSEL R9, R6, R10, !P0 ;  /* 0x0000000a06097208 */ /* 0x000fe40004000000 */
[----:B------:R-:W-:Y:S02]  /*0540*/  FSEL R7, R7, R11, !P0 ;  /* 0x0000000b07077208 */ /* 0x000fe40004000000 */
[----:B------:R-:W-:Y:S02]  /*0550*/  FSEL R4, R4, R9, !P1 ;  /* 0x0000000904047208 */ /* 0x000fe40004800000 */
[----:B------:R-:W-:Y:S01]  /*0560*/  FSEL R5, R5, R7, !P1 ;  /* 0x0000000705057208 */ /* 0x000fe20004800000 */
[----:B------:R-:W-:Y:S06]  /*0570*/  BRA `(.L_x_112) ;  /* 0x00000000001c7947 */ /* 0x000fec0003800000 */
.L_x_111:
[C-C-:B------:R-:W-:Y:S01]  /*0580*/  DADD R6, R4.reuse, R4.reuse ;  /* 0x0000000004067229 */ /* 0x140fe20000000004 */
[----:B------:R-:W-:Y:S01]  /*0590*/  IMAD.MOV.U32 R0, RZ, RZ, 0x3ff00000 ;  /* 0x3ff00000ff007424 */ /* 0x000fe200078e00ff */
[----:B------:R-:W-:Y:S01]  /*05a0*/  ISETP.GE.AND P1, PT, R5, RZ, PT ;  /* 0x000000ff0500720c */ /* 0x000fe20003f26270 */
[----:B------:R-:W-:-:S03]  /*05b0*/  DSETP.NAN.AND P0, PT, R4, R4, PT ;  /* 0x000000040400722a */ /* 0x000fc60003f08000 */
[----:B------:R-:W-:-:S04]  /*05c0*/  FSEL R5, -R0, +QNAN , !P1 ;  /* 0x7ff0000000057808 */ /* 0x000fc80004800100 */
[----:B------:R-:W-:Y:S02]  /*05d0*/  FSEL R4, R6, RZ, P0 ;  /* 0x000000ff06047208 */ /* 0x000fe40000000000 */
[----:B------:R-:W-:-:S07]  /*05e0*/  FSEL R5, R7, R5, P0 ;  /* 0x0000000507057208 */ /* 0x000fce0000000000 */
.L_x_112:
[----:B------:R-:W-:Y:S05]  /*05f0*/  BSYNC.RECONVERGENT B0 ;  /* 0x0000000000007941 */ /* 0x000fea0003800200 */
.L_x_110:
[----:B------:R-:W-:Y:S01]  /*0600*/  STG.E.64 desc[UR4][R2.64], R4 ;  /* 0x0000000402007986 */ /* 0x000fe2000c101b04 */
[----:B------:R-:W-:Y:S05]  /*0610*/  EXIT ;  /* 0x000000000000794d */ /* 0x000fea0003800000 */
.L_x_113:
        /* <DEDUP_REMOVED lines=14> */
.L_x_217:


//--------------------- .text.log1p_f64           --------------------------
	.section	.text.log1p_f64,"ax",@progbits
	.align	128
        .global         log1p_f64
        .type           log1p_f64,@function
        .size           log1p_f64,(.L_x_181 - log1p_f64)
        .other          log1p_f64,@"STO_CUDA_ENTRY STV_DEFAULT"
log1p_f64:
.text.log1p_f64:
        /* <DEDUP_REMOVED lines=25> */
[----:B--2---:R-:W-:-:S04]  /*0190*/  FSETP.GT.AND P0, PT, R7, -1.6999999284744262695, PT ;  /* 0xbfd999990700780b */ /* 0x004fc80003f04000 */
[----:B------:R-:W-:-:S13]  /*01a0*/  FSETP.GEU.OR P0, PT, R7, 1.7916666269302368164, !P0 ;  /* 0x3fe555550700780b */ /* 0x000fda000470e400 */
[----:B------:R-:W-:Y:S05]  /*01b0*/  @P0 BRA `(.L_x_115) ;  /* 0x0000000000cc0947 */ /* 0x000fea0003800000 */
[----:B------:R-:W-:Y:S01]  /*01c0*/  DADD R8, R6, 2 ;  /* 0x4000000006087429 */ /* 0x000fe20000000000 */
[----:B------:R-:W-:Y:S01]  /*01d0*/  IMAD.MOV.U32 R2, RZ, RZ, 0x1 ;  /* 0x00000001ff027424 */ /* 0x000fe200078e00ff */
[----:B------:R-:W-:Y:S01]  /*01e0*/  FSETP.GEU.AND P1, PT, |R7|, 6.5827683646048100446e-37, PT ;  /* 0x036000000700780b */ /* 0x000fe20003f2e200 */
[----:B------:R-:W-:Y:S03]  /*01f0*/  BSSY.RECONVERGENT B1, `(.L_x_116) ;  /* 0x0000011000017945 */ /* 0x000fe60003800200 */
[----:B------:R-:W0:Y:S02]  /*0200*/  MUFU.RCP64H R3, R9 ;  /* 0x0000000900037308 */ /* 0x000e240000001800 */
[----:B0-----:R-:W-:-:S08]  /*0210*/  DFMA R10, -R8, R2, 1 ;  /* 0x3ff00000080a742b */ /* 0x001fd00000000102 */
        /* <DEDUP_REMOVED lines=10> */
[----:B------:R-:W-:-:S07]  /*02c0*/  MOV R0, 0x2e0 ;  /* 0x000002e000007802 */ /* 0x000fce0000000f00 */
[----:B------:R-:W-:Y:S05]  /*02d0*/  CALL.REL.NOINC `($__internal_10_$__cuda_sm20_div_rn_f64_full) ;  /* 0x0000000400dc7944 */ /* 0x000fea0003c00000 */
[----:B------:R-:W-:Y:S02]  /*02e0*/  IMAD.MOV.U32 R2, RZ, RZ, R12 ;  /* 0x000000ffff027224 */ /* 0x000fe400078e000c */
[----:B------:R-:W-:-:S07]  /*02f0*/  IMAD.MOV.U32 R3, RZ, RZ, R13 ;  /* 0x000000ffff037224 */ /* 0x000fce00078e000d */
.L_x_117:
[----:B------:R-:W-:Y:S05]  /*0300*/  BSYNC.RECONVERGENT B1 ;  /* 0x0000000000017941 */ /* 0x000fea0003800200 */
.L_x_116:
        /* <DEDUP_REMOVED lines=30> */
.L_x_115:
        /* <DEDUP_REMOVED lines=25> */
[----:B------:R-:W-:Y:S02]  /*0680*/  @P0 VIADD R9, R7, 0xfff00000 ;  /* 0xfff0000007090836 */ /* 0x000fe40000000000 */
[----:B------:R-:W-:Y:S02]  /*0690*/  @P0 VIADD R0, R0, 0x1 ;  /* 0x0000000100000836 */ /* 0x000fe40000000000 */
[----:B------:R-:W-:-:S03]  /*06a0*/  @P0 IMAD.MOV.U32 R7, RZ, RZ, R9 ;  /* 0x000000ffff070224 */ /* 0x000fc600078e0009 */
[----:B------:R-:W-:-:S03]  /*06b0*/  LOP3.LUT R18, R0, 0x80000000, RZ, 0x3c, !PT ;  /* 0x8000000000127812 */ /* 0x000fc600078e3cff */
[C---:B------:R-:W-:Y:S02]  /*06c0*/  DADD R14, R6.reuse, 1 ;  /* 0x3ff00000060e7429 */ /* 0x040fe40000000000 */
[----:B------:R-:W-:-:S04]  /*06d0*/  DADD R6, R6, -1 ;  /* 0xbff0000006067429 */ /* 0x000fc80000000000 */
[----:B------:R-:W0:Y:S02]  /*06e0*/  MUFU.RCP64H R9, R15 ;  /* 0x0000000f00097308 */ /* 0x000e240000001800 */
[----:B0-----:R-:W-:-:S08]  /*06f0*/  DFMA R10, -R14, R8, 1 ;  /* 0x3ff000000e0a742b */ /* 0x001fd00000000108 */
        /* <DEDUP_REMOVED lines=21> */
[----:B------:R-:W-:-:S05]  /*0850*/  DMUL R16, R8, R16 ;  /* 0x0000001008107228 */ /* 0x000fca0000000000 */
        /* <DEDUP_REMOVED lines=11> */
[----:B------:R-:W-:Y:S02]  /*0910*/  UMOV UR7, 0x3fe62e42 ;  /* 0x3fe62e4200077882 */ /* 0x000fe40000000000 */
[----:B------:R-:W-:Y:S01]  /*0920*/  DFMA R18, R2, -UR6, R6 ;  /* 0x8000000602127c2b */ /* 0x000fe20008000006 */
[----:B------:R-:W-:Y:S01]  /*0930*/  UMOV UR6, 0x3b39803f ;  /* 0x3b39803f00067882 */ /* 0x000fe20000000000 */
[----:B------:R-:W-:Y:S02]  /*0940*/  UMOV UR7, 0x3c7abc9e ;  /* 0x3c7abc9e00077882 */ /* 0x000fe40000000000 */
[----:B------:R-:W-:-:S04]  /*0950*/  DMUL R14, R12, R14 ;  /* 0x0000000e0c0e7228 */ /* 0x000fc80000000000 */
[----:B------:R-:W-:-:S04]  /*0960*/  DADD R18, -R10, R18 ;  /* 0x000000000a127229 */ /* 0x000fc80000000112 */
[----:B------:R-:W-:-:S08]  /*0970*/  DFMA R14, R10, R14, R16 ;  /* 0x0000000e0a0e722b */ /* 0x000fd00000000010 */
[----:B------:R-:W-:-:S08]  /*0980*/  DADD R14, R14, -R18 ;  /* 0x000000000e0e7229 */ /* 0x000fd00000000812 */
[----:B------:R-:W-:-:S08]  /*0990*/  DFMA R14, R2, UR6, R14 ;  /* 0x00000006020e7c2b */ /* 0x000fd0000800000e */
[----:B------:R-:W-:Y:S01]  /*09a0*/  DADD R6, R6, R14 ;  /* 0x0000000006067229 */ /* 0x000fe2000000000e */
[----:B------:R-:W-:Y:S10]  /*09b0*/  BRA `(.L_x_118) ;  /* 0x0000000000187947 */ /* 0x000ff40003800000 */
.L_x_119:
[----:B------:R-:W-:Y:S01]  /*09c0*/  IMAD.MOV.U32 R2, RZ, RZ, 0x0 ;  /* 0x00000000ff027424 */ /* 0x000fe200078e00ff */
[----:B------:R-:W-:Y:S01]  /*09d0*/  LOP3.LUT P0, RZ, R7, 0x7fffffff, RZ, 0xc0, !PT ;  /* 0x7fffffff07ff7812 */ /* 0x000fe2000780c0ff */
[----:B------:R-:W-:-:S06]  /*09e0*/  IMAD.MOV.U32 R3, RZ, RZ, 0x7ff00000 ;  /* 0x7ff00000ff037424 */ /* 0x000fcc00078e00ff */
[----:B------:R-:W-:-:S10]  /*09f0*/  DFMA R2, R6, R2, +INF ;  /* 0x7ff000000602742b */ /* 0x000fd40000000002 */
[----:B------:R-:W-:Y:S02]  /*0a00*/  FSEL R6, R2, RZ, P0 ;  /* 0x000000ff02067208 */ /* 0x000fe40000000000 */
[----:B------:R-:W-:-:S07]  /*0a10*/  FSEL R7, R3, -QNAN , P0 ;  /* 0xfff0000003077808 */ /* 0x000fce0000000000 */
.L_x_118:
[----:B------:R-:W-:Y:S05]  /*0a20*/  BSYNC.RECONVERGENT B0 ;  /* 0x0000000000007941 */ /* 0x000fea0003800200 */
.L_x_114:
[----:B------:R-:W-:Y:S01]  /*0a30*/  STG.E.64 desc[UR4][R4.64], R6 ;  /* 0x0000000604007986 */ /* 0x000fe2000c101b04 */
[----:B------:R-:W-:Y:S05]  /*0a40*/  EXIT ;  /* 0x000000000000794d */ /* 0x000fea0003800000 */
        .weak           $__internal_10_$__cuda_sm20_div_rn_f64_full
        .type           $__internal_10_$__cuda_sm20_div_rn_f64_full,@function
        .size           $__internal_10_$__cuda_sm20_div_rn_f64_full,(.L_x_181 - $__internal_10_$__cuda_sm20_div_rn_f64_full)
$__internal_10_$__cuda_sm20_div_rn_f64_full:
        /* <DEDUP_REMOVED lines=48> */
[----:B------:R-:W-:Y:S02]  /*0d50*/  IMAD.MOV.U32 R16, RZ, RZ, RZ ;  /* 0x000000ffff107224 */ /* 0x000fe400078e00ff */
[----:B------:R-:W-:-:S06]  /*0d60*/  VIADD R17, R18, 0x7fe00000 ;  /* 0x7fe0000012117836 */ /* 0x000fcc0000000000 */
        /* <DEDUP_REMOVED lines=9> */
[----:B------:R-:W-:Y:S02]  /*0e00*/  IMAD.MOV R3, RZ, RZ, -R18 ;  /* 0x000000ffff037224 */ /* 0x000fe400078e0a12 */
[----:B------:R-:W-:-:S06]  /*0e10*/  IMAD.MOV.U32 R2, RZ, RZ, RZ ;  /* 0x000000ffff027224 */ /* 0x000fcc00078e00ff */
[----:B------:R-:W-:Y:S02]  /*0e20*/  DFMA R2, R12, -R2, R14 ;  /* 0x800000020c02722b */ /* 0x000fe4000000000e */
[----:B------:R-:W-:-:S04]  /*0e30*/  DMUL.RP R14, R14, R16 ;  /* 0x000000100e0e7228 */ /* 0x000fc80000008000 */
[----:B------:R-:W-:-:S04]  /*0e40*/  IADD3 R2, PT, PT, -R18, -0x43300000, RZ ;  /* 0xbcd0000012027810 */ /* 0x000fc80007ffe1ff */
[----:B------:R-:W-:Y:S02]  /*0e50*/  FSETP.NEU.AND P0, PT, |R3|, R2, PT ;  /* 0x000000020300720b */ /* 0x000fe40003f0d200 */
[----:B------:R-:W-:Y:S02]  /*0e60*/  LOP3.LUT R11, R15, R11, RZ, 0x3c, !PT ;  /* 0x0000000b0f0b7212 */ /* 0x000fe400078e3cff */
[----:B------:R-:W-:Y:S02]  /*0e70*/  FSEL R12, R14, R12, !P0 ;  /* 0x0000000c0e0c7208 */ /* 0x000fe40004000000 */
[----:B------:R-:W-:Y:S01]  /*0e80*/  FSEL R13, R11, R13, !P0 ;  /* 0x0000000d0b0d7208 */ /* 0x000fe20004000000 */
[----:B------:R-:W-:Y:S06]  /*0e90*/  BRA `(.L_x_122) ;  /* 0x0000000000547947 */ /* 0x000fec0003800000 */
.L_x_121:
        /* <DEDUP_REMOVED lines=16> */
.L_x_124:
[----:B------:R-:W-:Y:S01]  /*0fa0*/  LOP3.LUT R13, R11, 0x80000, RZ, 0xfc, !PT ;  /* 0x000800000b0d7812 */ /* 0x000fe200078efcff */
[----:B------:R-:W-:Y:S01]  /*0fb0*/  IMAD.MOV.U32 R12, RZ, RZ, R10 ;  /* 0x000000ffff0c7224 */ /* 0x000fe200078e000a */
[----:B------:R-:W-:Y:S06]  /*0fc0*/  BRA `(.L_x_122) ;  /* 0x0000000000087947 */ /* 0x000fec0003800000 */
.L_x_123:
[----:B------:R-:W-:Y:S01]  /*0fd0*/  LOP3.LUT R13, R7, 0x80000, RZ, 0xfc, !PT ;  /* 0x00080000070d7812 */ /* 0x000fe200078efcff */
[----:B------:R-:W-:-:S07]  /*0fe0*/  IMAD.MOV.U32 R12, RZ, RZ, R6 ;  /* 0x000000ffff0c7224 */ /* 0x000fce00078e0006 */
.L_x_122:
[----:B------:R-:W-:Y:S05]  /*0ff0*/  BSYNC.RECONVERGENT B2 ;  /* 0x0000000000027941 */ /* 0x000fea0003800200 */
.L_x_120:
[----:B------:R-:W-:Y:S02]  /*1000*/  IMAD.MOV.U32 R2, RZ, RZ, R0 ;  /* 0x000000ffff027224 */ /* 0x000fe400078e0000 */
[----:B------:R-:W-:-:S04]  /*1010*/  IMAD.MOV.U32 R3, RZ, RZ, 0x0 ;  /* 0x00000000ff037424 */ /* 0x000fc800078e00ff */
[----:B------:R-:W-:Y:S05]  /*1020*/  RET.REL.NODEC R2 `(log1p_f64) ;  /* 0xffffffec02f47950 */ /* 0x000fea0003c3ffff */
.L_x_125:
        /* <DEDUP_REMOVED lines=13> */
.L_x_181:


//--------------------- .text.cbrt_f64            --------------------------
	.section	.text.cbrt_f64,"ax",@progbits
	.align	128
        .global         cbrt_f64
        .type           cbrt_f64,@function
        .size           cbrt_f64,(.L_x_219 - cbrt_f64)
        .other          cbrt_f64,@"STO_CUDA_ENTRY STV_DEFAULT"
cbrt_f64:
.text.cbrt_f64:
        /* <DEDUP_REMOVED lines=24> */
[----:B------:R-:W-:Y:S01]  /*0180*/  IMAD.MOV.U32 R14, RZ, RZ, RZ ;  /* 0x000000ffff0e7224 */ /* 0x000fe200078e00ff */
[----:B--2---:R-:W-:Y:S01]  /*0190*/  LOP3.LUT R7, R3, 0x7fffffff, RZ, 0xc0, !PT ;  /* 0x7fffffff03077812 */ /* 0x004fe200078ec0ff */
[----:B------:R-:W-:-:S03]  /*01a0*/  IMAD.MOV.U32 R6, RZ, RZ, R2 ;  /* 0x000000ffff067224 */ /* 0x000fc600078e0002 */
[----:B------:R-:W-:-:S03]  /*01b0*/  ISETP.GE.U32.AND P0, PT, R7, 0x100000, PT ;  /* 0x001000000700780c */ /* 0x000fc60003f06070 */
[----:B------:R-:W-:-:S10]  /*01c0*/  DMUL R8, R6, 1.80143985094819840000e+16 ;  /* 0x4350000006087828 */ /* 0x000fd40000000000 */
[----:B------:R-:W-:Y:S02]  /*01d0*/  SEL R7, R9, R7, !P0 ;  /* 0x0000000709077207 */ /* 0x000fe40004000000 */
[----:B------:R-:W-:Y:S02]  /*01e0*/  SEL R6, R8, R2, !P0 ;  /* 0x0000000208067207 */ /* 0x000fe40004000000 */
[----:B------:R-:W-:-:S04]  /*01f0*/  LEA.HI R0, R7, 0xfffffc02, RZ, 0xc ;  /* 0xfffffc0207007811 */ /* 0x000fc800078f60ff */
[----:B------:R-:W-:-:S05]  /*0200*/  I2FP.F32.S32 R0, R0 ;  /* 0x0000000000007245 */ /* 0x000fca0000201400 */
[----:B------:R-:W-:-:S06]  /*0210*/  FMUL R0, R0, 0.3333333432674407959 ;  /* 0x3eaaaaab00007820 */ /* 0x000fcc0000400000 */
[----:B------:R-:W0:Y:S02]  /*0220*/  F2I.NTZ R0, R0 ;  /* 0x0000000000007305 */ /* 0x000e240000203100 */
[----:B0-----:R-:W-:-:S06]  /*0230*/  IMAD R7, R0, -0x300000, R7 ;  /* 0xffd0000000077824 */ /* 0x001fcc00078e0207 */
[----:B------:R-:W0:Y:S08]  /*0240*/  F2F.F32.F64 R18, R6 ;  /* 0x0000000600127310 */ /* 0x000e300000301000 */
[----:B0-----:R-:W0:Y:S02]  /*0250*/  MUFU.LG2 R18, R18 ;  /* 0x0000001200127308 */ /* 0x001e240000000c00 */
[----:B0-----:R-:W-:-:S06]  /*0260*/  FMUL R19, R18, 0.3333333432674407959 ;  /* 0x3eaaaaab12137820 */ /* 0x001fcc0000400000 */
[----:B------:R-:W0:Y:S08]  /*0270*/  MUFU.EX2 R8, R19 ;  /* 0x0000001300087308 */ /* 0x000e300000000800 */
[----:B0-----:R-:W0:Y:S02]  /*0280*/  F2F.F64.F32 R8, R8 ;  /* 0x0000000800087310 */ /* 0x001e240000201800 */
[----:B0-----:R-:W-:-:S10]  /*0290*/  DMUL R10, R8, R8 ;  /* 0x00000008080a7228 */ /* 0x001fd40000000000 */
[----:B------:R-:W-:Y:S01]  /*02a0*/  VIADD R13, R11, 0x100000 ;  /* 0x001000000b0d7836 */ /* 0x000fe20000000000 */
[----:B------:R-:W-:-:S06]  /*02b0*/  MOV R12, R10 ;  /* 0x0000000a000c7202 */ /* 0x000fcc0000000f00 */
[C-C-:B------:R-:W-:Y:S02]  /*02c0*/  DFMA R12, R8.reuse, R12, R6.reuse ;  /* 0x0000000c080c722b */ /* 0x140fe40000000006 */
[----:B------:R-:W-:Y:S01]  /*02d0*/  DFMA R6, -R8, R10, R6 ;  /* 0x0000000a0806722b */ /* 0x000fe20000000106 */
[C---:B------:R-:W-:Y:S01]  /*02e0*/  IADD3 R11, PT, PT, R0.reuse, 0xfee, RZ ;  /* 0x00000fee000b7810 */ /* 0x040fe20007ffe0ff */
[----:B------:R-:W-:Y:S02]  /*02f0*/  @P0 VIADD R11, R0, 0x100000 ;  /* 0x00100000000b0836 */ /* 0x000fe40000000000 */
[----:B------:R-:W0:Y:S02]  /*0300*/  MUFU.RCP64H R15, R13 ;  /* 0x0000000d000f7308 */ /* 0x000e240000001800 */
[----:B0-----:R-:W-:-:S08]  /*0310*/  DFMA R16, -R12, R14, 1 ;  /* 0x3ff000000c10742b */ /* 0x001fd0000000010e */
[----:B------:R-:W-:-:S08]  /*0320*/  DFMA R16, R16, R16, R16 ;  /* 0x000000101010722b */ /* 0x000fd00000000010 */
[----:B------:R-:W-:-:S08]  /*0330*/  DFMA R16, R14, R16, R14 ;  /* 0x000000100e10722b */ /* 0x000fd0000000000e */
[----:B------:R-:W-:-:S08]  /*0340*/  DMUL R6, R16, R6 ;  /* 0x0000000610067228 */ /* 0x000fd00000000000 */
[----:B------:R-:W-:Y:S02]  /*0350*/  DFMA R6, R8, R6, R8 ;  /* 0x000000060806722b */ /* 0x000fe40000000008 */
[----:B------:R-:W-:-:S08]  /*0360*/  DADD R8, R2, R2 ;  /* 0x0000000002087229 */ /* 0x000fd00000000002 */
[----:B------:R-:W-:Y:S01]  /*0370*/  LEA R7, R11, R7, 0x14 ;  /* 0x000000070b077211 */ /* 0x000fe200078ea0ff */
[----:B------:R-:W-:-:S03]  /*0380*/  DSETP.NE.AND P0, PT, R8, R2, PT ;  /* 0x000000020800722a */ /* 0x000fc60003f05000 */
[----:B------:R-:W-:-:S03]  /*0390*/  LOP3.LUT R7, R7, 0x80000000, R3, 0xb8, !PT ;  /* 0x8000000007077812 */ /* 0x000fc600078eb803 */
[----:B------:R-:W-:Y:S02]  /*03a0*/  FSEL R6, R8, R6, !P0 ;  /* 0x0000000608067208 */ /* 0x000fe40004000000 */
[----:B------:R-:W-:-:S05]  /*03b0*/  FSEL R7, R9, R7, !P0 ;  /* 0x0000000709077208 */ /* 0x000fca0004000000 */
[----:B------:R-:W-:Y:S01]  /*03c0*/  STG.E.64 desc[UR4][R4.64], R6 ;  /* 0x0000000604007986 */ /* 0x000fe2000c101b04 */
[----:B------:R-:W-:Y:S05]  /*03d0*/  EXIT ;  /* 0x000000000000794d */ /* 0x000fea0003800000 */
.L_x_126:
        /* <DEDUP_REMOVED lines=10> */
.L_x_219:


//--------------------- .text.tanh_f64            --------------------------
	.section	.text.tanh_f64,"ax",@progbits
	.align	128
        .global         tanh_f64
        .type           tanh_f64,@function
        .size           tanh_f64,(.L_x_220 - tanh_f64)
        .other          tanh_f64,@"STO_CUDA_ENTRY STV_DEFAULT"
tanh_f64:
.text.tanh_f64:
        /* <DEDUP_REMOVED lines=24> */
[----:B------:R-:W-:Y:S01]  /*0180*/  UMOV UR6, 0x24dd2f1a ;  /* 0x24dd2f1a00067882 */ /* 0x000fe20000000000 */
[----:B------:R-:W-:Y:S01]  /*0190*/  UMOV UR7, 0x3fe4f922 ;  /* 0x3fe4f92200077882 */ /* 0x000fe20000000000 */
[----:B------:R-:W-:Y:S01]  /*01a0*/  BSSY.RECONVERGENT B0, `(.L_x_127) ;  /* 0x0000061000007945 */ /* 0x000fe20003800200 */
[----:B--2---:R-:W-:Y:S01]  /*01b0*/  LOP3.LUT R7, R5, 0x7fffffff, RZ, 0xc0, !PT ;  /* 0x7fffffff05077812 */ /* 0x004fe200078ec0ff */
[----:B------:R-:W-:-:S06]  /*01c0*/  IMAD.MOV.U32 R6, RZ, RZ, R4 ;  /* 0x000000ffff067224 */ /* 0x000fcc00078e0004 */
[----:B------:R-:W-:-:S14]  /*01d0*/  DSETP.GE.AND P0, PT, R6, UR6, PT ;  /* 0x0000000606007e2a */ /* 0x000fdc000bf06000 */
[----:B------:R-:W-:Y:S05]  /*01e0*/  @!P0 BRA `(.L_x_128) ;  /* 0x0000000000e48947 */ /* 0x000fea0003800000 */
[----:B------:R-:W-:Y:S01]  /*01f0*/  DADD R10, R6, R6 ;  /* 0x00000000060a7229 */ /* 0x000fe20000000006 */
[----:B------:R-:W-:Y:S01]  /*0200*/  UMOV UR6, 0xfefa39ef ;  /* 0xfefa39ef00067882 */ /* 0x000fe20000000000 */
[----:B------:R-:W-:Y:S01]  /*0210*/  UMOV UR7, 0x3fe62e42 ;  /* 0x3fe62e4200077882 */ /* 0x000fe20000000000 */
[----:B------:R-:W-:Y:S01]  /*0220*/  IMAD.MOV.U32 R12, RZ, RZ, -0x7649667 ;  /* 0xf89b6999ff0c7424 */ /* 0x000fe200078e00ff */
[----:B------:R-:W-:Y:S02]  /*0230*/  MOV R13, 0x3e928a27 ;  /* 0x3e928a27000d7802 */ /* 0x000fe40000000f00 */
[----:B------:R-:W0:Y:S01]  /*0240*/  F2F.F32.F64 R0, R10 ;  /* 0x0000000a00007310 */ /* 0x000e220000301000 */
[----:B------:R-:W-:Y:S01]  /*0250*/  ISETP.GT.U32.AND P0, PT, R7, 0x40330fc1, PT ;  /* 0x40330fc10700780c */ /* 0x000fe20003f04070 */
[----:B0-----:R-:W-:-:S06]  /*0260*/  FMUL R0, R0, 1.4426950216293334961 ;  /* 0x3fb8aa3b00007820 */ /* 0x001fcc0000400000 */
[----:B------:R-:W0:Y:S08]  /*0270*/  FRND R0, R0 ;  /* 0x0000000000007307 */ /* 0x000e300000201000 */
[----:B0-----:R0:W1:Y:S08]  /*0280*/  F2F.F64.F32 R8, R0 ;  /* 0x0000000000087310 */ /* 0x0010700000201800 */
[----:B0-----:R-:W0:Y:S01]  /*0290*/  MUFU.EX2 R0, R0 ;  /* 0x0000000000007308 */ /* 0x001e220000000800 */
[----:B-1----:R-:W-:Y:S01]  /*02a0*/  DFMA R8, R8, -UR6, R10 ;  /* 0x8000000608087c2b */ /* 0x002fe2000800000a */
[----:B------:R-:W-:Y:S01]  /*02b0*/  UMOV UR6, 0xa4741b81 ;  /* 0xa4741b8100067882 */ /* 0x000fe20000000000 */
[----:B------:R-:W-:-:S06]  /*02c0*/  UMOV UR7, 0x3e5ae904 ;  /* 0x3e5ae90400077882 */ /* 0x000fcc0000000000 */
[C---:B------:R-:W-:Y:S01]  /*02d0*/  DFMA R12, R8.reuse, UR6, R12 ;  /* 0x00000006080c7c2b */ /* 0x040fe2000800000c */
[----:B------:R-:W-:Y:S01]  /*02e0*/  UMOV UR6, 0x15ff7e07 ;  /* 0x15ff7e0700067882 */ /* 0x000fe20000000000 */
[----:B------:R-:W-:Y:S01]  /*02f0*/  UMOV UR7, 0x3ec71de7 ;  /* 0x3ec71de700077882 */ /* 0x000fe20000000000 */
[----:B0-----:R-:W0:Y:S05]  /*0300*/  F2F.F64.F32 R10, R0 ;  /* 0x00000000000a7310 */ /* 0x001e2a0000201800 */
[----:B------:R-:W-:Y:S01]  /*0310*/  DFMA R12, R8, R12, UR6 ;  /* 0x00000006080c7e2b */ /* 0x000fe2000800000c */
[----:B------:R-:W-:Y:S01]  /*0320*/  UMOV UR6, 0x6b0ac45a ;  /* 0x6b0ac45a00067882 */ /* 0x000fe20000000000 */
[----:B------:R-:W-:-:S06]  /*0330*/  UMOV UR7, 0x3efa019a ;  /* 0x3efa019a00077882 */ /* 0x000fcc0000000000 */
[----:B------:R-:W-:Y:S01]  /*0340*/  DFMA R12, R8, R12, UR6 ;  /* 0x00000006080c7e2b */ /* 0x000fe2000800000c */
[----:B------:R-:W-:Y:S01]  /*0350*/  UMOV UR6, 0x17eed94f ;  /* 0x17eed94f00067882 */ /* 0x000fe20000000000 */
[----:B------:R-:W-:Y:S01]  /*0360*/  UMOV UR7, 0x3f2a01a0 ;  /* 0x3f2a01a000077882 */ /* 0x000fe20000000000 */
[----:B0-----:R-:W-:-:S05]  /*0370*/  DADD R14, -R10, 1 ;  /* 0x3ff000000a0e7429 */ /* 0x001fca0000000100 */
        /* <DEDUP_REMOVED lines=17> */
[----:B------:R-:W-:Y:S01]  /*0490*/  DFMA R12, R8, R12, R8 ;  /* 0x0000000c080c722b */ /* 0x000fe20000000008 */
[----:B------:R-:W-:-:S07]  /*04a0*/  IMAD.MOV.U32 R8, RZ, RZ, RZ ;  /* 0x000000ffff087224 */ /* 0x000fce00078e00ff */
[----:B------:R-:W-:-:S08]  /*04b0*/  DFMA R12, -R12, R10, R14 ;  /* 0x0000000a0c0c722b */ /* 0x000fd0000000010e */
[----:B------:R-:W-:-:S06]  /*04c0*/  DADD R12, -R12, 2 ;  /* 0x400000000c0c7429 */ /* 0x000fcc0000000100 */
[----:B------:R-:W0:Y:S02]  /*04d0*/  MUFU.RCP64H R9, R13 ;  /* 0x0000000d00097308 */ /* 0x000e240000001800 */
[----:B0-----:R-:W-:-:S08]  /*04e0*/  DFMA R10, -R12, R8, 1 ;  /* 0x3ff000000c0a742b */ /* 0x001fd00000000108 */
[----:B------:R-:W-:-:S08]  /*04f0*/  DFMA R10, R10, R10, R10 ;  /* 0x0000000a0a0a722b */ /* 0x000fd0000000000a */
[----:B------:R-:W-:Y:S01]  /*0500*/  DFMA R10, R8, R10, R8 ;  /* 0x0000000a080a722b */ /* 0x000fe20000000008 */
[----:B------:R-:W-:Y:S01]  /*0510*/  MOV R8, 0x0 ;  /* 0x0000000000087802 */ /* 0x000fe20000000f00 */
[----:B------:R-:W-:-:S06]  /*0520*/  IMAD.MOV.U32 R9, RZ, RZ, 0x40000000 ;  /* 0x40000000ff097424 */ /* 0x000fcc00078e00ff */
[----:B------:R-:W-:-:S10]  /*0530*/  DFMA R10, R10, -R8, 1 ;  /* 0x3ff000000a0a742b */ /* 0x000fd40000000808 */
[----:B------:R-:W-:Y:S02]  /*0540*/  FSEL R7, R11, 1.875, !P0 ;  /* 0x3ff000000b077808 */ /* 0x000fe40004000000 */
[----:B------:R-:W-:Y:S02]  /*0550*/  FSEL R4, R10, RZ, !P0 ;  /* 0x000000ff0a047208 */ /* 0x000fe40004000000 */
[----:B------:R-:W-:Y:S01]  /*0560*/  LOP3.LUT R5, R7, 0x80000000, R5, 0xb8, !PT ;  /* 0x8000000007057812 */ /* 0x000fe200078eb805 */
[----:B------:R-:W-:Y:S06]  /*0570*/  BRA `(.L_x_129) ;  /* 0x00000000008c7947 */ /* 0x000fec0003800000 */
.L_x_128:
[----:B------:R-:W-:Y:S01]  /*0580*/  DMUL R6, R4, R4 ;  /* 0x0000000404067228 */ /* 0x000fe20000000000 */
[----:B------:R-:W-:Y:S01]  /*0590*/  MOV R8, 0x420afc3d ;  /* 0x420afc3d00087802 */ /* 0x000fe20000000f00 */
[----:B------:R-:W-:Y:S01]  /*05a0*/  UMOV UR6, 0xe2f5e964 ;  /* 0xe2f5e96400067882 */ /* 0x000fe20000000000 */
[----:B------:R-:W-:Y:S01]  /*05b0*/  MOV R9, 0x3f14359f ;  /* 0x3f14359f00097802 */ /* 0x000fe20000000f00 */
[----:B------:R-:W-:-:S05]  /*05c0*/  UMOV UR7, 0x3ef0bc46 ;  /* 0x3ef0bc4600077882 */ /* 0x000fca0000000000 */
[----:B------:R-:W-:Y:S01]  /*05d0*/  DFMA R8, R6, -UR6, R8 ;  /* 0x8000000606087c2b */ /* 0x000fe20008000008 */
[----:B------:R-:W-:Y:S01]  /*05e0*/  UMOV UR6, 0x728c5d84 ;  /* 0x728c5d8400067882 */ /* 0x000fe20000000000 */
[----:B------:R-:W-:-:S06]  /*05f0*/  UMOV UR7, 0x3f2df9f0 ;  /* 0x3f2df9f000077882 */ /* 0x000fcc0000000000 */
[----:B------:R-:W-:Y:S01]  /*0600*/  DFMA R8, R6, R8, -UR6 ;  /* 0x8000000606087e2b */ /* 0x000fe20008000008 */
[----:B------:R-:W-:Y:S01]  /*0610*/  UMOV UR6, 0xcec4f033 ;  /* 0xcec4f03300067882 */ /* 0x000fe20000000000 */
[----:B------:R-:W-:-:S06]  /*0620*/  UMOV UR7, 0x3f4337d1 ;  /* 0x3f4337d100077882 */ /* 0x000fcc0000000000 */
[----:B------:R-:W-:Y:S01]  /*0630*/  DFMA R8, R6, R8, UR6 ;  /* 0x0000000606087e2b */ /* 0x000fe20008000008 */
        /* <DEDUP_REMOVED lines=20> */
[----:B------:R-:W-:-:S08]  /*0780*/  DFMA R8, R6, R8, -UR6 ;  /* 0x8000000606087e2b */ /* 0x000fd00008000008 */
[----:B------:R-:W-:-:S08]  /*0790*/  DFMA R8, R6, R8, RZ ;  /* 0x000000080608722b */ /* 0x000fd000000000ff */
[----:B------:R-:W-:-:S11]  /*07a0*/  DFMA R4, R4, R8, R4 ;  /* 0x000000080404722b */ /* 0x000fd60000000004 */
.L_x_129:
[----:B------:R-:W-:Y:S05]  /*07b0*/  BSYNC.RECONVERGENT B0 ;  /* 0x0000000000007941 */ /* 0x000fea0003800200 */
.L_x_127:
[----:B------:R-:W-:Y:S01]  /*07c0*/  STG.E.64 desc[UR4][R2.64], R4 ;  /* 0x0000000402007986 */ /* 0x000fe2000c101b04 */
[----:B------:R-:W-:Y:S05]  /*07d0*/  EXIT ;  /* 0x000000000000794d */ /* 0x000fea0003800000 */
.L_x_130:
        /* <DEDUP_REMOVED lines=10> */
.L_x_220:


//--------------------- .text.sqrt_f64            --------------------------
	.section	.text.sqrt_f64,"ax",@progbits
	.align	128
        .global         sqrt_f64
        .type           sqrt_f64,@function
        .size           sqrt_f64,(.L_x_182 - sqrt_f64)
        .other          sqrt_f64,@"STO_CUDA_ENTRY STV_DEFAULT"
sqrt_f64:
.text.sqrt_f64:
        /* <DEDUP_REMOVED lines=25> */
[----:B------:R-:W-:Y:S01]  /*0190*/  MOV R11, 0x3fd80000 ;  /* 0x3fd80000000b7802 */ /* 0x000fe20000000f00 */
[----:B------:R-:W-:Y:S01]  /*01a0*/  BSSY.RECONVERGENT B0, `(.L_x_131) ;  /* 0x0000011000007945 */ /* 0x000fe20003800200 */
        /* <DEDUP_REMOVED lines=9> */
[----:B------:R-:W-:Y:S02]  /*0240*/  VIADD R17, R9, 0xfff00000 ;  /* 0xfff0000009117836 */ /* 0x000fe40000000000 */
[----:B------:R-:W-:-:S04]  /*0250*/  IMAD.MOV.U32 R16, RZ, RZ, R8 ;  /* 0x000000ffff107224 */ /* 0x000fc800078e0008 */
[----:B------:R-:W-:-:S08]  /*0260*/  DFMA R12, R10, -R10, R4 ;  /* 0x8000000a0a0c722b */ /* 0x000fd00000000004 */
[----:B------:R-:W-:Y:S01]  /*0270*/  DFMA R14, R12, R16, R10 ;  /* 0x000000100c0e722b */ /* 0x000fe2000000000a */
[----:B------:R-:W-:Y:S10]  /*0280*/  @!P0 BRA `(.L_x_132) ;  /* 0x0000000000088947 */ /* 0x000ff40003800000 */
[----:B------:R-:W-:-:S07]  /*0290*/  MOV R0, 0x2b0 ;  /* 0x000002b000007802 */ /* 0x000fce0000000f00 */
[----:B------:R-:W-:Y:S05]  /*02a0*/  CALL.REL.NOINC `($__internal_11_$__cuda_sm20_dsqrt_rn_f64_mediumpath_v1) ;  /* 0x00000000000c7944 */ /* 0x000fea0003c00000 */
.L_x_132:
[----:B------:R-:W-:Y:S05]  /*02b0*/  BSYNC.RECONVERGENT B0 ;  /* 0x0000000000007941 */ /* 0x000fea0003800200 */
.L_x_131:
[----:B------:R-:W-:Y:S01]  /*02c0*/  STG.E.64 desc[UR4][R2.64], R14 ;  /* 0x0000000e02007986 */ /* 0x000fe2000c101b04 */
[----:B------:R-:W-:Y:S05]  /*02d0*/  EXIT ;  /* 0x000000000000794d */ /* 0x000fea0003800000 */
        .weak           $__internal_11_$__cuda_sm20_dsqrt_rn_f64_mediumpath_v1
        .type           $__internal_11_$__cuda_sm20_dsqrt_rn_f64_mediumpath_v1,@function
        .size           $__internal_11_$__cuda_sm20_dsqrt_rn_f64_mediumpath_v1,(.L_x_182 - $__internal_11_$__cuda_sm20_dsqrt_rn_f64_mediumpath_v1)
$__internal_11_$__cuda_sm20_dsqrt_rn_f64_mediumpath_v1:
[----:B------:R-:W-:Y:S01]  /*02e0*/  ISETP.GE.U32.AND P0, PT, R6, -0x3400000, PT ;  /* 0xfcc000000600780c */ /* 0x000fe20003f06070 */
[----:B------:R-:W-:Y:S01]  /*02f0*/  BSSY.RECONVERGENT B1, `(.L_x_133) ;  /* 0x0000024000017945 */ /* 0x000fe20003800200 */
[----:B------:R-:W-:-:S11]  /*0300*/  MOV R9, R17 ;  /* 0x0000001100097202 */ /* 0x000fd60000000f00 */
        /* <DEDUP_REMOVED lines=9> */
.L_x_134:
        /* <DEDUP_REMOVED lines=9> */
[----:B------:R-:W-:Y:S01]  /*0430*/  MOV R6, RZ ;  /* 0x000000ff00067202 */ /* 0x000fe20000000f00 */
[----:B------:R-:W-:Y:S01]  /*0440*/  IMAD.MOV.U32 R10, RZ, RZ, 0x0 ;  /* 0x00000000ff0a7424 */ /* 0x000fe200078e00ff */
[----:B------:R-:W-:-:S03]  /*0450*/  MOV R11, 0x3fd80000 ;  /* 0x3fd80000000b7802 */ /* 0x000fc60000000f00 */
        /* <DEDUP_REMOVED lines=12> */
.L_x_136:
[----:B------:R-:W-:-:S11]  /*0520*/  DADD R6, R4, R4 ;  /* 0x0000000004067229 */ /* 0x000fd60000000004 */
.L_x_135:
[----:B------:R-:W-:Y:S05]  /*0530*/  BSYNC.RECONVERGENT B1 ;  /* 0x0000000000017941 */ /* 0x000fea0003800200 */
.L_x_133:
[----:B------:R-:W-:Y:S02]  /*0540*/  HFMA2 R5, -RZ, RZ, 0, 0 ;  /* 0x00000000ff057431 */ /* 0x000fe400000001ff */
[----:B------:R-:W-:Y:S01]  /*0550*/  IMAD.MOV.U32 R4, RZ, RZ, R0 ;  /* 0x000000ffff047224 */ /* 0x000fe200078e0000 */
[----:B------:R-:W-:Y:S01]  /*0560*/  MOV R15, R7 ;  /* 0x00000007000f7202 */ /* 0x000fe20000000f00 */
[----:B------:R-:W-:Y:S02]  /*0570*/  IMAD.MOV.U32 R14, RZ, RZ, R6 ;  /* 0x000000ffff0e7224 */ /* 0x000fe400078e0006 */
[----:B------:R-:W-:Y:S05]  /*0580*/  RET.REL.NODEC R4 `(sqrt_f64) ;  /* 0xfffffff8049c7950 */ /* 0x000fea0003c3ffff */
.L_x_137:
        /* <DEDUP_REMOVED lines=15> */
.L_x_182:


//--------------------- .text.log2_f64            --------------------------
	.section	.text.log2_f64,"ax",@progbits
	.align	128
        .global         log2_f64
        .type           log2_f64,@function
        .size           log2_f64,(.L_x_222 - log2_f64)
        .other          log2_f64,@"STO_CUDA_ENTRY STV_DEFAULT"
log2_f64:
.text.log2_f64:
        /* <DEDUP_REMOVED lines=25> */
[----:B--2---:R-:W-:Y:S01]  /*0190*/  ISETP.GT.AND P0, PT, R5, 0xfffff, PT ;  /* 0x000fffff0500780c */ /* 0x004fe20003f04270 */
[----:B------:R-:W-:Y:S02]  /*01a0*/  IMAD.MOV.U32 R6, RZ, RZ, R4 ;  /* 0x000000ffff067224 */ /* 0x000fe400078e0004 */
[----:B------:R-:W-:-:S10]  /*01b0*/  IMAD.MOV.U32 R7, RZ, RZ, R5 ;  /* 0x000000ffff077224 */ /* 0x000fd400078e0005 */
[----:B------:R-:W-:-:S10]  /*01c0*/  @!P0 DMUL R6, R6, 1.80143985094819840000e+16 ;  /* 0x4350000006068828 */ /* 0x000fd40000000000 */
[----:B------:R-:W-:Y:S01]  /*01d0*/  @!P0 MOV R5, R7 ;  /* 0x0000000700058202 */ /* 0x000fe20000000f00 */
[----:B------:R-:W-:-:S04]  /*01e0*/  @!P0 IMAD.MOV.U32 R4, RZ, RZ, R6 ;  /* 0x000000ffff048224 */ /* 0x000fc800078e0006 */
[----:B------:R-:W-:-:S05]  /*01f0*/  VIADD R0, R5, 0xffffffff ;  /* 0xffffffff05007836 */ /* 0x000fca0000000000 */
[----:B------:R-:W-:Y:S01]  /*0200*/  ISETP.GT.U32.AND P1, PT, R0, 0x7feffffe, PT ;  /* 0x7feffffe0000780c */ /* 0x000fe20003f24070 */
[----:B------:R-:W-:Y:S01]  /*0210*/  IMAD.MOV.U32 R0, RZ, RZ, -0x3ff ;  /* 0xfffffc01ff007424 */ /* 0x000fe200078e00ff */
[----:B------:R-:W-:-:S11]  /*0220*/  @!P0 MOV R0, 0xfffffbcb ;  /* 0xfffffbcb00008802 */ /* 0x000fd60000000f00 */
[----:B------:R-:W-:Y:S05]  /*0230*/  @P1 BRA `(.L_x_139) ;  /* 0x0000000400041947 */ /* 0x000fea0003800000 */
[----:B------:R-:W-:Y:S01]  /*0240*/  LOP3.LUT R6, R5, 0xfffff, RZ, 0xc0, !PT ;  /* 0x000fffff05067812 */ /* 0x000fe200078ec0ff */
[----:B------:R-:W-:Y:S01]  /*0250*/  IMAD.MOV.U32 R8, RZ, RZ, RZ ;  /* 0x000000ffff087224 */ /* 0x000fe200078e00ff */
[----:B------:R-:W-:Y:S01]  /*0260*/  MOV R16, 0x8b7a8b04 ;  /* 0x8b7a8b0400107802 */ /* 0x000fe20000000f00 */
[----:B------:R-:W-:Y:S01]  /*0270*/  IMAD.MOV.U32 R17, RZ, RZ, 0x3ed0ee25 ;  /* 0x3ed0ee25ff117424 */ /* 0x000fe200078e00ff */
[----:B------:R-:W-:Y:S01]  /*0280*/  LOP3.LUT R7, R6, 0x3ff00000, RZ, 0xfc, !PT ;  /* 0x3ff0000006077812 */ /* 0x000fe200078efcff */
[----:B------:R-:W-:Y:S01]  /*0290*/  IMAD.MOV.U32 R6, RZ, RZ, R4 ;  /* 0x000000ffff067224 */ /* 0x000fe200078e0004 */
[----:B------:R-:W-:Y:S01]  /*02a0*/  UMOV UR6, 0x3ae80f1e ;  /* 0x3ae80f1e00067882 */ /* 0x000fe20000000000 */
[----:B------:R-:W-:Y:S01]  /*02b0*/  UMOV UR7, 0x3eb1380b ;  /* 0x3eb1380b00077882 */ /* 0x000fe20000000000 */
[----:B------:R-:W-:Y:S01]  /*02c0*/  ISETP.GE.U32.AND P0, PT, R7, 0x3ff6a09f, PT ;  /* 0x3ff6a09f0700780c */ /* 0x000fe20003f06070 */
[----:B------:R-:W-:Y:S01]  /*02d0*/  UMOV UR8, 0x80000000 ;  /* 0x8000000000087882 */ /* 0x000fe20000000000 */
[----:B------:R-:W-:Y:S01]  /*02e0*/  LEA.HI R0, R5, R0, RZ, 0xc ;  /* 0x0000000005007211 */ /* 0x000fe200078f60ff */
[----:B------:R-:W-:Y:S01]  /*02f0*/  UMOV UR9, 0x43300000 ;  /* 0x4330000000097882 */ /* 0x000fe20000000000 */
[----:B------:R-:W-:-:S09]  /*0300*/  MOV R19, 0x43300000 ;  /* 0x4330000000137802 */ /* 0x000fd20000000f00 */
[----:B------:R-:W-:Y:S01]  /*0310*/  @P0 IADD3 R9, PT, PT, R7, -0x100000, RZ ;  /* 0xfff0000007090810 */ /* 0x000fe20007ffe0ff */
[----:B------:R-:W-:-:S04]  /*0320*/  @P0 VIADD R0, R0, 0x1 ;  /* 0x0000000100000836 */ /* 0x000fc80000000000 */
[----:B------:R-:W-:Y:S01]  /*0330*/  @P0 IMAD.MOV.U32 R7, RZ, RZ, R9 ;  /* 0x000000ffff070224 */ /* 0x000fe200078e0009 */
[----:B------:R-:W-:-:S05]  /*0340*/  LOP3.LUT R18, R0, 0x80000000, RZ, 0x3c, !PT ;  /* 0x8000000000127812 */ /* 0x000fca00078e3cff */
        /* <DEDUP_REMOVED lines=48> */
.L_x_139:
[----:B------:R-:W-:Y:S01]  /*0650*/  IMAD.MOV.U32 R4, RZ, RZ, 0x0 ;  /* 0x00000000ff047424 */ /* 0x000fe200078e00ff */
[----:B------:R-:W-:Y:S02]  /*0660*/  MOV R5, 0x7ff00000 ;  /* 0x7ff0000000057802 */ /* 0x000fe40000000f00 */
[----:B------:R-:W-:-:S04]  /*0670*/  LOP3.LUT P0, RZ, R7, 0x7fffffff, RZ, 0xc0, !PT ;  /* 0x7fffffff07ff7812 */ /* 0x000fc8000780c0ff */
[----:B------:R-:W-:-:S10]  /*0680*/  DFMA R4, R6, R4, +INF ;  /* 0x7ff000000604742b */ /* 0x000fd40000000004 */
[----:B------:R-:W-:Y:S02]  /*0690*/  FSEL R6, R4, RZ, P0 ;  /* 0x000000ff04067208 */ /* 0x000fe40000000000 */
[----:B------:R-:W-:-:S07]  /*06a0*/  FSEL R7, R5, -QNAN , P0 ;  /* 0xfff0000005077808 */ /* 0x000fce0000000000 */
.L_x_140:
[----:B------:R-:W-:Y:S05]  /*06b0*/  BSYNC.RECONVERGENT B0 ;  /* 0x0000000000007941 */ /* 0x000fea0003800200 */
.L_x_138:
[----:B------:R-:W-:Y:S01]  /*06c0*/  UMOV UR6, 0xffda0d24 ;  /* 0xffda0d2400067882 */ /* 0x000fe20000000000 */
[----:B------:R-:W-:Y:S02]  /*06d0*/  UMOV UR7, 0x3c7777d0 ;  /* 0x3c7777d000077882 */ /* 0x000fe40000000000 */
[----:B------:R-:W-:Y:S01]  /*06e0*/  DMUL R4, R6, UR6 ;  /* 0x0000000606047c28 */ /* 0x000fe20008000000 */
[----:B------:R-:W-:Y:S01]  /*06f0*/  UMOV UR6, 0x652b82fe ;  /* 0x652b82fe00067882 */ /* 0x000fe20000000000 */
[----:B------:R-:W-:-:S06]  /*0700*/  UMOV UR7, 0x3ff71547 ;  /* 0x3ff7154700077882 */ /* 0x000fcc0000000000 */
[----:B------:R-:W-:-:S07]  /*0710*/  DFMA R4, R6, UR6, R4 ;  /* 0x0000000606047c2b */ /* 0x000fce0008000004 */
[----:B------:R-:W-:Y:S01]  /*0720*/  STG.E.64 desc[UR4][R2.64], R4 ;  /* 0x0000000402007986 */ /* 0x000fe2000c101b04 */
[----:B------:R-:W-:Y:S05]  /*0730*/  EXIT ;  /* 0x000000000000794d */ /* 0x000fea0003800000 */
.L_x_141:
        /* <DEDUP_REMOVED lines=12> */
.L_x_222:


//--------------------- .text.ln_f64              --------------------------
	.section	.text.ln_f64,"ax",@progbits
	.align	128
        .global         ln_f64
        .type           ln_f64,@function
        .size           ln_f64,(.L_x_223 - ln_f64)
        .other          ln_f64,@"STO_CUDA_ENTRY STV_DEFAULT"
ln_f64:
.text.ln_f64:
        /* <DEDUP_REMOVED lines=101> */
.L_x_143:
[----:B------:R-:W-:Y:S01]  /*0650*/  IMAD.MOV.U32 R4, RZ, RZ, 0x0 ;  /* 0x00000000ff047424 */ /* 0x000fe200078e00ff */
[----:B------:R-:W-:Y:S02]  /*0660*/  MOV R5, 0x7ff00000 ;  /* 0x7ff0000000057802 */ /* 0x000fe40000000f00 */
[----:B------:R-:W-:-:S04]  /*0670*/  LOP3.LUT P0, RZ, R7, 0x7fffffff, RZ, 0xc0, !PT ;  /* 0x7fffffff07ff7812 */ /* 0x000fc8000780c0ff */
[----:B------:R-:W-:-:S10]  /*0680*/  DFMA R4, R6, R4, +INF ;  /* 0x7ff000000604742b */ /* 0x000fd40000000004 */
[----:B------:R-:W-:Y:S02]  /*0690*/  FSEL R6, R4, RZ, P0 ;  /* 0x000000ff04067208 */ /* 0x000fe40000000000 */
[----:B------:R-:W-:-:S07]  /*06a0*/  FSEL R7, R5, -QNAN , P0 ;  /* 0xfff0000005077808 */ /* 0x000fce0000000000 */
.L_x_144:
[----:B------:R-:W-:Y:S05]  /*06b0*/  BSYNC.RECONVERGENT B0 ;  /* 0x0000000000007941 */ /* 0x000fea0003800200 */
.L_x_142:
[----:B------:R-:W-:Y:S01]  /*06c0*/  STG.E.64 desc[UR4][R2.64], R6 ;  /* 0x0000000602007986 */ /* 0x000fe2000c101b04 */
[----:B------:R-:W-:Y:S05]  /*06d0*/  EXIT ;  /* 0x000000000000794d */ /* 0x000fea0003800000 */
.L_x_145:
        /* <DEDUP_REMOVED lines=10> */
.L_x_223:


//--------------------- .text.exp_f64             --------------------------
	.section	.text.exp_f64,"ax",@progbits
	.align	128
        .global         exp_f64
        .type           exp_f64,@function
        .size           exp_f64,(.L_x_224 - exp_f64)
        .other          exp_f64,@"STO_CUDA_ENTRY STV_DEFAULT"
exp_f64:
.text.exp_f64:
        /* <DEDUP_REMOVED lines=25> */
[----:B------:R-:W-:Y:S01]  /*0190*/  UMOV UR6, 0xfefa39ef ;  /* 0xfefa39ef00067882 */ /* 0x000fe20000000000 */
[----:B------:R-:W-:Y:S01]  /*01a0*/  IMAD.MOV.U32 R7, RZ, RZ, 0x3ff71547 ;  /* 0x3ff71547ff077424 */ /* 0x000fe200078e00ff */
[----:B------:R-:W-:Y:S01]  /*01b0*/  UMOV UR7, 0x3fe62e42 ;  /* 0x3fe62e4200077882 */ /* 0x000fe20000000000 */
[----:B------:R-:W-:Y:S04]  /*01c0*/  BSSY.RECONVERGENT B0, `(.L_x_146) ;  /* 0x0000036000007945 */ /* 0x000fe80003800200 */
[----:B--2---:R-:W-:Y:S01]  /*01d0*/  DFMA R6, R4, R6, 6.75539944105574400000e+15 ;  /* 0x433800000406742b */ /* 0x004fe20000000006 */
[----:B------:R-:W-:-:S07]  /*01e0*/  FSETP.GEU.AND P0, PT, |R5|, 4.1917929649353027344, PT ;  /* 0x4086232b0500780b */ /* 0x000fce0003f0e200 */
[----:B------:R-:W-:-:S08]  /*01f0*/  DADD R8, R6, -6.75539944105574400000e+15 ;  /* 0xc338000006087429 */ /* 0x000fd00000000000 */
[----:B------:R-:W-:Y:S01]  /*0200*/  DFMA R10, R8, -UR6, R4 ;  /* 0x80000006080a7c2b */ /* 0x000fe20008000004 */
[----:B------:R-:W-:Y:S01]  /*0210*/  UMOV UR6, 0x3b39803f ;  /* 0x3b39803f00067882 */ /* 0x000fe20000000000 */
[----:B------:R-:W-:-:S06]  /*0220*/  UMOV UR7, 0x3c7abc9e ;  /* 0x3c7abc9e00077882 */ /* 0x000fcc0000000000 */
[----:B------:R-:W-:Y:S01]  /*0230*/  DFMA R8, R8, -UR6, R10 ;  /* 0x8000000608087c2b */ /* 0x000fe2000800000a */
[----:B------:R-:W-:Y:S01]  /*0240*/  UMOV UR6, 0x69ce2bdf ;  /* 0x69ce2bdf00067882 */ /* 0x000fe20000000000 */
[----:B------:R-:W-:Y:S01]  /*0250*/  MOV R10, 0xfca213ea ;  /* 0xfca213ea000a7802 */ /* 0x000fe20000000f00 */
[----:B------:R-:W-:Y:S01]  /*0260*/  IMAD.MOV.U32 R11, RZ, RZ, 0x3e928af3 ;  /* 0x3e928af3ff0b7424 */ /* 0x000fe200078e00ff */
[----:B------:R-:W-:-:S05]  /*0270*/  UMOV UR7, 0x3e5ade15 ;  /* 0x3e5ade1500077882 */ /* 0x000fca0000000000 */
        /* <DEDUP_REMOVED lines=36> */
[----:B------:R-:W-:-:S04]  /*04c0*/  @!P1 SHF.R.S32.HI R5, RZ, 0x1, R0 ;  /* 0x00000001ff059819 */ /* 0x000fc80000011400 */
[----:B------:R-:W-:Y:S01]  /*04d0*/  @!P1 IADD3 R4, PT, PT, R6, -R5, RZ ;  /* 0x8000000506049210 */ /* 0x000fe20007ffe0ff */
[----:B------:R-:W-:-:S03]  /*04e0*/  @!P1 IMAD R11, R5, 0x100000, R11 ;  /* 0x00100000050b9824 */ /* 0x000fc600078e020b */
[----:B------:R-:W-:Y:S02]  /*04f0*/  @!P1 LEA R5, R4, 0x3ff00000, 0x14 ;  /* 0x3ff0000004059811 */ /* 0x000fe400078ea0ff */
[----:B------:R-:W-:-:S06]  /*0500*/  @!P1 MOV R4, RZ ;  /* 0x000000ff00049202 */ /* 0x000fcc0000000f00 */
[----:B------:R-:W-:-:S11]  /*0510*/  @!P1 DMUL R8, R10, R4 ;  /* 0x000000040a089228 */ /* 0x000fd60000000000 */
.L_x_147:
[----:B------:R-:W-:Y:S05]  /*0520*/  BSYNC.RECONVERGENT B0 ;  /* 0x0000000000007941 */ /* 0x000fea0003800200 */
.L_x_146:
[----:B------:R-:W-:Y:S01]  /*0530*/  STG.E.64 desc[UR4][R2.64], R8 ;  /* 0x0000000802007986 */ /* 0x000fe2000c101b04 */
[----:B------:R-:W-:Y:S05]  /*0540*/  EXIT ;  /* 0x000000000000794d */ /* 0x000fea0003800000 */
.L_x_148:
        /* <DEDUP_REMOVED lines=11> */
.L_x_224:


//--------------------- .text.sin_f64             --------------------------
	.section	.text.sin_f64,"ax",@progbits
	.align	128
        .global         sin_f64
        .type           sin_f64,@function
        .size           sin_f64,(.L_x_183 - sin_f64)
        .other          sin_f64,@"STO_CUDA_ENTRY STV_DEFAULT"
sin_f64:
.text.sin_f64:
[----:B------:R-:W0:Y:S08]  /*0000*/  LDC R1, c[0x0][0x37c] ;  /* 0x0000df00ff017b82 */ /* 0x000e300000000800 */
[----:B------:R-:W-:Y:S01]  /*0010*/  S2UR UR4, SR_CTAID.Y ;  /* 0x00000000000479c3 */ /* 0x000fe20000002600 */
[----:B------:R-:W1:Y:S01]  /*0020*/  S2R R3, SR_TID.Z ;  /* 0x0000000000037919 */ /* 0x000e620000002300 */
[----:B------:R-:W2:Y:S01]  /*0030*/  LDCU UR6, c[0x0][0x370] ;  /* 0x00006e00ff0677ac */ /* 0x000ea20008000800 */
[----:B0-----:R-:W-:Y:S01]  /*0040*/  VIADD R1, R1, 0xffffffd8 ;  /* 0xffffffd801017836 */ /* 0x001fe20000000000 */
[----:B------:R-:W0:Y:S01]  /*0050*/  S2R R5, SR_TID.Y ;  /* 0x0000000000057919 */ /* 0x000e220000002200 */
[----:B------:R-:W3:Y:S03]  /*0060*/  LDCU UR7, c[0x0][0x374] ;  /* 0x00006e80ff0777ac */ /* 0x000ee60008000800 */
[----:B------:R-:W3:Y:S01]  /*0070*/  S2UR UR8, SR_CTAID.Z ;  /* 0x00000000000879c3 */ /* 0x000ee20000002700 */
[----:B------:R-:W4:Y:S01]  /*0080*/  S2R R7, SR_TID.X ;  /* 0x0000000000077919 */ /* 0x000f220000002100 */
[----:B------:R-:W4:Y:S01]  /*0090*/  LDCU UR9, c[0x0][0x360] ;  /* 0x00006c00ff0977ac */ /* 0x000f220008000800 */
[----:B------:R-:W0:Y:S05]  /*00a0*/  LDCU UR10, c[0x0][0x364] ;  /* 0x00006c80ff0a77ac */ /* 0x000e2a0008000800 */
[----:B------:R-:W2:Y:S08]  /*00b0*/  S2UR UR5, SR_CTAID.X ;  /* 0x00000000000579c3 */ /* 0x000eb00000002500 */
[----:B------:R-:W1:Y:S01]  /*00c0*/  LDC R0, c[0x0][0x368] ;  /* 0x0000da00ff007b82 */ /* 0x000e620000000800 */
[----:B---3--:R-:W-:-:S04]  /*00d0*/  UIMAD UR4, UR7, UR8, UR4 ;  /* 0x00000008070472a4 */ /* 0x008fc8000f8e0204 */
[----:B--2---:R-:W-:Y:S01]  /*00e0*/  UIMAD UR4, UR4, UR6, UR5 ;  /* 0x00000006040472a4 */ /* 0x004fe2000f8e0205 */
[----:B------:R-:W2:Y:S05]  /*00f0*/  LDCU UR5, c[0x0][0x388] ;  /* 0x00007100ff0577ac */ /* 0x000eaa0008000800 */
[----:B-1----:R-:W-:-:S04]  /*0100*/  IMAD R0, R0, UR4, R3 ;  /* 0x0000000400007c24 */ /* 0x002fc8000f8e0203 */
[----:B0-----:R-:W-:-:S04]  /*0110*/  IMAD R0, R0, UR10, R5 ;  /* 0x0000000a00007c24 */ /* 0x001fc8000f8e0205 */
[----:B----4-:R-:W-:-:S05]  /*0120*/  IMAD R3, R0, UR9, R7 ;  /* 0x0000000900037c24 */ /* 0x010fca000f8e0207 */
[----:B--2---:R-:W-:-:S13]  /*0130*/  ISETP.GE.AND P0, PT, R3, UR5, PT ;  /* 0x0000000503007c0c */ /* 0x004fda000bf06270 */
[----:B------:R-:W-:Y:S05]  /*0140*/  @P0 EXIT ;  /* 0x000000000000094d */ /* 0x000fea0003800000 */
[----:B------:R-:W0:Y:S01]  /*0150*/  LDC.64 R16, c[0x0][0x380] ;  /* 0x0000e000ff107b82 */ /* 0x000e220000000a00 */
[----:B------:R-:W1:Y:S01]  /*0160*/  LDCU.64 UR4, c[0x0][0x358] ;  /* 0x00006b00ff0477ac */ /* 0x000e620008000a00 */
[----:B0-----:R-:W-:-:S05]  /*0170*/  IMAD.WIDE R16, R3, 0x8, R16 ;  /* 0x0000000803107825 */ /* 0x001fca00078e0210 */
[----:B-1----:R-:W2:Y:S01]  /*0180*/  LDG.E.64 R18, desc[UR4][R16.64] ;  /* 0x0000000410127981 */ /* 0x002ea2000c1e1b00 */
[----:B------:R-:W-:Y:S01]  /*0190*/  BSSY.RECONVERGENT B0, `(.L_x_149) ;  /* 0x0000017000007945 */ /* 0x000fe20003800200 */
[----:B--2---:R-:W-:-:S14]  /*01a0*/  DSETP.NEU.AND P0, PT, |R18|, +INF , PT ;  /* 0x7ff000001200742a */ /* 0x004fdc0003f0d200 */
[----:B------:R-:W-:Y:S01]  /*01b0*/  @!P0 DMUL R2, RZ, R18 ;  /* 0x00000012ff028228 */ /* 0x000fe20000000000 */
[----:B------:R-:W-:Y:S01]  /*01c0*/  @!P0 IMAD.MOV.U32 R0, RZ, RZ, RZ ;  /* 0x000000ffff008224 */ /* 0x000fe200078e00ff */
[----:B------:R-:W-:Y:S09]  /*01d0*/  @!P0 BRA `(.L_x_150) ;  /* 0x0000000000488947 */ /* 0x000ff20003800000 */
[----:B------:R-:W-:Y:S01]  /*01e0*/  UMOV UR6, 0x6dc9c883 ;  /* 0x6dc9c88300067882 */ /* 0x000fe20000000000 */
[----:B------:R-:W-:Y:S01]  /*01f0*/  UMOV UR7, 0x3fe45f30 ;  /* 0x3fe45f3000077882 */ /* 0x000fe20000000000 */
[C---:B------:R-:W-:Y:S02]  /*0200*/  DSETP.GE.AND P0, PT, |R18|.reuse, 2.14748364800000000000e+09, PT ;  /* 0x41e000001200742a */ /* 0x040fe40003f06200 */
[----:B------:R-:W-:Y:S01]  /*0210*/  DMUL R4, R18, UR6 ;  /* 0x0000000612047c28 */ /* 0x000fe20008000000 */
[----:B------:R-:W-:Y:S01]  /*0220*/  UMOV UR6, 0x54442d18 ;  /* 0x54442d1800067882 */ /* 0x000fe20000000000 */
[----:B------:R-:W-:-:S04]  /*0230*/  UMOV UR7, 0x3ff921fb ;  /* 0x3ff921fb00077882 */ /* 0x000fc80000000000 */
[----:B------:R-:W0:Y:S08]  /*0240*/  F2I.F64 R0, R4 ;  /* 0x0000000400007311 */ /* 0x000e300000301100 */
[----:B0-----:R-:W0:Y:S02]  /*0250*/  I2F.F64 R2, R0 ;  /* 0x0000000000027312 */ /* 0x001e240000201c00 */
[----:B0-----:R-:W-:Y:S01]  /*0260*/  DFMA R6, R2, -UR6, R18 ;  /* 0x8000000602067c2b */ /* 0x001fe20008000012 */
[----:B------:R-:W-:Y:S01]  /*0270*/  UMOV UR6, 0x33145c00 ;  /* 0x33145c0000067882 */ /* 0x000fe20000000000 */
[----:B------:R-:W-:-:S06]  /*0280*/  UMOV UR7, 0x3c91a626 ;  /* 0x3c91a62600077882 */ /* 0x000fcc0000000000 */
[----:B------:R-:W-:Y:S01]  /*0290*/  DFMA R6, R2, -UR6, R6 ;  /* 0x8000000602067c2b */ /* 0x000fe20008000006 */
[----:B------:R-:W-:Y:S01]  /*02a0*/  UMOV UR6, 0x252049c0 ;  /* 0x252049c000067882 */ /* 0x000fe20000000000 */
[----:B------:R-:W-:-:S06]  /*02b0*/  UMOV UR7, 0x397b839a ;  /* 0x397b839a00077882 */ /* 0x000fcc0000000000 */
[----:B------:R-:W-:Y:S01]  /*02c0*/  DFMA R2, R2, -UR6, R6 ;  /* 0x8000000602027c2b */ /* 0x000fe20008000006 */
[----:B------:R-:W-:Y:S10]  /*02d0*/  @!P0 BRA `(.L_x_150) ;  /* 0x0000000000088947 */ /* 0x000ff40003800000 */
[----:B------:R-:W-:-:S07]  /*02e0*/  MOV R10, 0x300 ;  /* 0x00000300000a7802 */ /* 0x000fce0000000f00 */
[----:B------:R-:W-:Y:S05]  /*02f0*/  CALL.REL.NOINC `($sin_f64$__internal_trig_reduction_slowpathd) ;  /* 0x0000000000807944 */ /* 0x000fea0003c00000 */
.L_x_150:
[----:B------:R-:W-:Y:S05]  /*0300*/  BSYNC.RECONVERGENT B0 ;  /* 0x0000000000007941 */ /* 0x000fea0003800200 */
.L_x_149:
[----:B------:R-:W0:Y:S01]  /*0310*/  LDCU.64 UR6, c[0x4][0x10] ;  /* 0x01000200ff0677ac */ /* 0x000e220008000a00 */
[----:B------:R-:W-:-:S05]  /*0320*/  IMAD.SHL.U32 R4, R0, 0x40, RZ ;  /* 0x0000004000047824 */ /* 0x000fca00078e00ff */
[----:B------:R-:W-:-:S04]  /*0330*/  LOP3.LUT R4, R4, 0x40, RZ, 0xc0, !PT ;  /* 0x0000004004047812 */ /* 0x000fc800078ec0ff */
[----:B0-----:R-:W-:-:S05]  /*0340*/  IADD3 R20, P0, PT, R4, UR6, RZ ;  /* 0x0000000604147c10 */ /* 0x001fca000ff1e0ff */
[----:B------:R-:W-:-:S05]  /*0350*/  IMAD.X R21, RZ, RZ, UR7, P0 ;  /* 0x00000007ff157e24 */ /* 0x000fca00080e06ff */
[----:B------:R-:W2:Y:S04]  /*0360*/  LDG.E.128.CONSTANT R12, desc[UR4][R20.64] ;  /* 0x00000004140c7981 */ /* 0x000ea8000c1e9d00 */
[----:B------:R-:W3:Y:S04]  /*0370*/  LDG.E.128.CONSTANT R8, desc[UR4][R20.64+0x10] ;  /* 0x0000100414087981 */ /* 0x000ee8000c1e9d00 */
[----:B------:R-:W4:Y:S01]  /*0380*/  LDG.E.128.CONSTANT R4, desc[UR4][R20.64+0x20] ;  /* 0x0000200414047981 */ /* 0x000f22000c1e9d00 */
[----:B------:R-:W-:Y:S01]  /*0390*/  LOP3.LUT R18, R0, 0x1, RZ, 0xc0, !PT ;  /* 0x0000000100127812 */ /* 0x000fe200078ec0ff */
[----:B------:R-:W-:-:S02]  /*03a0*/  IMAD.MOV.U32 R22, RZ, RZ, 0x20fd8164 ;  /* 0x20fd8164ff167424 */ /* 0x000fc400078e00ff */
[----:B------:R-:W-:Y:S01]  /*03b0*/  IMAD.MOV.U32 R23, RZ, RZ, 0x3da8ff83 ;  /* 0x3da8ff83ff177424 */ /* 0x000fe200078e00ff */
[----:B------:R-:W-:Y:S01]  /*03c0*/  ISETP.NE.U32.AND P0, PT, R18, 0x1, PT ;  /* 0x000000011200780c */ /* 0x000fe20003f05070 */
[----:B------:R-:W-:-:S03]  /*03d0*/  DMUL R18, R2, R2 ;  /* 0x0000000202127228 */ /* 0x000fc60000000000 */
[----:B------:R-:W-:Y:S02]  /*03e0*/  FSEL R22, R22, -8.06006814911005101289e+34, !P0 ;  /* 0xf9785eba16167808 */ /* 0x000fe40004000000 */
[----:B------:R-:W-:-:S06]  /*03f0*/  FSEL R23, -R23, 0.11223486810922622681, !P0 ;  /* 0x3de5db6517177808 */ /* 0x000fcc0004000100 */
[----:B--2---:R-:W-:-:S08]  /*0400*/  DFMA R12, R18, R22, R12 ;  /* 0x00000016120c722b */ /* 0x004fd0000000000c */
[----:B------:R-:W-:-:S08]  /*0410*/  DFMA R12, R18, R12, R14 ;  /* 0x0000000c120c722b */ /* 0x000fd0000000000e */
[----:B---3--:R-:W-:-:S08]  /*0420*/  DFMA R8, R18, R12, R8 ;  /* 0x0000000c1208722b */ /* 0x008fd00000000008 */
[----:B------:R-:W-:-:S08]  /*0430*/  DFMA R8, R18, R8, R10 ;  /* 0x000000081208722b */ /* 0x000fd0000000000a */
[----:B----4-:R-:W-:-:S08]  /*0440*/  DFMA R4, R18, R8, R4 ;  /* 0x000000081204722b */ /* 0x010fd00000000004 */
[----:B------:R-:W-:-:S08]  /*0450*/  DFMA R4, R18, R4, R6 ;  /* 0x000000041204722b */ /* 0x000fd00000000006 */
[----:B------:R-:W-:Y:S02]  /*0460*/  DFMA R2, R4, R2, R2 ;  /* 0x000000020402722b */ /* 0x000fe40000000002 */
[----:B------:R-:W-:-:S10]  /*0470*/  DFMA R4, R18, R4, 1 ;  /* 0x3ff000001204742b */ /* 0x000fd40000000004 */
[----:B------:R-:W-:Y:S02]  /*0480*/  FSEL R4, R4, R2, !P0 ;  /* 0x0000000204047208 */ /* 0x000fe40004000000 */
[----:B------:R-:W-:Y:S02]  /*0490*/  FSEL R5, R5, R3, !P0 ;  /* 0x0000000305057208 */ /* 0x000fe40004000000 */
[----:B------:R-:W-:-:S04]  /*04a0*/  LOP3.LUT P0, RZ, R0, 0x2, RZ, 0xc0, !PT ;  /* 0x0000000200ff7812 */ /* 0x000fc8000780c0ff */
[----:B------:R-:W-:-:S10]  /*04b0*/  DADD R2, RZ, -R4 ;  /* 0x00000000ff027229 */ /* 0x000fd40000000804 */
[----:B------:R-:W-:Y:S02]  /*04c0*/  FSEL R2, R4, R2, !P0 ;  /* 0x0000000204027208 */ /* 0x000fe40004000000 */
[----:B------:R-:W-:-:S05]  /*04d0*/  FSEL R3, R5, R3, !P0 ;  /* 0x0000000305037208 */ /* 0x000fca0004000000 */
[----:B------:R-:W-:Y:S01]  /*04e0*/  STG.E.64 desc[UR4][R16.64], R2 ;  /* 0x0000000210007986 */ /* 0x000fe2000c101b04 */
[----:B------:R-:W-:Y:S05]  /*04f0*/  EXIT ;  /* 0x000000000000794d */ /* 0x000fea0003800000 */
        .type           $sin_f64$__internal_trig_reduction_slowpathd,@function
        .size           $sin_f64$__internal_trig_reduction_slowpathd,(.L_x_183 - $sin_f64$__internal_trig_reduction_slowpathd)
$sin_f64$__internal_trig_reduction_slowpathd:
[--C-:B------:R-:W-:Y:S01]  /*0500*/  SHF.R.U32.HI R6, RZ, 0x14, R19.reuse ;  /* 0x00000014ff067819 */ /* 0x100fe20000011613 */
[----:B------:R-:W-:Y:S02]  /*0510*/  IMAD.MOV.U32 R2, RZ, RZ, R18 ;  /* 0x000000ffff027224 */ /* 0x000fe400078e0012 */
[----:B------:R-:W-:Y:S01]  /*0520*/  IMAD.MOV.U32 R3, RZ, RZ, R19 ;  /* 0x000000ffff037224 */ /* 0x000fe200078e0013 */
[----:B------:R-:W-:Y:S01]  /*0530*/  LOP3.LUT R0, R6, 0x7ff, RZ, 0xc0, !PT ;  /* 0x000007ff06007812 */ /* 0x000fe200078ec0ff */
[----:B------:R-:W-:-:S03]  /*0540*/  IMAD.MOV.U32 R4, RZ, RZ, RZ ;  /* 0x000000ffff047224 */ /* 0x000fc600078e00ff */
[----:B------:R-:W-:-:S13]  /*0550*/  ISETP.NE.AND P0, PT, R0, 0x7ff, PT ;  /* 0x000007ff0000780c */ /* 0x000fda0003f05270 */
[----:B------:R-:W-:Y:S05]  /*0560*/  @!P0 BRA `(.L_x_151) ;  /* 0x0000000800488947 */ /* 0x000fea0003800000 */
[----:B------:R-:W-:Y:S01]  /*0570*/  VIADD R0, R0, 0xfffffc00 ;  /* 0xfffffc0000007836 */ /* 0x000fe20000000000 */
[----:B------:R-:W-:Y:S01]  /*0580*/  BSSY.RECONVERGENT B1, `(.L_x_152) ;  /* 0x000002f000017945 */ /* 0x000fe20003800200 */
[----:B------:R-:W-:-:S03]  /*0590*/  CS2R R20, SRZ ;  /* 0x0000000000147805 */ /* 0x000fc6000001ff00 */
[----:B------:R-:W-:Y:S02]  /*05a0*/  SHF.R.U32.HI R5, RZ, 0x6, R0 ;  /* 0x00000006ff057819 */ /* 0x000fe40000011600 */
[----:B------:R-:W-:Y:S02]  /*05b0*/  ISETP.GE.U32.AND P0, PT, R0, 0x80, PT ;  /* 0x000000800000780c */ /* 0x000fe40003f06070 */
[C---:B------:R-:W-:Y:S02]  /*05c0*/  IADD3 R0, PT, PT, -R5.reuse, 0x13, RZ ;  /* 0x0000001305007810 */ /* 0x040fe40007ffe1ff */
[----:B------:R-:W-:Y:S02]  /*05d0*/  IADD3 R13, PT, PT, -R5, 0xf, RZ ;  /* 0x0000000f050d7810 */ /* 0x000fe40007ffe1ff */
[----:B------:R-:W-:-:S04]  /*05e0*/  SEL R0, R0, 0x12, P0 ;  /* 0x0000001200007807 */ /* 0x000fc80000000000 */
[----:B------:R-:W-:-:S13]  /*05f0*/  ISETP.GE.AND P0, PT, R13, R0, PT ;  /* 0x000000000d00720c */ /* 0x000fda0003f06270 */
[----:B------:R-:W-:Y:S05]  /*0600*/  @P0 BRA `(.L_x_153) ;  /* 0x0000000000980947 */ /* 0x000fea0003800000 */
[----:B------:R-:W0:Y:S01]  /*0610*/  LDC.64 R8, c[0x0][0x358] ;  /* 0x0000d600ff087b82 */ /* 0x000e220000000a00 */
[C---:B------:R-:W-:Y:S01]  /*0620*/  SHF.L.U64.HI R11, R2.reuse, 0xb, R3 ;  /* 0x0000000b020b7819 */ /* 0x040fe20000010203 */
[----:B------:R-:W-:Y:S01]  /*0630*/  BSSY.RECONVERGENT B2, `(.L_x_154) ;  /* 0x0000022000027945 */ /* 0x000fe20003800200 */
[----:B------:R-:W-:Y:S01]  /*0640*/  IMAD.SHL.U32 R7, R2, 0x800, RZ ;  /* 0x0000080002077824 */ /* 0x000fe200078e00ff */
[----:B------:R-:W-:Y:S01]  /*0650*/  IADD3 R12, PT, PT, RZ, -R5, -R0 ;  /* 0x80000005ff0c7210 */ /* 0x000fe20007ffe800 */
[----:B------:R-:W-:Y:S01]  /*0660*/  IMAD.MOV.U32 R4, RZ, RZ, RZ ;  /* 0x000000ffff047224 */ /* 0x000fe200078e00ff */
[----:B------:R-:W-:Y:S02]  /*0670*/  CS2R R20, SRZ ;  /* 0x0000000000147805 */ /* 0x000fe4000001ff00 */
[----:B------:R-:W-:-:S07]  /*0680*/  LOP3.LUT R11, R11, 0x80000000, RZ, 0xfc, !PT ;  /* 0x800000000b0b7812 */ /* 0x000fce00078efcff */
.L_x_155:
[----:B------:R-:W1:Y:S01]  /*0690*/  LDC.64 R2, c[0x4][0x8] ;  /* 0x01000200ff027b82 */ /* 0x000e620000000a00 */
[----:B0-----:R-:W-:Y:S02]  /*06a0*/  R2UR UR6, R8 ;  /* 0x00000000080672ca */ /* 0x001fe400000e0000 */
[----:B------:R-:W-:Y:S01]  /*06b0*/  R2UR UR7, R9 ;  /* 0x00000000090772ca */ /* 0x000fe200000e0000 */
[----:B-1----:R-:W-:-:S12]  /*06c0*/  IMAD.WIDE R2, R13, 0x8, R2 ;  /* 0x000000080d027825 */ /* 0x002fd800078e0202 */
[----:B------:R-:W2:Y:S01]  /*06d0*/  LDG.E.64.CONSTANT R2, desc[UR6][R2.64] ;  /* 0x0000000602027981 */ /* 0x000ea2000c1e9b00 */
[----:B------:R-:W-:Y:S02]  /*06e0*/  VIADD R12, R12, 0x1 ;  /* 0x000000010c0c7836 */ /* 0x000fe40000000000 */
[----:B------:R-:W-:Y:S02]  /*06f0*/  VIADD R13, R13, 0x1 ;  /* 0x000000010d0d7836 */ /* 0x000fe40000000000 */
[----:B--2---:R-:W-:-:S04]  /*0700*/  IMAD.WIDE.U32 R20, P2, R2, R7, R20 ;  /* 0x0000000702147225 */ /* 0x004fc80007840014 */
[----:B------:R-:W-:Y:S02]  /*0710*/  IMAD R15, R2, R11, RZ ;  /* 0x0000000b020f7224 */ /* 0x000fe400078e02ff */
[CC--:B------:R-:W-:Y:S02]  /*0720*/  IMAD R14, R3.reuse, R7.reuse, RZ ;  /* 0x00000007030e7224 */ /* 0x0c0fe400078e02ff */
[----:B------:R-:W-:Y:S01]  /*0730*/  IMAD.HI.U32 R23, R3, R7, RZ ;  /* 0x0000000703177227 */ /* 0x000fe200078e00ff */
[----:B------:R-:W-:-:S03]  /*0740*/  IADD3 R21, P0, PT, R15, R21, RZ ;  /* 0x000000150f157210 */ /* 0x000fc60007f1e0ff */
[----:B------:R-:W-:Y:S01]  /*0750*/  IMAD R15, R4, 0x8, R1 ;  /* 0x00000008040f7824 */ /* 0x000fe200078e0201 */
[----:B------:R-:W-:Y:S01]  /*0760*/  IADD3 R21, P1, PT, R14, R21, RZ ;  /* 0x000000150e157210 */ /* 0x000fe20007f3e0ff */
[----:B------:R-:W-:-:S04]  /*0770*/  IMAD.HI.U32 R14, R2, R11, RZ ;  /* 0x0000000b020e7227 */ /* 0x000fc800078e00ff */
[----:B------:R-:W-:Y:S01]  /*0780*/  IMAD.X R2, RZ, RZ, R14, P2 ;  /* 0x000000ffff027224 */ /* 0x000fe200010e060e */
[----:B------:R0:W-:Y:S01]  /*0790*/  STL.64 [R15], R20 ;  /* 0x000000140f007387 */ /* 0x0001e20000100a00 */
[----:B------:R-:W-:-:S03]  /*07a0*/  IMAD.HI.U32 R14, R3, R11, RZ ;  /* 0x0000000b030e7227 */ /* 0x000fc600078e00ff */
[----:B------:R-:W-:Y:S01]  /*07b0*/  IADD3.X R2, P0, PT, R23, R2, RZ, P0, !PT ;  /* 0x0000000217027210 */ /* 0x000fe2000071e4ff */
[----:B------:R-:W-:Y:S02]  /*07c0*/  IMAD R3, R3, R11, RZ ;  /* 0x0000000b03037224 */ /* 0x000fe400078e02ff */
[----:B------:R-:W-:-:S03]  /*07d0*/  VIADD R4, R4, 0x1 ;  /* 0x0000000104047836 */ /* 0x000fc60000000000 */
[----:B------:R-:W-:Y:S01]  /*07e0*/  IADD3.X R3, P1, PT, R3, R2, RZ, P1, !PT ;  /* 0x0000000203037210 */ /* 0x000fe20000f3e4ff */
[----:B------:R-:W-:Y:S01]  /*07f0*/  IMAD.X R2, RZ, RZ, R14, P0 ;  /* 0x000000ffff027224 */ /* 0x000fe200000e060e */
[----:B------:R-:W-:-:S03]  /*0800*/  ISETP.NE.AND P0, PT, R12, -0xf, PT ;  /* 0xfffffff10c00780c */ /* 0x000fc60003f05270 */
[----:B------:R-:W-:Y:S02]  /*0810*/  IMAD.X R2, RZ, RZ, R2, P1 ;  /* 0x000000ffff027224 */ /* 0x000fe400008e0602 */
[----:B0-----:R-:W-:Y:S02]  /*0820*/  IMAD.MOV.U32 R20, RZ, RZ, R3 ;  /* 0x000000ffff147224 */ /* 0x001fe400078e0003 */
[----:B------:R-:W-:-:S06]  /*0830*/  IMAD.MOV.U32 R21, RZ, RZ, R2 ;  /* 0x000000ffff157224 */ /* 0x000fcc00078e0002 */
[----:B------:R-:W-:Y:S05]  /*0840*/  @P0 BRA `(.L_x_155) ;  /* 0xfffffffc00900947 */ /* 0x000fea000383ffff */
[----:B------:R-:W-:Y:S05]  /*0850*/  BSYNC.RECONVERGENT B2 ;  /* 0x0000000000027941 */ /* 0x000fea0003800200 */
.L_x_154:
[----:B------:R-:W-:-:S07]  /*0860*/  IMAD.MOV.U32 R13, RZ, RZ, R0 ;  /* 0x000000ffff0d7224 */ /* 0x000fce00078e0000 */
.L_x_153:
[----:B------:R-:W-:Y:S05]  /*0870*/  BSYNC.RECONVERGENT B1 ;  /* 0x0000000000017941 */ /* 0x000fea0003800200 */
.L_x_152:
[----:B------:R-:W-:Y:S01]  /*0880*/  LOP3.LUT P0, R23, R6, 0x3f, RZ, 0xc0, !PT ;  /* 0x0000003f06177812 */ /* 0x000fe2000780c0ff */
[----:B------:R-:W-:-:S04]  /*0890*/  IMAD.IADD R0, R5, 0x1, R13 ;  /* 0x0000000105007824 */ /* 0x000fc800078e020d */
[----:B------:R-:W-:-:S05]  /*08a0*/  IMAD.U32 R25, R0, 0x8, R1 ;  /* 0x0000000800197824 */ /* 0x000fca00078e0001 */
[----:B------:R0:W-:Y:S04]  /*08b0*/  STL.64 [R25+-0x78], R20 ;  /* 0xffff881419007387 */ /* 0x0001e80000100a00 */
[----:B------:R-:W2:Y:S04]  /*08c0*/  @P0 LDL.64 R8, [R1+0x8] ;  /* 0x0000080001080983 */ /* 0x000ea80000100a00 */
[----:B------:R-:W3:Y:S04]  /*08d0*/  LDL.64 R2, [R1+0x10] ;  /* 0x0000100001027983 */ /* 0x000ee80000100a00 */
[----:B------:R-:W4:Y:S01]  /*08e0*/  LDL.64 R4, [R1+0x18] ;  /* 0x0000180001047983 */ /* 0x000f220000100a00 */
[----:B------:R-:W-:Y:S01]  /*08f0*/  @P0 LOP3.LUT R0, R6, 0x3f, RZ, 0xc, !PT ;  /* 0x0000003f06000812 */ /* 0x000fe200078e0cff */
[----:B------:R-:W-:Y:S01]  /*0900*/  BSSY.RECONVERGENT B1, `(.L_x_156) ;  /* 0x0000034000017945 */ /* 0x000fe20003800200 */
[----:B--2---:R-:W-:-:S02]  /*0910*/  @P0 SHF.R.U64 R7, R8, 0x1, R9 ;  /* 0x0000000108070819 */ /* 0x004fc40000001209 */
[----:B------:R-:W-:Y:S02]  /*0920*/  @P0 SHF.R.U32.HI R9, RZ, 0x1, R9 ;  /* 0x00000001ff090819 */ /* 0x000fe40000011609 */
[CC--:B---3--:R-:W-:Y:S02]  /*0930*/  @P0 SHF.L.U32 R11, R2.reuse, R23.reuse, RZ ;  /* 0x00000017020b0219 */ /* 0x0c8fe400000006ff */
[----:B------:R-:W-:Y:S02]  /*0940*/  @P0 SHF.R.U64 R6, R7, R0, R9 ;  /* 0x0000000007060219 */ /* 0x000fe40000001209 */
[--C-:B------:R-:W-:Y:S02]  /*0950*/  @P0 SHF.R.U32.HI R15, RZ, 0x1, R3.reuse ;  /* 0x00000001ff0f0819 */ /* 0x100fe40000011603 */
[C-C-:B------:R-:W-:Y:S02]  /*0960*/  @P0 SHF.R.U64 R13, R2.reuse, 0x1, R3.reuse ;  /* 0x00000001020d0819 */ /* 0x140fe40000001203 */
[----:B------:R-:W-:-:S02]  /*0970*/  @P0 SHF.L.U64.HI R8, R2, R23, R3 ;  /* 0x0000001702080219 */ /* 0x000fc40000010203 */
[----:B------:R-:W-:Y:S02]  /*0980*/  @P0 SHF.R.U32.HI R7, RZ, R0, R9 ;  /* 0x00000000ff070219 */ /* 0x000fe40000011609 */
[----:B------:R-:W-:Y:S02]  /*0990*/  @P0 LOP3.LUT R2, R11, R6, RZ, 0xfc, !PT ;  /* 0x000000060b020212 */ /* 0x000fe400078efcff */
[----:B----4-:R-:W-:Y:S02]  /*09a0*/  @P0 SHF.L.U32 R9, R4, R23, RZ ;  /* 0x0000001704090219 */ /* 0x010fe400000006ff */
[----:B------:R-:W-:Y:S02]  /*09b0*/  @P0 SHF.R.U64 R12, R13, R0, R15 ;  /* 0x000000000d0c0219 */ /* 0x000fe4000000120f */
[----:B------:R-:W-:Y:S01]  /*09c0*/  @P0 LOP3.LUT R3, R8, R7, RZ, 0xfc, !PT ;  /* 0x0000000708030212 */ /* 0x000fe200078efcff */
[----:B------:R-:W-:Y:S01]  /*09d0*/  IMAD.SHL.U32 R8, R2, 0x4, RZ ;  /* 0x0000000402087824 */ /* 0x000fe200078e00ff */
[----:B------:R-:W-:-:S02]  /*09e0*/  @P0 SHF.L.U64.HI R23, R4, R23, R5 ;  /* 0x0000001704170219 */ /* 0x000fc40000010205 */
[----:B------:R-:W-:Y:S02]  /*09f0*/  @P0 LOP3.LUT R4, R9, R12, RZ, 0xfc, !PT ;  /* 0x0000000c09040212 */ /* 0x000fe400078efcff */
[----:B------:R-:W-:Y:S02]  /*0a00*/  @P0 SHF.R.U32.HI R0, RZ, R0, R15 ;  /* 0x00000000ff000219 */ /* 0x000fe4000001160f */
[----:B------:R-:W-:Y:S02]  /*0a10*/  SHF.L.U64.HI R9, R2, 0x2, R3 ;  /* 0x0000000202097819 */ /* 0x000fe40000010203 */
[----:B------:R-:W-:Y:S02]  /*0a20*/  @P0 LOP3.LUT R5, R23, R0, RZ, 0xfc, !PT ;  /* 0x0000000017050212 */ /* 0x000fe400078efcff */
[----:B------:R-:W-:Y:S02]  /*0a30*/  SHF.L.W.U32.HI R3, R3, 0x2, R4 ;  /* 0x0000000203037819 */ /* 0x000fe40000010e04 */
[----:B------:R-:W-:-:S02]  /*0a40*/  IADD3 RZ, P0, PT, RZ, -R8, RZ ;  /* 0x80000008ffff7210 */ /* 0x000fc40007f1e0ff */
[----:B------:R-:W-:Y:S02]  /*0a50*/  LOP3.LUT R0, RZ, R9, RZ, 0x33, !PT ;  /* 0x00000009ff007212 */ /* 0x000fe400078e33ff */
[----:B------:R-:W-:Y:S02]  /*0a60*/  SHF.L.W.U32.HI R4, R4, 0x2, R5 ;  /* 0x0000000204047819 */ /* 0x000fe40000010e05 */
[----:B------:R-:W-:Y:S02]  /*0a70*/  LOP3.LUT R2, RZ, R3, RZ, 0x33, !PT ;  /* 0x00000003ff027212 */ /* 0x000fe400078e33ff */
[----:B------:R-:W-:Y:S02]  /*0a80*/  IADD3.X R6, P0, PT, RZ, R0, RZ, P0, !PT ;  /* 0x00000000ff067210 */ /* 0x000fe4000071e4ff */
[----:B------:R-:W-:Y:S02]  /*0a90*/  LOP3.LUT R7, RZ, R4, RZ, 0x33, !PT ;  /* 0x00000004ff077212 */ /* 0x000fe400078e33ff */
[----:B------:R-:W-:-:S02]  /*0aa0*/  IADD3.X R0, P1, PT, RZ, R2, RZ, P0, !PT ;  /* 0x00000002ff007210 */ /* 0x000fc4000073e4ff */
[----:B------:R-:W-:-:S03]  /*0ab0*/  ISETP.GT.U32.AND P2, PT, R3, -0x1, PT ;  /* 0xffffffff0300780c */ /* 0x000fc60003f44070 */
[----:B------:R-:W-:Y:S01]  /*0ac0*/  IMAD.X R7, RZ, RZ, R7, P1 ;  /* 0x000000ffff077224 */ /* 0x000fe200008e0607 */
[----:B------:R-:W-:-:S04]  /*0ad0*/  ISETP.GT.AND.EX P0, PT, R4, -0x1, PT, P2 ;  /* 0xffffffff0400780c */ /* 0x000fc80003f04320 */
[----:B------:R-:W-:Y:S02]  /*0ae0*/  SEL R2, R4, R7, P0 ;  /* 0x0000000704027207 */ /* 0x000fe40000000000 */
[----:B------:R-:W-:Y:S02]  /*0af0*/  SEL R13, R3, R0, P0 ;  /* 0x00000000030d7207 */ /* 0x000fe40000000000 */
[----:B------:R-:W-:Y:S02]  /*0b00*/  ISETP.NE.U32.AND P1, PT, R2, RZ, PT ;  /* 0x000000ff0200720c */ /* 0x000fe40003f25070 */
[----:B------:R-:W-:Y:S02]  /*0b10*/  SEL R9, R9, R6, P0 ;  /* 0x0000000609097207 */ /* 0x000fe40000000000 */
[----:B------:R-:W-:Y:S01]  /*0b20*/  SEL R3, R13, R2, !P1 ;  /* 0x000000020d037207 */ /* 0x000fe20004800000 */
[----:B------:R-:W-:-:S05]  /*0b30*/  @!P0 IMAD.MOV R8, RZ, RZ, -R8 ;  /* 0x000000ffff088224 */ /* 0x000fca00078e0a08 */
[----:B------:R-:W1:Y:S02]  /*0b40*/  FLO.U32 R3, R3 ;  /* 0x0000000300037300 */ /* 0x000e6400000e0000 */
[C---:B-1----:R-:W-:Y:S02]  /*0b50*/  IADD3 R7, PT, PT, -R3.reuse, 0x1f, RZ ;  /* 0x0000001f03077810 */ /* 0x042fe40007ffe1ff */
[----:B------:R-:W-:-:S03]  /*0b60*/  IADD3 R0, PT, PT, -R3, 0x3f, RZ ;  /* 0x0000003f03007810 */ /* 0x000fc60007ffe1ff */
[----:B------:R-:W-:-:S05]  /*0b70*/  @P1 IMAD.MOV R0, RZ, RZ, R7 ;  /* 0x000000ffff001224 */ /* 0x000fca00078e0207 */
[----:B------:R-:W-:-:S13]  /*0b80*/  ISETP.NE.AND P1, PT, R0, RZ, PT ;  /* 0x000000ff0000720c */ /* 0x000fda0003f25270 */
[----:B0-----:R-:W-:Y:S05]  /*0b90*/  @!P1 BRA `(.L_x_157) ;  /* 0x0000000000289947 */ /* 0x001fea0003800000 */
[--C-:B------:R-:W-:Y:S02]  /*0ba0*/  SHF.R.U64 R7, R8, 0x1, R9.reuse ;  /* 0x0000000108077819 */ /* 0x100fe40000001209 */
[C---:B------:R-:W-:Y:S02]  /*0bb0*/  LOP3.LUT R3, R0.reuse, 0x3f, RZ, 0xc0, !PT ;  /* 0x0000003f00037812 */ /* 0x040fe400078ec0ff */
[----:B------:R-:W-:Y:S02]  /*0bc0*/  SHF.R.U32.HI R9, RZ, 0x1, R9 ;  /* 0x00000001ff097819 */ /* 0x000fe40000011609 */
[----:B------:R-:W-:Y:S02]  /*0bd0*/  LOP3.LUT R6, R0, 0x3f, RZ, 0xc, !PT ;  /* 0x0000003f00067812 */ /* 0x000fe400078e0cff */
[CC--:B------:R-:W-:Y:S02]  /*0be0*/  SHF.L.U64.HI R11, R13.reuse, R3.reuse, R2 ;  /* 0x000000030d0b7219 */ /* 0x0c0fe40000010202 */
[----:B------:R-:W-:-:S02]  /*0bf0*/  SHF.L.U32 R3, R13, R3, RZ ;  /* 0x000000030d037219 */ /* 0x000fc400000006ff */
[-CC-:B------:R-:W-:Y:S02]  /*0c00*/  SHF.R.U64 R2, R7, R6.reuse, R9.reuse ;  /* 0x0000000607027219 */ /* 0x180fe40000001209 */
[----:B------:R-:W-:Y:S02]  /*0c10*/  SHF.R.U32.HI R6, RZ, R6, R9 ;  /* 0x00000006ff067219 */ /* 0x000fe40000011609 */
[----:B------:R-:W-:Y:S02]  /*0c20*/  LOP3.LUT R13, R3, R2, RZ, 0xfc, !PT ;  /* 0x00000002030d7212 */ /* 0x000fe400078efcff */
[----:B------:R-:W-:-:S07]  /*0c30*/  LOP3.LUT R2, R11, R6, RZ, 0xfc, !PT ;  /* 0x000000060b027212 */ /* 0x000fce00078efcff */
.L_x_157:
[----:B------:R-:W-:Y:S05]  /*0c40*/  BSYNC.RECONVERGENT B1 ;  /* 0x0000000000017941 */ /* 0x000fea0003800200 */
.L_x_156:
[----:B------:R-:W-:Y:S01]  /*0c50*/  IMAD.WIDE.U32 R8, R13, 0x2168c235, RZ ;  /* 0x2168c2350d087825 */ /* 0x000fe200078e00ff */
[----:B------:R-:W-:-:S03]  /*0c60*/  SHF.R.U32.HI R5, RZ, 0x1e, R5 ;  /* 0x0000001eff057819 */ /* 0x000fc60000011605 */
[----:B------:R-:W-:Y:S01]  /*0c70*/  IMAD.MOV.U32 R6, RZ, RZ, R9 ;  /* 0x000000ffff067224 */ /* 0x000fe200078e0009 */
[----:B------:R-:W-:Y:S01]  /*0c80*/  IADD3 RZ, P1, PT, R8, R8, RZ ;  /* 0x0000000808ff7210 */ /* 0x000fe20007f3e0ff */
[----:B------:R-:W-:Y:S01]  /*0c90*/  IMAD.MOV.U32 R7, RZ, RZ, RZ ;  /* 0x000000ffff077224 */ /* 0x000fe200078e00ff */
[----:B------:R-:W-:Y:S01]  /*0ca0*/  LEA.HI R4, R4, R5, RZ, 0x1 ;  /* 0x0000000504047211 */ /* 0x000fe200078f08ff */
[----:B------:R-:W-:-:S04]  /*0cb0*/  IMAD.HI.U32 R3, R2, -0x36f0255e, RZ ;  /* 0xc90fdaa202037827 */ /* 0x000fc800078e00ff */
[----:B------:R-:W-:-:S04]  /*0cc0*/  IMAD.WIDE.U32 R6, R13, -0x36f0255e, R6 ;  /* 0xc90fdaa20d067825 */ /* 0x000fc800078e0006 */
[C---:B------:R-:W-:Y:S02]  /*0cd0*/  IMAD R9, R2.reuse, -0x36f0255e, RZ ;  /* 0xc90fdaa202097824 */ /* 0x040fe400078e02ff */
[----:B------:R-:W-:-:S04]  /*0ce0*/  IMAD.WIDE.U32 R6, P2, R2, 0x2168c235, R6 ;  /* 0x2168c23502067825 */ /* 0x000fc80007840006 */
[----:B------:R-:W-:Y:S01]  /*0cf0*/  IMAD.X R2, RZ, RZ, R3, P2 ;  /* 0x000000ffff027224 */ /* 0x000fe200010e0603 */
[----:B------:R-:W-:Y:S02]  /*0d00*/  IADD3 R3, P2, PT, R9, R7, RZ ;  /* 0x0000000709037210 */ /* 0x000fe40007f5e0ff */
[----:B------:R-:W-:Y:S02]  /*0d10*/  IADD3.X RZ, P1, PT, R6, R6, RZ, P1, !PT ;  /* 0x0000000606ff7210 */ /* 0x000fe40000f3e4ff */
[C---:B------:R-:W-:Y:S01]  /*0d20*/  ISETP.GT.U32.AND P3, PT, R3.reuse, RZ, PT ;  /* 0x000000ff0300720c */ /* 0x040fe20003f64070 */
[----:B------:R-:W-:Y:S01]  /*0d30*/  IMAD.X R2, RZ, RZ, R2, P2 ;  /* 0x000000ffff027224 */ /* 0x000fe200010e0602 */
[----:B------:R-:W-:-:S04]  /*0d40*/  IADD3.X R6, P2, PT, R3, R3, RZ, P1, !PT ;  /* 0x0000000303067210 */ /* 0x000fc80000f5e4ff */
[C---:B------:R-:W-:Y:S01]  /*0d50*/  ISETP.GT.AND.EX P1, PT, R2.reuse, RZ, PT, P3 ;  /* 0x000000ff0200720c */ /* 0x040fe20003f24330 */
[----:B------:R-:W-:-:S03]  /*0d60*/  IMAD.X R7, R2, 0x1, R2, P2 ;  /* 0x0000000102077824 */ /* 0x000fc600010e0602 */
[----:B------:R-:W-:Y:S02]  /*0d70*/  SEL R6, R6, R3, P1 ;  /* 0x0000000306067207 */ /* 0x000fe40000800000 */
[----:B------:R-:W-:Y:S02]  /*0d80*/  SEL R3, R7, R2, P1 ;  /* 0x0000000207037207 */ /* 0x000fe40000800000 */
[----:B------:R-:W-:Y:S02]  /*0d90*/  IADD3 R2, P2, PT, R6, 0x1, RZ ;  /* 0x0000000106027810 */ /* 0x000fe40007f5e0ff */
[----:B------:R-:W-:Y:S02]  /*0da0*/  SEL R7, RZ, 0xffffffff, !P1 ;  /* 0xffffffffff077807 */ /* 0x000fe40004800000 */
[----:B------:R-:W-:Y:S01]  /*0db0*/  LOP3.LUT P1, R19, R19, 0x80000000, RZ, 0xc0, !PT ;  /* 0x8000000013137812 */ /* 0x000fe2000782c0ff */
[----:B------:R-:W-:Y:S02]  /*0dc0*/  IMAD.X R3, RZ, RZ, R3, P2 ;  /* 0x000000ffff037224 */ /* 0x000fe400010e0603 */
[----:B------:R-:W-:Y:S01]  /*0dd0*/  IMAD.IADD R0, R7, 0x1, -R0 ;  /* 0x0000000107007824 */ /* 0x000fe200078e0a00 */
[----:B------:R-:W-:-:S02]  /*0de0*/  @!P0 LOP3.LUT R19, R19, 0x80000000, RZ, 0x3c, !PT ;  /* 0x8000000013138812 */ /* 0x000fc400078e3cff */
[----:B------:R-:W-:Y:S01]  /*0df0*/  SHF.R.U64 R2, R2, 0xa, R3 ;  /* 0x0000000a02027819 */ /* 0x000fe20000001203 */
[----:B------:R-:W-:-:S03]  /*0e00*/  IMAD.SHL.U32 R0, R0, 0x100000, RZ ;  /* 0x0010000000007824 */ /* 0x000fc600078e00ff */
[----:B------:R-:W-:-:S03]  /*0e10*/  IADD3 R2, P2, PT, R2, 0x1, RZ ;  /* 0x0000000102027810 */ /* 0x000fc60007f5e0ff */
[----:B------:R-:W-:Y:S01]  /*0e20*/  @P1 IMAD.MOV R4, RZ, RZ, -R4 ;  /* 0x000000ffff041224 */ /* 0x000fe200078e0a04 */
[----:B------:R-:W-:-:S04]  /*0e30*/  LEA.HI.X R3, R3, RZ, RZ, 0x16, P2 ;  /* 0x000000ff03037211 */ /* 0x000fc800010fb4ff */
[--C-:B------:R-:W-:Y:S02]  /*0e40*/  SHF.R.U64 R2, R2, 0x1, R3.reuse ;  /* 0x0000000102027819 */ /* 0x100fe40000001203 */
[----:B------:R-:W-:Y:S02]  /*0e50*/  SHF.R.U32.HI R3, RZ, 0x1, R3 ;  /* 0x00000001ff037819 */ /* 0x000fe40000011603 */
[----:B------:R-:W-:-:S04]  /*0e60*/  IADD3 R2, P2, P3, RZ, RZ, R2 ;  /* 0x000000ffff027210 */ /* 0x000fc80007b5e002 */
[----:B------:R-:W-:-:S04]  /*0e70*/  IADD3.X R0, PT, PT, R0, 0x3fe00000, R3, P2, P3 ;  /* 0x3fe0000000007810 */ /* 0x000fc800017e6403 */
[----:B------:R-:W-:-:S07]  /*0e80*/  LOP3.LUT R3, R0, R19, RZ, 0xfc, !PT ;  /* 0x0000001300037212 */ /* 0x000fce00078efcff */
.L_x_151:
[----:B------:R-:W-:Y:S02]  /*0e90*/  IMAD.MOV.U32 R11, RZ, RZ, 0x0 ;  /* 0x00000000ff0b7424 */ /* 0x000fe400078e00ff */
[----:B------:R-:W-:Y:S02]  /*0ea0*/  IMAD.MOV.U32 R0, RZ, RZ, R4 ;  /* 0x000000ffff007224 */ /* 0x000fe400078e0004 */
[----:B------:R-:W-:Y:S05]  /*0eb0*/  RET.REL.NODEC R10 `(sin_f64) ;  /* 0xfffffff00a507950 */ /* 0x000fea0003c3ffff */
.L_x_158:
        /* <DEDUP_REMOVED lines=12> */
.L_x_183:


//--------------------- .text.cos_f64             --------------------------
	.section	.text.cos_f64,"ax",@progbits
	.align	128
        .global         cos_f64
        .type           cos_f64,@function
        .size           cos_f64,(.L_x_184 - cos_f64)
        .other          cos_f64,@"STO_CUDA_ENTRY STV_DEFAULT"
cos_f64:
.text.cos_f64:
        /* <DEDUP_REMOVED lines=28> */
[----:B------:R-:W-:Y:S01]  /*01c0*/  @!P0 IMAD.MOV.U32 R0, RZ, RZ, 0x1 ;  /* 0x00000001ff008424 */ /* 0x000fe200078e00ff */
[----:B------:R-:W-:Y:S09]  /*01d0*/  @!P0 BRA `(.L_x_160) ;  /* 0x0000000000548947 */ /* 0x000ff20003800000 */
[----:B------:R-:W-:Y:S01]  /*01e0*/  UMOV UR6, 0x6dc9c883 ;  /* 0x6dc9c88300067882 */ /* 0x000fe20000000000 */
[----:B------:R-:W-:Y:S01]  /*01f0*/  UMOV UR7, 0x3fe45f30 ;  /* 0x3fe45f3000077882 */ /* 0x000fe20000000000 */
[C---:B------:R-:W-:Y:S01]  /*0200*/  DSETP.GE.AND P0, PT, |R18|.reuse, 2.14748364800000000000e+09, PT ;  /* 0x41e000001200742a */ /* 0x040fe20003f06200 */
[----:B------:R-:W-:Y:S01]  /*0210*/  BSSY.RECONVERGENT B0, `(.L_x_161) ;  /* 0x0000010000007945 */ /* 0x000fe20003800200 */
        /* <DEDUP_REMOVED lines=14> */
[----:B------:R-:W-:Y:S05]  /*0300*/  CALL.REL.NOINC `($cos_f64$__internal_trig_reduction_slowpathd) ;  /* 0x0000000000887944 */ /* 0x000fea0003c00000 */
.L_x_162:
[----:B------:R-:W-:Y:S05]  /*0310*/  BSYNC.RECONVERGENT B0 ;  /* 0x0000000000007941 */ /* 0x000fea0003800200 */
.L_x_161:
[----:B------:R-:W-:-:S07]  /*0320*/  VIADD R0, R0, 0x1 ;  /* 0x0000000100007836 */ /* 0x000fce0000000000 */
.L_x_160:
[----:B------:R-:W-:Y:S05]  /*0330*/  BSYNC.RECONVERGENT B1 ;  /* 0x0000000000017941 */ /* 0x000fea0003800200 */
.L_x_159:
        /* <DEDUP_REMOVED lines=31> */
        .type           $cos_f64$__internal_trig_reduction_slowpathd,@function
        .size           $cos_f64$__internal_trig_reduction_slowpathd,(.L_x_184 - $cos_f64$__internal_trig_reduction_slowpathd)
$cos_f64$__internal_trig_reduction_slowpathd:
        /* <DEDUP_REMOVED lines=25> */
.L_x_167:
        /* <DEDUP_REMOVED lines=29> */
.L_x_166:
[----:B------:R-:W-:-:S07]  /*0890*/  IMAD.MOV.U32 R13, RZ, RZ, R0 ;  /* 0x000000ffff0d7224 */ /* 0x000fce00078e0000 */
.L_x_165:
[----:B------:R-:W-:Y:S05]  /*08a0*/  BSYNC.RECONVERGENT B2 ;  /* 0x0000000000027941 */ /* 0x000fea0003800200 */
.L_x_164:
        /* <DEDUP_REMOVED lines=60> */
.L_x_169:
[----:B------:R-:W-:Y:S05]  /*0c70*/  BSYNC.RECONVERGENT B2 ;  /* 0x0000000000027941 */ /* 0x000fea0003800200 */
.L_x_168:
        /* <DEDUP_REMOVED lines=36> */
.L_x_163:
[----:B------:R-:W-:Y:S02]  /*0ec0*/  IMAD.MOV.U32 R11, RZ, RZ, 0x0 ;  /* 0x00000000ff0b7424 */ /* 0x000fe400078e00ff */
[----:B------:R-:W-:Y:S02]  /*0ed0*/  IMAD.MOV.U32 R0, RZ, RZ, R4 ;  /* 0x000000ffff007224 */ /* 0x000fe400078e0004 */
[----:B------:R-:W-:Y:S05]  /*0ee0*/  RET.REL.NODEC R10 `(cos_f64) ;  /* 0xfffffff00a447950 */ /* 0x000fea0003c3ffff */
.L_x_170:
        /* <DEDUP_REMOVED lines=9> */
.L_x_184:


//--------------------- .nv.global.init           --------------------------
	.section	.nv.global.init,"aw",@progbits
	.align	16
.nv.global.init:
	.type		__cudart_sin_cos_coeffs,@object
	.size		__cudart_sin_cos_coeffs,(__cudart_i2opi_d - __cudart_sin_cos_coeffs)
__cudart_sin_cos_coeffs:
        /*0000*/ 	.byte	0x46, 0xd2, 0xb0, 0x2c, 0xf1, 0xe5, 0x5a, 0xbe, 0x92, 0xe3, 0xac, 0x69, 0xe3, 0x1d, 0xc7, 0x3e
        /*0010*/ 	.byte	0xa1, 0x62, 0xdb, 0x19, 0xa0, 0x01, 0x2a, 0xbf, 0x18, 0x08, 0x11, 0x11, 0x11, 0x11, 0x81, 0x3f
        /*0020*/ 	.byte	0x54, 0x55, 0x55, 0x55, 0x55, 0x55, 0xc5, 0xbf, 0x00, 0x00, 0x00, 0x00, 0x00, 0x00, 0x00, 0x00
        /*0030*/ 	.byte	0x00, 0x00, 0x00, 0x00, 0x00, 0x00, 0x00, 0x00, 0x64, 0x81, 0xfd, 0x20, 0x83, 0xff, 0xa8, 0xbd
        /*0040*/ 	.byte	0x28, 0x85, 0xef, 0xc1, 0xa7, 0xee, 0x21, 0x3e, 0xd9, 0xe6, 0x06, 0x8e, 0x4f, 0x7e, 0x92, 0xbe
        /*0050*/ 	.byte	0xe9, 0xbc, 0xdd, 0x19, 0xa0, 0x01, 0xfa, 0x3e, 0x47, 0x5d, 0xc1, 0x16, 0x6c, 0xc1, 0x56, 0xbf
        /*0060*/ 	.byte	0x51, 0x55, 0x55, 0x55, 0x55, 0x55, 0xa5, 0x3f, 0x00, 0x00, 0x00, 0x00, 0x00, 0x00, 0xe0, 0xbf
        /*0070*/ 	.byte	0x00, 0x00, 0x00, 0x00, 0x00, 0x00, 0xf0, 0x3f, 0x00, 0x00, 0x00, 0x00, 0x00, 0x00, 0x00, 0x00
	.type		__cudart_i2opi_d,@object
	.size		__cudart_i2opi_d,(__cudart_i2opi_f - __cudart_i2opi_d)
__cudart_i2opi_d:
        /* <DEDUP_REMOVED lines=9> */
	.type		__cudart_i2opi_f,@object
	.size		__cudart_i2opi_f,(.L_0 - __cudart_i2opi_f)
__cudart_i2opi_f:
        /*0110*/ 	.byte	0x41, 0x90, 0x43, 0x3c, 0x99, 0x95, 0x62, 0xdb, 0xc0, 0xdd, 0x34, 0xf5, 0xd1, 0x57, 0x27, 0xfc
        /*0120*/ 	.byte	0x29, 0x15, 0x44, 0x4e, 0x6e, 0x83, 0xf9, 0xa2
.L_0:


//--------------------- .nv.shared.reserved.0     --------------------------
	.section	.nv.shared.reserved.0,"aw",@nobits
	.weak		__nv_reservedSMEM_offset_0_alias
	.size		__nv_reservedSMEM_offset_0_alias, 0, 64
	.other		__nv_reservedSMEM_offset_0_alias,@"STO_CUDA_RESERVED_SHARED STV_DEFAULT"
__nv_reservedSMEM_offset_0_alias:
	.zero		0
	.zero		64


//--------------------- .nv.constant0.invsqrt_f32 --------------------------
	.section	.nv.constant0.invsqrt_f32,"a",@progbits
	.sectionflags	@""
	.align	4
.nv.constant0.invsqrt_f32:
	.zero		908


//--------------------- .nv.constant0.sigmoid_f32 --------------------------
	.section	.nv.constant0.sigmoid_f32,"a",@progbits
	.sectionflags	@""
	.align	4
.nv.constant0.sigmoid_f32:
	.zero		908


//--------------------- .nv.constant0.softplus_f32 --------------------------
	.section	.nv.constant0.softplus_f32,"a",@progbits
	.sectionflags	@""
	.align	4
.nv.constant0.softplus_f32:
	.zero		908


//--------------------- .nv.constant0.inverse_f32 --------------------------
	.section	.nv.constant0.inverse_f32,"a",@progbits
	.sectionflags	@""
	.align	4
.nv.constant0.inverse_f32:
	.zero		908


//--------------------- .nv.constant0.neg_f32     --------------------------
	.section	.nv.constant0.neg_f32,"a",@progbits
	.sectionflags	@""
	.align	4
.nv.constant0.neg_f32:
	.zero		908


//--------------------- .nv.constant0.cube_f32    --------------------------
	.section	.nv.constant0.cube_f32,"a",@progbits
	.sectionflags	@""
	.align	4
.nv.constant0.cube_f32:
	.zero		908


//--------------------- .nv.constant0.square_f32  --------------------------
	.section	.nv.constant0.square_f32,"a",@progbits
	.sectionflags	@""
	.align	4
.nv.constant0.square_f32:
	.zero		908


//--------------------- .nv.constant0.sign_f32    --------------------------
	.section	.nv.constant0.sign_f32,"a",@progbits
	.sectionflags	@""
	.align	4
.nv.constant0.sign_f32:
	.zero		908


//--------------------- .nv.constant0.floor_f32   --------------------------
	.section	.nv.constant0.floor_f32,"a",@progbits
	.sectionflags	@""
	.align	4
.nv.constant0.floor_f32:
	.zero		908


//--------------------- .nv.constant0.ceil_f32    --------------------------
	.section	.nv.constant0.ceil_f32,"a",@progbits
	.sectionflags	@""
	.align	4
.nv.constant0.ceil_f32:
	.zero		908


//--------------------- .nv.constant0.abs_f32     --------------------------
	.section	.nv.constant0.abs_f32,"a",@progbits
	.sectionflags	@""
	.align	4
.nv.constant0.abs_f32:
	.zero		908


//--------------------- .nv.constant0.expm1_f32   --------------------------
	.section	.nv.constant0.expm1_f32,"a",@progbits
	.sectionflags	@""
	.align	4
.nv.constant0.expm1_f32:
	.zero		908


//--------------------- .nv.constant0.log1p_f32   --------------------------
	.section	.nv.constant0.log1p_f32,"a",@progbits
	.sectionflags	@""
	.align	4
.nv.constant0.log1p_f32:
	.zero		908


//--------------------- .nv.constant0.cbrt_f32    --------------------------
	.section	.nv.constant0.cbrt_f32,"a",@progbits
	.sectionflags	@""
	.align	4
.nv.constant0.cbrt_f32:
	.zero		908


//--------------------- .nv.constant0.tanh_f32    --------------------------
	.section	.nv.constant0.tanh_f32,"a",@progbits
	.sectionflags	@""
	.align	4
.nv.constant0.tanh_f32:
	.zero		908


//--------------------- .nv.constant0.sqrt_f32    --------------------------
	.section	.nv.constant0.sqrt_f32,"a",@progbits
	.sectionflags	@""
	.align	4
.nv.constant0.sqrt_f32:
	.zero		908


//--------------------- .nv.constant0.log2_f32    --------------------------
	.section	.nv.constant0.log2_f32,"a",@progbits
	.sectionflags	@""
	.align	4
.nv.constant0.log2_f32:
	.zero		908


//--------------------- .nv.constant0.ln_f32      --------------------------
	.section	.nv.constant0.ln_f32,"a",@progbits
	.sectionflags	@""
	.align	4
.nv.constant0.ln_f32:
	.zero		908


//--------------------- .nv.constant0.exp_f32     --------------------------
	.section	.nv.constant0.exp_f32,"a",@progbits
	.sectionflags	@""
	.align	4
.nv.constant0.exp_f32:
	.zero		908


//--------------------- .nv.constant0.sin_f32     --------------------------
	.section	.nv.constant0.sin_f32,"a",@progbits
	.sectionflags	@""
	.align	4
.nv.constant0.sin_f32:
	.zero		908


//--------------------- .nv.constant0.cos_f32     --------------------------
	.section	.nv.constant0.cos_f32,"a",@progbits
	.sectionflags	@""
	.align	4
.nv.constant0.cos_f32:
	.zero		908


//--------------------- .nv.constant0.invsqrt_f64 --------------------------
	.section	.nv.constant0.invsqrt_f64,"a",@progbits
	.sectionflags	@""
	.align	4
.nv.constant0.invsqrt_f64:
	.zero		908


//--------------------- .nv.constant0.sigmoid_f64 --------------------------
	.section	.nv.constant0.sigmoid_f64,"a",@progbits
	.sectionflags	@""
	.align	4
.nv.constant0.sigmoid_f64:
	.zero		908


//--------------------- .nv.constant0.softplus_f64 --------------------------
	.section	.nv.constant0.softplus_f64,"a",@progbits
	.sectionflags	@""
	.align	4
.nv.constant0.softplus_f64:
	.zero		908


//--------------------- .nv.constant0.inverse_f64 --------------------------
	.section	.nv.constant0.inverse_f64,"a",@progbits
	.sectionflags	@""
	.align	4
.nv.constant0.inverse_f64:
	.zero		908


//--------------------- .nv.constant0.neg_f64     --------------------------
	.section	.nv.constant0.neg_f64,"a",@progbits
	.sectionflags	@""
	.align	4
.nv.constant0.neg_f64:
	.zero		908


//--------------------- .nv.constant0.cube_f64    --------------------------
	.section	.nv.constant0.cube_f64,"a",@progbits
	.sectionflags	@""
	.align	4
.nv.constant0.cube_f64:
	.zero		908


//--------------------- .nv.constant0.square_f64  --------------------------
	.section	.nv.constant0.square_f64,"a",@progbits
	.sectionflags	@""
	.align	4
.nv.constant0.square_f64:
	.zero		908


//--------------------- .nv.constant0.sign_f64    --------------------------
	.section	.nv.constant0.sign_f64,"a",@progbits
	.sectionflags	@""
	.align	4
.nv.constant0.sign_f64:
	.zero		908


//--------------------- .nv.constant0.floor_f64   --------------------------
	.section	.nv.constant0.floor_f64,"a",@progbits
	.sectionflags	@""
	.align	4
.nv.constant0.floor_f64:
	.zero		908


//--------------------- .nv.constant0.ceil_f64    --------------------------
	.section	.nv.constant0.ceil_f64,"a",@progbits
	.sectionflags	@""
	.align	4
.nv.constant0.ceil_f64:
	.zero		908


//--------------------- .nv.constant0.abs_f64     --------------------------
	.section	.nv.constant0.abs_f64,"a",@progbits
	.sectionflags	@""
	.align	4
.nv.constant0.abs_f64:
	.zero		908


//--------------------- .nv.constant0.expm1_f64   --------------------------
	.section	.nv.constant0.expm1_f64,"a",@progbits
	.sectionflags	@""
	.align	4
.nv.constant0.expm1_f64:
	.zero		908


//--------------------- .nv.constant0.log1p_f64   --------------------------
	.section	.nv.constant0.log1p_f64,"a",@progbits
	.sectionflags	@""
	.align	4
.nv.constant0.log1p_f64:
	.zero		908


//--------------------- .nv.constant0.cbrt_f64    --------------------------
	.section	.nv.constant0.cbrt_f64,"a",@progbits
	.sectionflags	@""
	.align	4
.nv.constant0.cbrt_f64:
	.zero		908


//--------------------- .nv.constant0.tanh_f64    --------------------------
	.section	.nv.constant0.tanh_f64,"a",@progbits
	.sectionflags	@""
	.align	4
.nv.constant0.tanh_f64:
	.zero		908


//--------------------- .nv.constant0.sqrt_f64    --------------------------
	.section	.nv.constant0.sqrt_f64,"a",@progbits
	.sectionflags	@""
	.align	4
.nv.constant0.sqrt_f64:
	.zero		908


//--------------------- .nv.constant0.log2_f64    --------------------------
	.section	.nv.constant0.log2_f64,"a",@progbits
	.sectionflags	@""
	.align	4
.nv.constant0.log2_f64:
	.zero		908


//--------------------- .nv.constant0.ln_f64      --------------------------
	.section	.nv.constant0.ln_f64,"a",@progbits
	.sectionflags	@""
	.align	4
.nv.constant0.ln_f64:
	.zero		908


//--------------------- .nv.constant0.exp_f64     --------------------------
	.section	.nv.constant0.exp_f64,"a",@progbits
	.sectionflags	@""
	.align	4
.nv.constant0.exp_f64:
	.zero		908


//--------------------- .nv.constant0.sin_f64     --------------------------
	.section	.nv.constant0.sin_f64,"a",@progbits
	.sectionflags	@""
	.align	4
.nv.constant0.sin_f64:
	.zero		908


//--------------------- .nv.constant0.cos_f64     --------------------------
	.section	.nv.constant0.cos_f64,"a",@progbits
	.sectionflags	@""
	.align	4
.nv.constant0.cos_f64:
	.zero		908


//--------------------- SYMBOLS --------------------------

	.type		.nv.reservedSmem.offset0,@object
	.size		.nv.reservedSmem.offset0,0x4
